//
// Generated by NVIDIA NVVM Compiler
//
// Compiler Build ID: CL-36424714
// Cuda compilation tools, release 13.0, V13.0.88
// Based on NVVM 20.0.0
//

.version 9.0
.target sm_100
.address_size 64

	// .globl	blind_rotate_fused
.extern .shared .align 16 .b8 ext_shared[];
.extern .shared .align 16 .b8 shared[];

.visible .entry blind_rotate_fused(
	.param .u64 .ptr .align 1 blind_rotate_fused_param_0,
	.param .u64 .ptr .align 1 blind_rotate_fused_param_1,
	.param .u64 .ptr .align 1 blind_rotate_fused_param_2,
	.param .u64 .ptr .align 1 blind_rotate_fused_param_3,
	.param .u64 .ptr .align 1 blind_rotate_fused_param_4,
	.param .u64 .ptr .align 1 blind_rotate_fused_param_5,
	.param .u64 .ptr .align 1 blind_rotate_fused_param_6,
	.param .u64 .ptr .align 1 blind_rotate_fused_param_7,
	.param .align 8 .b8 blind_rotate_fused_param_8[64]
)
{
	.local .align 16 .b8 	__local_depot0[32];
	.reg .b64 	%SP;
	.reg .b64 	%SPL;
	.reg .pred 	%p<154>;
	.reg .b16 	%rs<44>;
	.reg .b32 	%r<415>;
	.reg .b64 	%rd<465>;

	mov.u64 	%SPL, __local_depot0;
	ld.param.u64 	%rd137, [blind_rotate_fused_param_8+32];
	ld.param.u64 	%rd136, [blind_rotate_fused_param_8+24];
	ld.param.u64 	%rd135, [blind_rotate_fused_param_8+16];
	ld.param.u64 	%rd134, [blind_rotate_fused_param_8+8];
	ld.param.u64 	%rd133, [blind_rotate_fused_param_8];
	ld.param.u64 	%rd138, [blind_rotate_fused_param_1];
	ld.param.u64 	%rd132, [blind_rotate_fused_param_3];
	ld.param.u64 	%rd139, [blind_rotate_fused_param_4];
	ld.param.u64 	%rd140, [blind_rotate_fused_param_5];
	ld.param.u64 	%rd141, [blind_rotate_fused_param_6];
	ld.param.u64 	%rd142, [blind_rotate_fused_param_7];
	ld.param.v2.u32 	{%r133, %r134}, [blind_rotate_fused_param_8+48];
	ld.param.v2.u32 	{%r131, %r132}, [blind_rotate_fused_param_8+40];
	cvta.to.global.u64 	%rd1, %rd139;
	cvta.to.global.u64 	%rd2, %rd140;
	cvta.to.global.u64 	%rd3, %rd142;
	cvta.to.global.u64 	%rd4, %rd141;
	cvta.to.global.u64 	%rd143, %rd138;
	add.u64 	%rd5, %SPL, 0;
	shl.b32 	%r5, %r131, 4;
	mul.lo.s32 	%r6, %r131, 24;
	mov.u32 	%r7, %ctaid.x;
	mov.u32 	%r414, %tid.x;
	mov.u32 	%r9, %ntid.x;
	mad.lo.s32 	%r141, %r7, %r133, %r7;
	mul.wide.u32 	%rd145, %r141, 8;
	add.s64 	%rd9, %rd143, %rd145;
	mul.wide.u32 	%rd146, %r133, 8;
	add.s64 	%rd147, %rd9, %rd146;
	ld.global.nc.u64 	%rd10, [%rd147];
	shl.b32 	%r142, %r131, 1;
	cvt.u64.u32 	%rd11, %r142;
	and.b64  	%rd148, %rd10, -4294967296;
	setp.ne.s64 	%p1, %rd148, 0;
	@%p1 bra 	$L__BB0_2;
	cvt.u32.u64 	%r143, %rd11;
	cvt.u32.u64 	%r144, %rd10;
	rem.u32 	%r145, %r144, %r143;
	cvt.u64.u32 	%rd433, %r145;
	bra.uni 	$L__BB0_3;
$L__BB0_2:
	rem.u64 	%rd433, %rd10, %rd11;
$L__BB0_3:
	cvt.u32.u64 	%r10, %rd433;
	setp.ge.u32 	%p2, %r414, %r131;
	@%p2 bra 	$L__BB0_6;
	mov.u32 	%r147, shared;
	mov.u32 	%r375, %r414;
$L__BB0_5:
	shl.b32 	%r146, %r375, 3;
	add.s32 	%r148, %r147, %r146;
	mov.b64 	%rd149, 0;
	st.shared.u64 	[%r148], %rd149;
	add.s32 	%r375, %r375, %r9;
	setp.lt.u32 	%p3, %r375, %r131;
	@%p3 bra 	$L__BB0_5;
$L__BB0_6:
	shl.b32 	%r149, %r131, 3;
	mov.u32 	%r150, shared;
	add.s32 	%r13, %r150, %r149;
	setp.ge.u32 	%p4, %r414, %r131;
	bar.sync 	0;
	@%p4 bra 	$L__BB0_14;
	cvta.to.global.u64 	%rd15, %rd132;
	cvt.u32.u64 	%r151, %rd11;
	rem.s32 	%r152, %r10, %r151;
	sub.s32 	%r153, %r151, %r152;
	rem.s32 	%r14, %r153, %r151;
	mov.u32 	%r376, %r414;
$L__BB0_8:
	sub.s32 	%r379, %r376, %r14;
	setp.gt.s32 	%p5, %r379, -1;
	mov.b16 	%rs36, 0;
	@%p5 bra 	$L__BB0_11;
	mov.b16 	%rs36, 0;
$L__BB0_10:
	add.s32 	%r379, %r379, %r131;
	xor.b16  	%rs36, %rs36, 1;
	setp.lt.s32 	%p6, %r379, 0;
	@%p6 bra 	$L__BB0_10;
$L__BB0_11:
	setp.lt.s32 	%p7, %r379, %r131;
	@%p7 bra 	$L__BB0_13;
$L__BB0_12:
	sub.s32 	%r379, %r379, %r131;
	and.b16  	%rs25, %rs36, 255;
	setp.eq.s16 	%p8, %rs25, 0;
	selp.u16 	%rs36, 1, 0, %p8;
	setp.ge.s32 	%p9, %r379, %r131;
	@%p9 bra 	$L__BB0_12;
$L__BB0_13:
	mul.wide.s32 	%rd150, %r379, 8;
	add.s64 	%rd151, %rd15, %rd150;
	ld.global.nc.u64 	%rd152, [%rd151];
	and.b16  	%rs26, %rs36, 255;
	setp.eq.s16 	%p10, %rs26, 0;
	setp.eq.s64 	%p11, %rd152, 0;
	selp.b64 	%rd153, 0, %rd133, %p11;
	sub.s64 	%rd154, %rd153, %rd152;
	selp.b64 	%rd155, %rd152, %rd154, %p10;
	shl.b32 	%r154, %r376, 3;
	add.s32 	%r155, %r13, %r154;
	st.shared.u64 	[%r155], %rd155;
	add.s32 	%r376, %r376, %r9;
	setp.lt.u32 	%p12, %r376, %r131;
	@%p12 bra 	$L__BB0_8;
$L__BB0_14:
	bar.sync 	0;
	setp.eq.s32 	%p13, %r133, 0;
	@%p13 bra 	$L__BB0_188;
	add.s32 	%r24, %r150, %r5;
	add.s32 	%r25, %r150, %r6;
	add.s32 	%r26, %r24, %r5;
	add.s32 	%r27, %r26, %r5;
	mov.u32 	%r159, ext_shared;
	add.s32 	%r28, %r159, %r149;
	shr.u32 	%r29, %r131, 1;
	add.s32 	%r160, %r9, %r29;
	add.s32 	%r30, %r160, -1;
	and.b32  	%r31, %r134, 3;
	add.s32 	%r32, %r31, -1;
	and.b32  	%r33, %r134, -4;
	and.b32  	%r34, %r134, 1;
	add.s32 	%r35, %r25, %r5;
	mov.b32 	%r380, 0;
$L__BB0_16:
	mul.wide.u32 	%rd156, %r380, 8;
	add.s64 	%rd157, %rd9, %rd156;
	ld.global.nc.u64 	%rd16, [%rd157];
	and.b64  	%rd158, %rd16, -4294967296;
	setp.ne.s64 	%p14, %rd158, 0;
	@%p14 bra 	$L__BB0_18;
	cvt.u32.u64 	%r161, %rd11;
	cvt.u32.u64 	%r162, %rd16;
	rem.u32 	%r163, %r162, %r161;
	cvt.u64.u32 	%rd434, %r163;
	bra.uni 	$L__BB0_19;
$L__BB0_18:
	rem.u64 	%rd434, %rd16, %rd11;
$L__BB0_19:
	setp.eq.s64 	%p15, %rd434, 0;
	@%p15 bra 	$L__BB0_187;
	cvt.u32.u64 	%r164, %rd11;
	setp.ge.u32 	%p16, %r414, %r131;
	cvt.u32.u64 	%r165, %rd434;
	rem.s32 	%r166, %r165, %r164;
	add.s32 	%r167, %r166, %r164;
	rem.s32 	%r37, %r167, %r164;
	@%p16 bra 	$L__BB0_28;
	mov.u32 	%r381, %r414;
$L__BB0_22:
	sub.s32 	%r384, %r381, %r37;
	setp.gt.s32 	%p17, %r384, -1;
	mov.b16 	%rs39, 0;
	@%p17 bra 	$L__BB0_25;
	mov.b16 	%rs39, 0;
$L__BB0_24:
	add.s32 	%r384, %r384, %r131;
	xor.b16  	%rs39, %rs39, 1;
	setp.lt.s32 	%p18, %r384, 0;
	@%p18 bra 	$L__BB0_24;
$L__BB0_25:
	setp.lt.s32 	%p19, %r384, %r131;
	@%p19 bra 	$L__BB0_27;
$L__BB0_26:
	sub.s32 	%r384, %r384, %r131;
	and.b16  	%rs29, %rs39, 255;
	setp.eq.s16 	%p20, %rs29, 0;
	selp.u16 	%rs39, 1, 0, %p20;
	setp.ge.s32 	%p21, %r384, %r131;
	@%p21 bra 	$L__BB0_26;
$L__BB0_27:
	shl.b32 	%r168, %r384, 3;
	mov.u32 	%r169, shared;
	add.s32 	%r170, %r169, %r168;
	ld.shared.u64 	%rd159, [%r170];
	and.b16  	%rs30, %rs39, 255;
	setp.eq.s16 	%p22, %rs30, 0;
	setp.eq.s64 	%p23, %rd159, 0;
	selp.b64 	%rd160, 0, %rd133, %p23;
	sub.s64 	%rd161, %rd160, %rd159;
	selp.b64 	%rd162, %rd159, %rd161, %p22;
	shl.b32 	%r171, %r381, 3;
	add.s32 	%r172, %r24, %r171;
	st.shared.u64 	[%r172], %rd162;
	add.s32 	%r381, %r381, %r9;
	setp.lt.u32 	%p24, %r381, %r131;
	@%p24 bra 	$L__BB0_22;
$L__BB0_28:
	setp.ge.u32 	%p25, %r414, %r131;
	bar.sync 	0;
	@%p25 bra 	$L__BB0_36;
	mov.u32 	%r385, %r414;
$L__BB0_30:
	sub.s32 	%r388, %r385, %r37;
	setp.gt.s32 	%p26, %r388, -1;
	mov.b16 	%rs42, 0;
	@%p26 bra 	$L__BB0_33;
	mov.b16 	%rs42, 0;
$L__BB0_32:
	add.s32 	%r388, %r388, %r131;
	xor.b16  	%rs42, %rs42, 1;
	setp.lt.s32 	%p27, %r388, 0;
	@%p27 bra 	$L__BB0_32;
$L__BB0_33:
	setp.lt.s32 	%p28, %r388, %r131;
	@%p28 bra 	$L__BB0_35;
$L__BB0_34:
	sub.s32 	%r388, %r388, %r131;
	and.b16  	%rs33, %rs42, 255;
	setp.eq.s16 	%p29, %rs33, 0;
	selp.u16 	%rs42, 1, 0, %p29;
	setp.ge.s32 	%p30, %r388, %r131;
	@%p30 bra 	$L__BB0_34;
$L__BB0_35:
	shl.b32 	%r173, %r388, 3;
	add.s32 	%r174, %r13, %r173;
	ld.shared.u64 	%rd163, [%r174];
	and.b16  	%rs34, %rs42, 255;
	setp.eq.s16 	%p31, %rs34, 0;
	setp.eq.s64 	%p32, %rd163, 0;
	selp.b64 	%rd164, 0, %rd133, %p32;
	sub.s64 	%rd165, %rd164, %rd163;
	selp.b64 	%rd166, %rd163, %rd165, %p31;
	shl.b32 	%r175, %r385, 3;
	add.s32 	%r176, %r25, %r175;
	st.shared.u64 	[%r176], %rd166;
	add.s32 	%r385, %r385, %r9;
	setp.lt.u32 	%p33, %r385, %r131;
	@%p33 bra 	$L__BB0_30;
$L__BB0_36:
	setp.ge.u32 	%p34, %r414, %r131;
	bar.sync 	0;
	@%p34 bra 	$L__BB0_39;
	mov.u32 	%r389, %r414;
$L__BB0_38:
	shl.b32 	%r177, %r389, 3;
	add.s32 	%r178, %r24, %r177;
	ld.shared.u64 	%rd167, [%r178];
	mov.u32 	%r179, shared;
	add.s32 	%r180, %r179, %r177;
	ld.shared.u64 	%rd168, [%r180];
	setp.lt.u64 	%p35, %rd167, %rd168;
	selp.b64 	%rd169, %rd133, 0, %p35;
	sub.s64 	%rd170, %rd167, %rd168;
	add.s64 	%rd171, %rd170, %rd169;
	shl.b32 	%r181, %r131, 5;
	add.s32 	%r182, %r180, %r181;
	st.shared.u64 	[%r182], %rd171;
	mad.lo.s32 	%r183, %r131, 24, %r180;
	ld.shared.u64 	%rd172, [%r183];
	add.s32 	%r184, %r13, %r177;
	ld.shared.u64 	%rd173, [%r184];
	setp.lt.u64 	%p36, %rd172, %rd173;
	selp.b64 	%rd174, %rd133, 0, %p36;
	sub.s64 	%rd175, %rd172, %rd173;
	add.s64 	%rd176, %rd175, %rd174;
	add.s32 	%r185, %r184, %r181;
	st.shared.u64 	[%r185], %rd176;
	add.s32 	%r389, %r389, %r9;
	setp.lt.u32 	%p37, %r389, %r131;
	@%p37 bra 	$L__BB0_38;
$L__BB0_39:
	setp.ge.u32 	%p38, %r414, %r131;
	bar.sync 	0;
	@%p38 bra 	$L__BB0_42;
	mov.u32 	%r390, %r414;
$L__BB0_41:
	shl.b32 	%r186, %r390, 3;
	mov.u32 	%r187, ext_shared;
	add.s32 	%r188, %r187, %r186;
	mov.b64 	%rd177, 0;
	st.shared.u64 	[%r188], %rd177;
	add.s32 	%r189, %r28, %r186;
	st.shared.u64 	[%r189], %rd177;
	add.s32 	%r390, %r390, %r9;
	setp.lt.u32 	%p39, %r390, %r131;
	@%p39 bra 	$L__BB0_41;
$L__BB0_42:
	setp.eq.s32 	%p40, %r134, 0;
	bar.sync 	0;
	@%p40 bra 	$L__BB0_165;
	ld.param.u64 	%rd432, [blind_rotate_fused_param_2];
	mul.lo.s32 	%r191, %r134, %r131;
	mul.lo.s32 	%r192, %r191, %r380;
	shl.b32 	%r193, %r192, 2;
	mul.wide.u32 	%rd178, %r193, 8;
	add.s64 	%rd20, %rd432, %rd178;
	mov.b32 	%r391, 0;
$L__BB0_44:
	setp.ge.u32 	%p41, %r414, %r131;
	@%p41 bra 	$L__BB0_93;
	mul.wide.u32 	%rd179, %r391, 8;
	add.s64 	%rd21, %rd5, %rd179;
	mov.u32 	%r392, %r414;
$L__BB0_46:
	setp.lt.u32 	%p42, %r134, 4;
	shl.b32 	%r195, %r392, 3;
	add.s32 	%r62, %r26, %r195;
	ld.shared.u64 	%rd435, [%r62];
	mov.b32 	%r393, 0;
	mov.u32 	%r395, %r393;
	@%p42 bra 	$L__BB0_72;
$L__BB0_47:
	.pragma "nounroll";
	or.b64  	%rd180, %rd435, %rd134;
	and.b64  	%rd181, %rd180, -4294967296;
	setp.ne.s64 	%p43, %rd181, 0;
	@%p43 bra 	$L__BB0_49;
	cvt.u32.u64 	%r196, %rd134;
	cvt.u32.u64 	%r197, %rd435;
	rem.u32 	%r198, %r197, %r196;
	cvt.u64.u32 	%rd436, %r198;
	bra.uni 	$L__BB0_50;
$L__BB0_49:
	rem.u64 	%rd436, %rd435, %rd134;
$L__BB0_50:
	setp.gt.u64 	%p44, %rd436, %rd135;
	selp.b64 	%rd182, %rd134, 0, %p44;
	add.s64 	%rd27, %rd182, %rd435;
	sub.s64 	%rd28, %rd436, %rd182;
	or.b64  	%rd183, %rd27, %rd134;
	and.b64  	%rd184, %rd183, -4294967296;
	setp.ne.s64 	%p45, %rd184, 0;
	@%p45 bra 	$L__BB0_52;
	cvt.u32.u64 	%r199, %rd134;
	cvt.u32.u64 	%r200, %rd27;
	div.u32 	%r201, %r200, %r199;
	cvt.u64.u32 	%rd437, %r201;
	bra.uni 	$L__BB0_53;
$L__BB0_52:
	div.u64 	%rd437, %rd27, %rd134;
$L__BB0_53:
	or.b64  	%rd185, %rd437, %rd134;
	and.b64  	%rd186, %rd185, -4294967296;
	setp.ne.s64 	%p46, %rd186, 0;
	@%p46 bra 	$L__BB0_55;
	cvt.u32.u64 	%r202, %rd134;
	cvt.u32.u64 	%r203, %rd437;
	rem.u32 	%r204, %r203, %r202;
	cvt.u64.u32 	%rd438, %r204;
	bra.uni 	$L__BB0_56;
$L__BB0_55:
	rem.u64 	%rd438, %rd437, %rd134;
$L__BB0_56:
	mul.wide.u32 	%rd187, %r393, 8;
	add.s64 	%rd35, %rd5, %rd187;
	setp.gt.u64 	%p47, %rd438, %rd135;
	selp.b64 	%rd188, %rd134, 0, %p47;
	add.s64 	%rd36, %rd188, %rd437;
	sub.s64 	%rd189, %rd438, %rd188;
	st.local.v2.u64 	[%rd35], {%rd28, %rd189};
	or.b64  	%rd190, %rd36, %rd134;
	and.b64  	%rd191, %rd190, -4294967296;
	setp.ne.s64 	%p48, %rd191, 0;
	@%p48 bra 	$L__BB0_58;
	cvt.u32.u64 	%r205, %rd134;
	cvt.u32.u64 	%r206, %rd36;
	div.u32 	%r207, %r206, %r205;
	cvt.u64.u32 	%rd439, %r207;
	bra.uni 	$L__BB0_59;
$L__BB0_58:
	div.u64 	%rd439, %rd36, %rd134;
$L__BB0_59:
	or.b64  	%rd192, %rd439, %rd134;
	and.b64  	%rd193, %rd192, -4294967296;
	setp.ne.s64 	%p49, %rd193, 0;
	@%p49 bra 	$L__BB0_61;
	cvt.u32.u64 	%r208, %rd134;
	cvt.u32.u64 	%r209, %rd439;
	rem.u32 	%r210, %r209, %r208;
	cvt.u64.u32 	%rd440, %r210;
	bra.uni 	$L__BB0_62;
$L__BB0_61:
	rem.u64 	%rd440, %rd439, %rd134;
$L__BB0_62:
	setp.gt.u64 	%p50, %rd440, %rd135;
	selp.b64 	%rd194, %rd134, 0, %p50;
	add.s64 	%rd43, %rd194, %rd439;
	sub.s64 	%rd44, %rd440, %rd194;
	or.b64  	%rd195, %rd43, %rd134;
	and.b64  	%rd196, %rd195, -4294967296;
	setp.ne.s64 	%p51, %rd196, 0;
	@%p51 bra 	$L__BB0_64;
	cvt.u32.u64 	%r211, %rd134;
	cvt.u32.u64 	%r212, %rd43;
	div.u32 	%r213, %r212, %r211;
	cvt.u64.u32 	%rd441, %r213;
	bra.uni 	$L__BB0_65;
$L__BB0_64:
	div.u64 	%rd441, %rd43, %rd134;
$L__BB0_65:
	or.b64  	%rd197, %rd441, %rd134;
	and.b64  	%rd198, %rd197, -4294967296;
	setp.ne.s64 	%p52, %rd198, 0;
	@%p52 bra 	$L__BB0_67;
	cvt.u32.u64 	%r214, %rd134;
	cvt.u32.u64 	%r215, %rd441;
	rem.u32 	%r216, %r215, %r214;
	cvt.u64.u32 	%rd442, %r216;
	bra.uni 	$L__BB0_68;
$L__BB0_67:
	rem.u64 	%rd442, %rd441, %rd134;
$L__BB0_68:
	setp.gt.u64 	%p53, %rd442, %rd135;
	selp.b64 	%rd199, %rd134, 0, %p53;
	add.s64 	%rd51, %rd199, %rd441;
	sub.s64 	%rd200, %rd442, %rd199;
	st.local.v2.u64 	[%rd35+16], {%rd44, %rd200};
	or.b64  	%rd201, %rd51, %rd134;
	and.b64  	%rd202, %rd201, -4294967296;
	setp.ne.s64 	%p54, %rd202, 0;
	@%p54 bra 	$L__BB0_70;
	cvt.u32.u64 	%r217, %rd134;
	cvt.u32.u64 	%r218, %rd51;
	div.u32 	%r219, %r218, %r217;
	cvt.u64.u32 	%rd435, %r219;
	bra.uni 	$L__BB0_71;
$L__BB0_70:
	div.u64 	%rd435, %rd51, %rd134;
$L__BB0_71:
	add.s32 	%r393, %r393, 4;
	setp.ne.s32 	%p55, %r393, %r33;
	mov.u32 	%r395, %r33;
	@%p55 bra 	$L__BB0_47;
$L__BB0_72:
	setp.eq.s32 	%p56, %r31, 0;
	@%p56 bra 	$L__BB0_92;
	setp.eq.s32 	%p57, %r32, 0;
	@%p57 bra 	$L__BB0_87;
	or.b64  	%rd203, %rd435, %rd134;
	and.b64  	%rd204, %rd203, -4294967296;
	setp.ne.s64 	%p58, %rd204, 0;
	@%p58 bra 	$L__BB0_76;
	cvt.u32.u64 	%r220, %rd134;
	cvt.u32.u64 	%r221, %rd435;
	rem.u32 	%r222, %r221, %r220;
	cvt.u64.u32 	%rd444, %r222;
	bra.uni 	$L__BB0_77;
$L__BB0_76:
	rem.u64 	%rd444, %rd435, %rd134;
$L__BB0_77:
	setp.gt.u64 	%p59, %rd444, %rd135;
	selp.b64 	%rd205, %rd134, 0, %p59;
	add.s64 	%rd59, %rd205, %rd435;
	sub.s64 	%rd206, %rd444, %rd205;
	mul.wide.u32 	%rd207, %r395, 8;
	add.s64 	%rd60, %rd5, %rd207;
	st.local.u64 	[%rd60], %rd206;
	or.b64  	%rd208, %rd59, %rd134;
	and.b64  	%rd209, %rd208, -4294967296;
	setp.ne.s64 	%p60, %rd209, 0;
	@%p60 bra 	$L__BB0_79;
	cvt.u32.u64 	%r223, %rd134;
	cvt.u32.u64 	%r224, %rd59;
	div.u32 	%r225, %r224, %r223;
	cvt.u64.u32 	%rd445, %r225;
	bra.uni 	$L__BB0_80;
$L__BB0_79:
	div.u64 	%rd445, %rd59, %rd134;
$L__BB0_80:
	or.b64  	%rd210, %rd445, %rd134;
	and.b64  	%rd211, %rd210, -4294967296;
	setp.ne.s64 	%p61, %rd211, 0;
	@%p61 bra 	$L__BB0_82;
	cvt.u32.u64 	%r226, %rd134;
	cvt.u32.u64 	%r227, %rd445;
	rem.u32 	%r228, %r227, %r226;
	cvt.u64.u32 	%rd446, %r228;
	bra.uni 	$L__BB0_83;
$L__BB0_82:
	rem.u64 	%rd446, %rd445, %rd134;
$L__BB0_83:
	setp.gt.u64 	%p62, %rd446, %rd135;
	selp.b64 	%rd212, %rd134, 0, %p62;
	add.s64 	%rd67, %rd212, %rd445;
	sub.s64 	%rd213, %rd446, %rd212;
	st.local.u64 	[%rd60+8], %rd213;
	or.b64  	%rd214, %rd67, %rd134;
	and.b64  	%rd215, %rd214, -4294967296;
	setp.ne.s64 	%p63, %rd215, 0;
	@%p63 bra 	$L__BB0_85;
	cvt.u32.u64 	%r229, %rd134;
	cvt.u32.u64 	%r230, %rd67;
	div.u32 	%r231, %r230, %r229;
	cvt.u64.u32 	%rd435, %r231;
	bra.uni 	$L__BB0_86;
$L__BB0_85:
	div.u64 	%rd435, %rd67, %rd134;
$L__BB0_86:
	add.s32 	%r395, %r395, 2;
$L__BB0_87:
	setp.eq.s32 	%p64, %r34, 0;
	@%p64 bra 	$L__BB0_92;
	or.b64  	%rd216, %rd435, %rd134;
	and.b64  	%rd217, %rd216, -4294967296;
	setp.ne.s64 	%p65, %rd217, 0;
	@%p65 bra 	$L__BB0_90;
	cvt.u32.u64 	%r232, %rd134;
	cvt.u32.u64 	%r233, %rd435;
	rem.u32 	%r234, %r233, %r232;
	cvt.u64.u32 	%rd449, %r234;
	bra.uni 	$L__BB0_91;
$L__BB0_90:
	rem.u64 	%rd449, %rd435, %rd134;
$L__BB0_91:
	setp.gt.u64 	%p66, %rd449, %rd135;
	selp.b64 	%rd218, %rd134, 0, %p66;
	sub.s64 	%rd219, %rd449, %rd218;
	mul.wide.u32 	%rd220, %r395, 8;
	add.s64 	%rd221, %rd5, %rd220;
	st.local.u64 	[%rd221], %rd219;
$L__BB0_92:
	ld.local.u64 	%rd222, [%rd21];
	add.s32 	%r235, %r62, %r5;
	st.shared.u64 	[%r235], %rd222;
	add.s32 	%r392, %r392, %r9;
	setp.lt.u32 	%p67, %r392, %r131;
	@%p67 bra 	$L__BB0_46;
$L__BB0_93:
	setp.eq.s32 	%p68, %r132, 0;
	bar.sync 	0;
	@%p68 bra 	$L__BB0_100;
	div.u32 	%r237, %r30, %r9;
	max.u32 	%r69, %r237, 1;
	mov.b32 	%r396, 0;
$L__BB0_95:
	mov.u32 	%r70, %r396;
	setp.gt.u32 	%p69, %r9, %r30;
	add.s32 	%r396, %r70, 1;
	shr.u32 	%r72, %r131, %r396;
	@%p69 bra 	$L__BB0_99;
	shl.b32 	%r73, %r72, 1;
	mov.b32 	%r239, 1;
	shl.b32 	%r74, %r239, %r70;
	mov.b32 	%r397, 0;
$L__BB0_97:
	mad.lo.s32 	%r76, %r397, %r9, %r414;
	setp.ge.u32 	%p70, %r76, %r29;
	@%p70 bra 	$L__BB0_99;
	div.u32 	%r240, %r76, %r72;
	mul.lo.s32 	%r241, %r240, %r72;
	sub.s32 	%r242, %r76, %r241;
	mad.lo.s32 	%r243, %r73, %r240, %r242;
	add.s32 	%r244, %r240, %r74;
	mul.wide.u32 	%rd223, %r244, 8;
	add.s64 	%rd224, %rd1, %rd223;
	ld.global.nc.u64 	%rd225, [%rd224];
	add.s64 	%rd226, %rd2, %rd223;
	ld.global.nc.u64 	%rd227, [%rd226];
	shl.b32 	%r245, %r243, 3;
	add.s32 	%r246, %r27, %r245;
	ld.shared.u64 	%rd228, [%r246];
	shl.b32 	%r247, %r72, 3;
	add.s32 	%r248, %r246, %r247;
	ld.shared.u64 	%rd229, [%r248];
	mul.hi.u64 	%rd230, %rd229, %rd227;
	mul.lo.s64 	%rd231, %rd229, %rd225;
	mul.lo.s64 	%rd232, %rd230, %rd133;
	sub.s64 	%rd233, %rd231, %rd232;
	setp.lt.u64 	%p71, %rd233, %rd133;
	selp.b64 	%rd234, 0, %rd133, %p71;
	sub.s64 	%rd235, %rd233, %rd234;
	add.s64 	%rd236, %rd235, %rd228;
	setp.lt.u64 	%p72, %rd236, %rd133;
	selp.b64 	%rd237, 0, %rd133, %p72;
	sub.s64 	%rd238, %rd236, %rd237;
	setp.lt.u64 	%p73, %rd228, %rd235;
	selp.b64 	%rd239, %rd133, 0, %p73;
	sub.s64 	%rd240, %rd228, %rd235;
	add.s64 	%rd241, %rd240, %rd239;
	st.shared.u64 	[%r246], %rd238;
	st.shared.u64 	[%r248], %rd241;
	add.s32 	%r397, %r397, 1;
	setp.ne.s32 	%p74, %r397, %r69;
	@%p74 bra 	$L__BB0_97;
$L__BB0_99:
	bar.sync 	0;
	setp.ne.s32 	%p75, %r396, %r132;
	@%p75 bra 	$L__BB0_95;
$L__BB0_100:
	setp.ge.u32 	%p76, %r414, %r131;
	shl.b32 	%r78, %r391, 1;
	@%p76 bra 	$L__BB0_103;
	mul.lo.s32 	%r79, %r78, %r131;
	mov.u32 	%r398, %r414;
$L__BB0_102:
	shl.b32 	%r249, %r398, 3;
	add.s32 	%r250, %r27, %r249;
	ld.shared.u64 	%rd246, [%r250];
	add.s32 	%r251, %r398, %r79;
	mul.wide.u32 	%rd247, %r251, 8;
	add.s64 	%rd243, %rd20, %rd247;
	// begin inline asm
	ld.global.nc.u64 %rd242, [%rd243];
	// end inline asm
	add.s32 	%r252, %r251, %r131;
	mul.wide.u32 	%rd248, %r252, 8;
	add.s64 	%rd245, %rd20, %rd248;
	// begin inline asm
	ld.global.nc.u64 %rd244, [%rd245];
	// end inline asm
	mov.u32 	%r253, ext_shared;
	add.s32 	%r254, %r253, %r249;
	ld.shared.u64 	%rd249, [%r254];
	mul.wide.u32 	%rd250, %r398, 8;
	add.s64 	%rd251, %rd2, %rd250;
	ld.global.nc.u64 	%rd252, [%rd251];
	mul.hi.u64 	%rd253, %rd246, %rd252;
	mul.lo.s64 	%rd254, %rd242, %rd246;
	mul.lo.s64 	%rd255, %rd253, %rd133;
	sub.s64 	%rd256, %rd254, %rd255;
	setp.lt.u64 	%p77, %rd256, %rd133;
	selp.b64 	%rd257, 0, %rd133, %p77;
	sub.s64 	%rd258, %rd256, %rd257;
	add.s64 	%rd259, %rd258, %rd249;
	setp.lt.u64 	%p78, %rd259, %rd133;
	selp.b64 	%rd260, 0, %rd133, %p78;
	sub.s64 	%rd261, %rd259, %rd260;
	st.shared.u64 	[%r254], %rd261;
	add.s32 	%r255, %r28, %r249;
	ld.shared.u64 	%rd262, [%r255];
	mul.lo.s64 	%rd263, %rd244, %rd246;
	sub.s64 	%rd264, %rd263, %rd255;
	setp.lt.u64 	%p79, %rd264, %rd133;
	selp.b64 	%rd265, 0, %rd133, %p79;
	sub.s64 	%rd266, %rd264, %rd265;
	add.s64 	%rd267, %rd266, %rd262;
	setp.lt.u64 	%p80, %rd267, %rd133;
	selp.b64 	%rd268, 0, %rd133, %p80;
	sub.s64 	%rd269, %rd267, %rd268;
	st.shared.u64 	[%r255], %rd269;
	add.s32 	%r398, %r398, %r9;
	setp.lt.u32 	%p81, %r398, %r131;
	@%p81 bra 	$L__BB0_102;
$L__BB0_103:
	bar.sync 	0;
	sub.s32 	%r256, %r78, %r391;
	add.s32 	%r391, %r256, 1;
	setp.ne.s32 	%p82, %r391, %r134;
	@%p82 bra 	$L__BB0_44;
	mov.b32 	%r399, 0;
$L__BB0_105:
	setp.ge.u32 	%p83, %r414, %r131;
	@%p83 bra 	$L__BB0_154;
	mul.wide.u32 	%rd270, %r399, 8;
	add.s64 	%rd75, %rd5, %rd270;
	mov.u32 	%r400, %r414;
$L__BB0_107:
	setp.lt.u32 	%p84, %r134, 4;
	shl.b32 	%r259, %r400, 3;
	add.s32 	%r260, %r35, %r259;
	ld.shared.u64 	%rd450, [%r260];
	mov.b32 	%r401, 0;
	mov.u32 	%r403, %r401;
	@%p84 bra 	$L__BB0_133;
$L__BB0_108:
	.pragma "nounroll";
	or.b64  	%rd271, %rd450, %rd134;
	and.b64  	%rd272, %rd271, -4294967296;
	setp.ne.s64 	%p85, %rd272, 0;
	@%p85 bra 	$L__BB0_110;
	cvt.u32.u64 	%r261, %rd134;
	cvt.u32.u64 	%r262, %rd450;
	rem.u32 	%r263, %r262, %r261;
	cvt.u64.u32 	%rd451, %r263;
	bra.uni 	$L__BB0_111;
$L__BB0_110:
	rem.u64 	%rd451, %rd450, %rd134;
$L__BB0_111:
	setp.gt.u64 	%p86, %rd451, %rd135;
	selp.b64 	%rd273, %rd134, 0, %p86;
	add.s64 	%rd81, %rd273, %rd450;
	sub.s64 	%rd82, %rd451, %rd273;
	or.b64  	%rd274, %rd81, %rd134;
	and.b64  	%rd275, %rd274, -4294967296;
	setp.ne.s64 	%p87, %rd275, 0;
	@%p87 bra 	$L__BB0_113;
	cvt.u32.u64 	%r264, %rd134;
	cvt.u32.u64 	%r265, %rd81;
	div.u32 	%r266, %r265, %r264;
	cvt.u64.u32 	%rd452, %r266;
	bra.uni 	$L__BB0_114;
$L__BB0_113:
	div.u64 	%rd452, %rd81, %rd134;
$L__BB0_114:
	or.b64  	%rd276, %rd452, %rd134;
	and.b64  	%rd277, %rd276, -4294967296;
	setp.ne.s64 	%p88, %rd277, 0;
	@%p88 bra 	$L__BB0_116;
	cvt.u32.u64 	%r267, %rd134;
	cvt.u32.u64 	%r268, %rd452;
	rem.u32 	%r269, %r268, %r267;
	cvt.u64.u32 	%rd453, %r269;
	bra.uni 	$L__BB0_117;
$L__BB0_116:
	rem.u64 	%rd453, %rd452, %rd134;
$L__BB0_117:
	mul.wide.u32 	%rd278, %r401, 8;
	add.s64 	%rd89, %rd5, %rd278;
	setp.gt.u64 	%p89, %rd453, %rd135;
	selp.b64 	%rd279, %rd134, 0, %p89;
	add.s64 	%rd90, %rd279, %rd452;
	sub.s64 	%rd280, %rd453, %rd279;
	st.local.v2.u64 	[%rd89], {%rd82, %rd280};
	or.b64  	%rd281, %rd90, %rd134;
	and.b64  	%rd282, %rd281, -4294967296;
	setp.ne.s64 	%p90, %rd282, 0;
	@%p90 bra 	$L__BB0_119;
	cvt.u32.u64 	%r270, %rd134;
	cvt.u32.u64 	%r271, %rd90;
	div.u32 	%r272, %r271, %r270;
	cvt.u64.u32 	%rd454, %r272;
	bra.uni 	$L__BB0_120;
$L__BB0_119:
	div.u64 	%rd454, %rd90, %rd134;
$L__BB0_120:
	or.b64  	%rd283, %rd454, %rd134;
	and.b64  	%rd284, %rd283, -4294967296;
	setp.ne.s64 	%p91, %rd284, 0;
	@%p91 bra 	$L__BB0_122;
	cvt.u32.u64 	%r273, %rd134;
	cvt.u32.u64 	%r274, %rd454;
	rem.u32 	%r275, %r274, %r273;
	cvt.u64.u32 	%rd455, %r275;
	bra.uni 	$L__BB0_123;
$L__BB0_122:
	rem.u64 	%rd455, %rd454, %rd134;
$L__BB0_123:
	setp.gt.u64 	%p92, %rd455, %rd135;
	selp.b64 	%rd285, %rd134, 0, %p92;
	add.s64 	%rd97, %rd285, %rd454;
	sub.s64 	%rd98, %rd455, %rd285;
	or.b64  	%rd286, %rd97, %rd134;
	and.b64  	%rd287, %rd286, -4294967296;
	setp.ne.s64 	%p93, %rd287, 0;
	@%p93 bra 	$L__BB0_125;
	cvt.u32.u64 	%r276, %rd134;
	cvt.u32.u64 	%r277, %rd97;
	div.u32 	%r278, %r277, %r276;
	cvt.u64.u32 	%rd456, %r278;
	bra.uni 	$L__BB0_126;
$L__BB0_125:
	div.u64 	%rd456, %rd97, %rd134;
$L__BB0_126:
	or.b64  	%rd288, %rd456, %rd134;
	and.b64  	%rd289, %rd288, -4294967296;
	setp.ne.s64 	%p94, %rd289, 0;
	@%p94 bra 	$L__BB0_128;
	cvt.u32.u64 	%r279, %rd134;
	cvt.u32.u64 	%r280, %rd456;
	rem.u32 	%r281, %r280, %r279;
	cvt.u64.u32 	%rd457, %r281;
	bra.uni 	$L__BB0_129;
$L__BB0_128:
	rem.u64 	%rd457, %rd456, %rd134;
$L__BB0_129:
	setp.gt.u64 	%p95, %rd457, %rd135;
	selp.b64 	%rd290, %rd134, 0, %p95;
	add.s64 	%rd105, %rd290, %rd456;
	sub.s64 	%rd291, %rd457, %rd290;
	st.local.v2.u64 	[%rd89+16], {%rd98, %rd291};
	or.b64  	%rd292, %rd105, %rd134;
	and.b64  	%rd293, %rd292, -4294967296;
	setp.ne.s64 	%p96, %rd293, 0;
	@%p96 bra 	$L__BB0_131;
	cvt.u32.u64 	%r282, %rd134;
	cvt.u32.u64 	%r283, %rd105;
	div.u32 	%r284, %r283, %r282;
	cvt.u64.u32 	%rd450, %r284;
	bra.uni 	$L__BB0_132;
$L__BB0_131:
	div.u64 	%rd450, %rd105, %rd134;
$L__BB0_132:
	add.s32 	%r401, %r401, 4;
	setp.ne.s32 	%p97, %r401, %r33;
	mov.u32 	%r403, %r33;
	@%p97 bra 	$L__BB0_108;
$L__BB0_133:
	setp.eq.s32 	%p98, %r31, 0;
	@%p98 bra 	$L__BB0_153;
	setp.eq.s32 	%p99, %r32, 0;
	@%p99 bra 	$L__BB0_148;
	or.b64  	%rd294, %rd450, %rd134;
	and.b64  	%rd295, %rd294, -4294967296;
	setp.ne.s64 	%p100, %rd295, 0;
	@%p100 bra 	$L__BB0_137;
	cvt.u32.u64 	%r285, %rd134;
	cvt.u32.u64 	%r286, %rd450;
	rem.u32 	%r287, %r286, %r285;
	cvt.u64.u32 	%rd459, %r287;
	bra.uni 	$L__BB0_138;
$L__BB0_137:
	rem.u64 	%rd459, %rd450, %rd134;
$L__BB0_138:
	setp.gt.u64 	%p101, %rd459, %rd135;
	selp.b64 	%rd296, %rd134, 0, %p101;
	add.s64 	%rd113, %rd296, %rd450;
	sub.s64 	%rd297, %rd459, %rd296;
	mul.wide.u32 	%rd298, %r403, 8;
	add.s64 	%rd114, %rd5, %rd298;
	st.local.u64 	[%rd114], %rd297;
	or.b64  	%rd299, %rd113, %rd134;
	and.b64  	%rd300, %rd299, -4294967296;
	setp.ne.s64 	%p102, %rd300, 0;
	@%p102 bra 	$L__BB0_140;
	cvt.u32.u64 	%r288, %rd134;
	cvt.u32.u64 	%r289, %rd113;
	div.u32 	%r290, %r289, %r288;
	cvt.u64.u32 	%rd460, %r290;
	bra.uni 	$L__BB0_141;
$L__BB0_140:
	div.u64 	%rd460, %rd113, %rd134;
$L__BB0_141:
	or.b64  	%rd301, %rd460, %rd134;
	and.b64  	%rd302, %rd301, -4294967296;
	setp.ne.s64 	%p103, %rd302, 0;
	@%p103 bra 	$L__BB0_143;
	cvt.u32.u64 	%r291, %rd134;
	cvt.u32.u64 	%r292, %rd460;
	rem.u32 	%r293, %r292, %r291;
	cvt.u64.u32 	%rd461, %r293;
	bra.uni 	$L__BB0_144;
$L__BB0_143:
	rem.u64 	%rd461, %rd460, %rd134;
$L__BB0_144:
	setp.gt.u64 	%p104, %rd461, %rd135;
	selp.b64 	%rd303, %rd134, 0, %p104;
	add.s64 	%rd121, %rd303, %rd460;
	sub.s64 	%rd304, %rd461, %rd303;
	st.local.u64 	[%rd114+8], %rd304;
	or.b64  	%rd305, %rd121, %rd134;
	and.b64  	%rd306, %rd305, -4294967296;
	setp.ne.s64 	%p105, %rd306, 0;
	@%p105 bra 	$L__BB0_146;
	cvt.u32.u64 	%r294, %rd134;
	cvt.u32.u64 	%r295, %rd121;
	div.u32 	%r296, %r295, %r294;
	cvt.u64.u32 	%rd450, %r296;
	bra.uni 	$L__BB0_147;
$L__BB0_146:
	div.u64 	%rd450, %rd121, %rd134;
$L__BB0_147:
	add.s32 	%r403, %r403, 2;
$L__BB0_148:
	setp.eq.s32 	%p106, %r34, 0;
	@%p106 bra 	$L__BB0_153;
	or.b64  	%rd307, %rd450, %rd134;
	and.b64  	%rd308, %rd307, -4294967296;
	setp.ne.s64 	%p107, %rd308, 0;
	@%p107 bra 	$L__BB0_151;
	cvt.u32.u64 	%r297, %rd134;
	cvt.u32.u64 	%r298, %rd450;
	rem.u32 	%r299, %r298, %r297;
	cvt.u64.u32 	%rd464, %r299;
	bra.uni 	$L__BB0_152;
$L__BB0_151:
	rem.u64 	%rd464, %rd450, %rd134;
$L__BB0_152:
	setp.gt.u64 	%p108, %rd464, %rd135;
	selp.b64 	%rd309, %rd134, 0, %p108;
	sub.s64 	%rd310, %rd464, %rd309;
	mul.wide.u32 	%rd311, %r403, 8;
	add.s64 	%rd312, %rd5, %rd311;
	st.local.u64 	[%rd312], %rd310;
$L__BB0_153:
	ld.local.u64 	%rd313, [%rd75];
	shl.b32 	%r300, %r400, 3;
	add.s32 	%r301, %r27, %r300;
	st.shared.u64 	[%r301], %rd313;
	add.s32 	%r400, %r400, %r9;
	setp.lt.u32 	%p109, %r400, %r131;
	@%p109 bra 	$L__BB0_107;
$L__BB0_154:
	setp.eq.s32 	%p110, %r132, 0;
	bar.sync 	0;
	@%p110 bra 	$L__BB0_161;
	div.u32 	%r303, %r30, %r9;
	max.u32 	%r91, %r303, 1;
	mov.b32 	%r404, 0;
$L__BB0_156:
	mov.u32 	%r92, %r404;
	setp.gt.u32 	%p111, %r9, %r30;
	add.s32 	%r404, %r92, 1;
	shr.u32 	%r94, %r131, %r404;
	@%p111 bra 	$L__BB0_160;
	shl.b32 	%r95, %r94, 1;
	mov.b32 	%r305, 1;
	shl.b32 	%r96, %r305, %r92;
	mov.b32 	%r405, 0;
$L__BB0_158:
	mad.lo.s32 	%r98, %r405, %r9, %r414;
	setp.ge.u32 	%p112, %r98, %r29;
	@%p112 bra 	$L__BB0_160;
	div.u32 	%r306, %r98, %r94;
	mul.lo.s32 	%r307, %r306, %r94;
	sub.s32 	%r308, %r98, %r307;
	mad.lo.s32 	%r309, %r95, %r306, %r308;
	add.s32 	%r310, %r306, %r96;
	mul.wide.u32 	%rd314, %r310, 8;
	add.s64 	%rd315, %rd1, %rd314;
	ld.global.nc.u64 	%rd316, [%rd315];
	add.s64 	%rd317, %rd2, %rd314;
	ld.global.nc.u64 	%rd318, [%rd317];
	shl.b32 	%r311, %r309, 3;
	add.s32 	%r312, %r27, %r311;
	ld.shared.u64 	%rd319, [%r312];
	shl.b32 	%r313, %r94, 3;
	add.s32 	%r314, %r312, %r313;
	ld.shared.u64 	%rd320, [%r314];
	mul.hi.u64 	%rd321, %rd320, %rd318;
	mul.lo.s64 	%rd322, %rd320, %rd316;
	mul.lo.s64 	%rd323, %rd321, %rd133;
	sub.s64 	%rd324, %rd322, %rd323;
	setp.lt.u64 	%p113, %rd324, %rd133;
	selp.b64 	%rd325, 0, %rd133, %p113;
	sub.s64 	%rd326, %rd324, %rd325;
	add.s64 	%rd327, %rd326, %rd319;
	setp.lt.u64 	%p114, %rd327, %rd133;
	selp.b64 	%rd328, 0, %rd133, %p114;
	sub.s64 	%rd329, %rd327, %rd328;
	setp.lt.u64 	%p115, %rd319, %rd326;
	selp.b64 	%rd330, %rd133, 0, %p115;
	sub.s64 	%rd331, %rd319, %rd326;
	add.s64 	%rd332, %rd331, %rd330;
	st.shared.u64 	[%r312], %rd329;
	st.shared.u64 	[%r314], %rd332;
	add.s32 	%r405, %r405, 1;
	setp.ne.s32 	%p116, %r405, %r91;
	@%p116 bra 	$L__BB0_158;
$L__BB0_160:
	bar.sync 	0;
	setp.ne.s32 	%p117, %r404, %r132;
	@%p117 bra 	$L__BB0_156;
$L__BB0_161:
	setp.ge.u32 	%p118, %r414, %r131;
	@%p118 bra 	$L__BB0_164;
	shl.b32 	%r315, %r399, 1;
	shl.b32 	%r316, %r134, 1;
	add.s32 	%r317, %r315, %r316;
	mul.lo.s32 	%r100, %r317, %r131;
	mov.u32 	%r406, %r414;
$L__BB0_163:
	shl.b32 	%r318, %r406, 3;
	add.s32 	%r319, %r27, %r318;
	ld.shared.u64 	%rd337, [%r319];
	add.s32 	%r320, %r406, %r100;
	mul.wide.u32 	%rd338, %r320, 8;
	add.s64 	%rd334, %rd20, %rd338;
	// begin inline asm
	ld.global.nc.u64 %rd333, [%rd334];
	// end inline asm
	add.s32 	%r321, %r320, %r131;
	mul.wide.u32 	%rd339, %r321, 8;
	add.s64 	%rd336, %rd20, %rd339;
	// begin inline asm
	ld.global.nc.u64 %rd335, [%rd336];
	// end inline asm
	mov.u32 	%r322, ext_shared;
	add.s32 	%r323, %r322, %r318;
	ld.shared.u64 	%rd340, [%r323];
	mul.wide.u32 	%rd341, %r406, 8;
	add.s64 	%rd342, %rd2, %rd341;
	ld.global.nc.u64 	%rd343, [%rd342];
	mul.hi.u64 	%rd344, %rd337, %rd343;
	mul.lo.s64 	%rd345, %rd333, %rd337;
	mul.lo.s64 	%rd346, %rd344, %rd133;
	sub.s64 	%rd347, %rd345, %rd346;
	setp.lt.u64 	%p119, %rd347, %rd133;
	selp.b64 	%rd348, 0, %rd133, %p119;
	sub.s64 	%rd349, %rd347, %rd348;
	add.s64 	%rd350, %rd349, %rd340;
	setp.lt.u64 	%p120, %rd350, %rd133;
	selp.b64 	%rd351, 0, %rd133, %p120;
	sub.s64 	%rd352, %rd350, %rd351;
	st.shared.u64 	[%r323], %rd352;
	add.s32 	%r324, %r28, %r318;
	ld.shared.u64 	%rd353, [%r324];
	mul.lo.s64 	%rd354, %rd335, %rd337;
	sub.s64 	%rd355, %rd354, %rd346;
	setp.lt.u64 	%p121, %rd355, %rd133;
	selp.b64 	%rd356, 0, %rd133, %p121;
	sub.s64 	%rd357, %rd355, %rd356;
	add.s64 	%rd358, %rd357, %rd353;
	setp.lt.u64 	%p122, %rd358, %rd133;
	selp.b64 	%rd359, 0, %rd133, %p122;
	sub.s64 	%rd360, %rd358, %rd359;
	st.shared.u64 	[%r324], %rd360;
	add.s32 	%r406, %r406, %r9;
	setp.lt.u32 	%p123, %r406, %r131;
	@%p123 bra 	$L__BB0_163;
$L__BB0_164:
	bar.sync 	0;
	add.s32 	%r399, %r399, 1;
	setp.ne.s32 	%p124, %r399, %r134;
	@%p124 bra 	$L__BB0_105;
$L__BB0_165:
	setp.eq.s32 	%p125, %r132, 0;
	@%p125 bra 	$L__BB0_172;
	div.u32 	%r326, %r30, %r9;
	max.u32 	%r104, %r326, 1;
	mov.b32 	%r407, 0;
$L__BB0_167:
	mov.u32 	%r105, %r407;
	setp.gt.u32 	%p126, %r9, %r30;
	add.s32 	%r407, %r105, 1;
	@%p126 bra 	$L__BB0_171;
	mov.b32 	%r328, -1;
	shl.b32 	%r329, %r328, %r105;
	not.b32 	%r107, %r329;
	mov.b32 	%r330, 2;
	shl.b32 	%r108, %r330, %r105;
	shr.u32 	%r109, %r131, %r407;
	mov.b32 	%r408, 0;
$L__BB0_169:
	mad.lo.s32 	%r111, %r408, %r9, %r414;
	setp.ge.u32 	%p127, %r111, %r29;
	@%p127 bra 	$L__BB0_171;
	shr.u32 	%r331, %r111, %r105;
	and.b32  	%r332, %r111, %r107;
	mad.lo.s32 	%r333, %r331, %r108, %r332;
	add.s32 	%r334, %r331, %r109;
	mul.wide.u32 	%rd361, %r334, 8;
	add.s64 	%rd362, %rd4, %rd361;
	ld.global.nc.u64 	%rd363, [%rd362];
	add.s64 	%rd364, %rd3, %rd361;
	ld.global.nc.u64 	%rd365, [%rd364];
	shl.b32 	%r335, %r333, 3;
	mov.u32 	%r336, ext_shared;
	add.s32 	%r337, %r336, %r335;
	ld.shared.u64 	%rd366, [%r337];
	mov.b32 	%r338, 8;
	shl.b32 	%r339, %r338, %r105;
	add.s32 	%r340, %r337, %r339;
	ld.shared.u64 	%rd367, [%r340];
	add.s64 	%rd368, %rd367, %rd366;
	setp.lt.u64 	%p128, %rd368, %rd133;
	selp.b64 	%rd369, 0, %rd133, %p128;
	sub.s64 	%rd370, %rd368, %rd369;
	setp.lt.u64 	%p129, %rd366, %rd367;
	selp.b64 	%rd371, %rd133, 0, %p129;
	sub.s64 	%rd372, %rd366, %rd367;
	add.s64 	%rd373, %rd372, %rd371;
	mul.hi.u64 	%rd374, %rd373, %rd365;
	mul.lo.s64 	%rd375, %rd373, %rd363;
	mul.lo.s64 	%rd376, %rd374, %rd133;
	sub.s64 	%rd377, %rd375, %rd376;
	setp.lt.u64 	%p130, %rd377, %rd133;
	selp.b64 	%rd378, 0, %rd133, %p130;
	sub.s64 	%rd379, %rd377, %rd378;
	st.shared.u64 	[%r337], %rd370;
	st.shared.u64 	[%r340], %rd379;
	add.s32 	%r408, %r408, 1;
	setp.ne.s32 	%p131, %r408, %r104;
	@%p131 bra 	$L__BB0_169;
$L__BB0_171:
	bar.sync 	0;
	setp.eq.s32 	%p132, %r407, %r132;
	@%p132 bra 	$L__BB0_172;
	bra.uni 	$L__BB0_167;
$L__BB0_172:
	setp.ge.u32 	%p133, %r414, %r131;
	mov.u32 	%r409, %r414;
	@%p133 bra 	$L__BB0_174;
$L__BB0_173:
	shl.b32 	%r341, %r409, 3;
	mov.u32 	%r342, ext_shared;
	add.s32 	%r343, %r342, %r341;
	ld.shared.u64 	%rd380, [%r343];
	mul.hi.u64 	%rd381, %rd380, %rd137;
	mul.lo.s64 	%rd382, %rd380, %rd136;
	mul.lo.s64 	%rd383, %rd381, %rd133;
	sub.s64 	%rd384, %rd382, %rd383;
	setp.lt.u64 	%p134, %rd384, %rd133;
	selp.b64 	%rd385, 0, %rd133, %p134;
	sub.s64 	%rd386, %rd384, %rd385;
	st.shared.u64 	[%r343], %rd386;
	add.s32 	%r409, %r409, %r9;
	setp.lt.u32 	%p135, %r409, %r131;
	@%p135 bra 	$L__BB0_173;
$L__BB0_174:
	setp.eq.s32 	%p136, %r132, 0;
	bar.sync 	0;
	@%p136 bra 	$L__BB0_181;
	div.u32 	%r345, %r30, %r9;
	max.u32 	%r115, %r345, 1;
	mov.b32 	%r410, 0;
$L__BB0_176:
	mov.u32 	%r116, %r410;
	setp.gt.u32 	%p137, %r9, %r30;
	add.s32 	%r410, %r116, 1;
	@%p137 bra 	$L__BB0_180;
	mov.b32 	%r347, -1;
	shl.b32 	%r348, %r347, %r116;
	not.b32 	%r118, %r348;
	mov.b32 	%r349, 2;
	shl.b32 	%r119, %r349, %r116;
	shr.u32 	%r120, %r131, %r410;
	mov.b32 	%r411, 0;
$L__BB0_178:
	mad.lo.s32 	%r122, %r411, %r9, %r414;
	setp.ge.u32 	%p138, %r122, %r29;
	@%p138 bra 	$L__BB0_180;
	shr.u32 	%r350, %r122, %r116;
	and.b32  	%r351, %r122, %r118;
	mad.lo.s32 	%r352, %r350, %r119, %r351;
	add.s32 	%r353, %r350, %r120;
	mul.wide.u32 	%rd387, %r353, 8;
	add.s64 	%rd388, %rd4, %rd387;
	ld.global.nc.u64 	%rd389, [%rd388];
	add.s64 	%rd390, %rd3, %rd387;
	ld.global.nc.u64 	%rd391, [%rd390];
	shl.b32 	%r354, %r352, 3;
	add.s32 	%r355, %r28, %r354;
	ld.shared.u64 	%rd392, [%r355];
	mov.b32 	%r356, 8;
	shl.b32 	%r357, %r356, %r116;
	add.s32 	%r358, %r355, %r357;
	ld.shared.u64 	%rd393, [%r358];
	add.s64 	%rd394, %rd393, %rd392;
	setp.lt.u64 	%p139, %rd394, %rd133;
	selp.b64 	%rd395, 0, %rd133, %p139;
	sub.s64 	%rd396, %rd394, %rd395;
	setp.lt.u64 	%p140, %rd392, %rd393;
	selp.b64 	%rd397, %rd133, 0, %p140;
	sub.s64 	%rd398, %rd392, %rd393;
	add.s64 	%rd399, %rd398, %rd397;
	mul.hi.u64 	%rd400, %rd399, %rd391;
	mul.lo.s64 	%rd401, %rd399, %rd389;
	mul.lo.s64 	%rd402, %rd400, %rd133;
	sub.s64 	%rd403, %rd401, %rd402;
	setp.lt.u64 	%p141, %rd403, %rd133;
	selp.b64 	%rd404, 0, %rd133, %p141;
	sub.s64 	%rd405, %rd403, %rd404;
	st.shared.u64 	[%r355], %rd396;
	st.shared.u64 	[%r358], %rd405;
	add.s32 	%r411, %r411, 1;
	setp.ne.s32 	%p142, %r411, %r115;
	@%p142 bra 	$L__BB0_178;
$L__BB0_180:
	bar.sync 	0;
	setp.eq.s32 	%p143, %r410, %r132;
	@%p143 bra 	$L__BB0_181;
	bra.uni 	$L__BB0_176;
$L__BB0_181:
	setp.ge.u32 	%p144, %r414, %r131;
	mov.u32 	%r412, %r414;
	@%p144 bra 	$L__BB0_183;
$L__BB0_182:
	shl.b32 	%r359, %r412, 3;
	add.s32 	%r360, %r28, %r359;
	ld.shared.u64 	%rd406, [%r360];
	mul.hi.u64 	%rd407, %rd406, %rd137;
	mul.lo.s64 	%rd408, %rd406, %rd136;
	mul.lo.s64 	%rd409, %rd407, %rd133;
	sub.s64 	%rd410, %rd408, %rd409;
	setp.lt.u64 	%p145, %rd410, %rd133;
	selp.b64 	%rd411, 0, %rd133, %p145;
	sub.s64 	%rd412, %rd410, %rd411;
	st.shared.u64 	[%r360], %rd412;
	add.s32 	%r412, %r412, %r9;
	setp.lt.u32 	%p146, %r412, %r131;
	@%p146 bra 	$L__BB0_182;
$L__BB0_183:
	setp.ge.u32 	%p147, %r414, %r131;
	bar.sync 	0;
	@%p147 bra 	$L__BB0_186;
	mov.u32 	%r413, %r414;
$L__BB0_185:
	shl.b32 	%r361, %r413, 3;
	mov.u32 	%r362, shared;
	add.s32 	%r363, %r362, %r361;
	ld.shared.u64 	%rd413, [%r363];
	mov.u32 	%r364, ext_shared;
	add.s32 	%r365, %r364, %r361;
	ld.shared.u64 	%rd414, [%r365];
	add.s64 	%rd415, %rd414, %rd413;
	setp.lt.u64 	%p148, %rd415, %rd133;
	selp.b64 	%rd416, 0, %rd133, %p148;
	sub.s64 	%rd417, %rd415, %rd416;
	st.shared.u64 	[%r363], %rd417;
	add.s32 	%r366, %r13, %r361;
	ld.shared.u64 	%rd418, [%r366];
	add.s32 	%r367, %r28, %r361;
	ld.shared.u64 	%rd419, [%r367];
	add.s64 	%rd420, %rd419, %rd418;
	setp.lt.u64 	%p149, %rd420, %rd133;
	selp.b64 	%rd421, 0, %rd133, %p149;
	sub.s64 	%rd422, %rd420, %rd421;
	st.shared.u64 	[%r366], %rd422;
	add.s32 	%r413, %r413, %r9;
	setp.lt.u32 	%p150, %r413, %r131;
	@%p150 bra 	$L__BB0_185;
$L__BB0_186:
	bar.sync 	0;
$L__BB0_187:
	add.s32 	%r380, %r380, 1;
	setp.ne.s32 	%p151, %r380, %r133;
	@%p151 bra 	$L__BB0_16;
$L__BB0_188:
	ld.param.u64 	%rd431, [blind_rotate_fused_param_0];
	setp.ge.u32 	%p152, %r414, %r131;
	mul.lo.s32 	%r368, %r7, %r131;
	shl.b32 	%r369, %r368, 1;
	cvta.to.global.u64 	%rd423, %rd431;
	mul.wide.u32 	%rd424, %r369, 8;
	add.s64 	%rd129, %rd423, %rd424;
	@%p152 bra 	$L__BB0_191;
	mov.u32 	%r371, shared;
$L__BB0_190:
	shl.b32 	%r370, %r414, 3;
	add.s32 	%r372, %r371, %r370;
	ld.shared.u64 	%rd425, [%r372];
	mul.wide.u32 	%rd426, %r414, 8;
	add.s64 	%rd427, %rd129, %rd426;
	st.global.u64 	[%rd427], %rd425;
	add.s32 	%r373, %r13, %r370;
	ld.shared.u64 	%rd428, [%r373];
	add.s32 	%r374, %r414, %r131;
	mul.wide.u32 	%rd429, %r374, 8;
	add.s64 	%rd430, %rd129, %rd429;
	st.global.u64 	[%rd430], %rd428;
	add.s32 	%r414, %r414, %r9;
	setp.lt.u32 	%p153, %r414, %r131;
	@%p153 bra 	$L__BB0_190;
$L__BB0_191:
	ret;

}
	// .globl	blind_rotate_single_step
.visible .entry blind_rotate_single_step(
	.param .u64 .ptr .align 1 blind_rotate_single_step_param_0,
	.param .u64 .ptr .align 1 blind_rotate_single_step_param_1,
	.param .u32 blind_rotate_single_step_param_2,
	.param .u64 .ptr .align 1 blind_rotate_single_step_param_3,
	.param .u64 .ptr .align 1 blind_rotate_single_step_param_4,
	.param .u64 .ptr .align 1 blind_rotate_single_step_param_5,
	.param .u64 .ptr .align 1 blind_rotate_single_step_param_6,
	.param .align 8 .b8 blind_rotate_single_step_param_7[64]
)
{
	.local .align 16 .b8 	__local_depot1[32];
	.reg .b64 	%SP;
	.reg .b64 	%SPL;
	.reg .pred 	%p<143>;
	.reg .b16 	%rs<31>;
	.reg .b32 	%r<386>;
	.reg .b64 	%rd<438>;

	mov.u64 	%SPL, __local_depot1;
	ld.param.u64 	%rd123, [blind_rotate_single_step_param_7+32];
	ld.param.u64 	%rd122, [blind_rotate_single_step_param_7+24];
	ld.param.u64 	%rd121, [blind_rotate_single_step_param_7+16];
	ld.param.u64 	%rd120, [blind_rotate_single_step_param_7+8];
	ld.param.u64 	%rd119, [blind_rotate_single_step_param_7];
	ld.param.u64 	%rd117, [blind_rotate_single_step_param_0];
	ld.param.u64 	%rd118, [blind_rotate_single_step_param_1];
	ld.param.u32 	%r114, [blind_rotate_single_step_param_2];
	ld.param.u64 	%rd124, [blind_rotate_single_step_param_3];
	ld.param.u64 	%rd125, [blind_rotate_single_step_param_4];
	ld.param.u64 	%rd126, [blind_rotate_single_step_param_5];
	ld.param.u64 	%rd127, [blind_rotate_single_step_param_6];
	ld.param.v2.u32 	{%r117, %r118}, [blind_rotate_single_step_param_7+48];
	ld.param.v2.u32 	{%r115, %r116}, [blind_rotate_single_step_param_7+40];
	cvta.to.global.u64 	%rd1, %rd117;
	cvta.to.global.u64 	%rd2, %rd124;
	cvta.to.global.u64 	%rd3, %rd125;
	cvta.to.global.u64 	%rd4, %rd127;
	cvta.to.global.u64 	%rd5, %rd126;
	add.u64 	%rd6, %SPL, 0;
	shl.b32 	%r125, %r115, 3;
	mov.u32 	%r126, shared;
	add.s32 	%r3, %r126, %r125;
	shl.b32 	%r4, %r115, 4;
	mul.lo.s32 	%r5, %r115, 24;
	mov.u32 	%r385, %tid.x;
	mov.u32 	%r7, %ntid.x;
	setp.ge.u32 	%p1, %r385, %r115;
	@%p1 bra 	$L__BB1_3;
	mov.u32 	%r350, %r385;
$L__BB1_2:
	mul.wide.u32 	%rd129, %r350, 8;
	add.s64 	%rd130, %rd1, %rd129;
	ld.global.u64 	%rd131, [%rd130];
	shl.b32 	%r127, %r350, 3;
	add.s32 	%r129, %r126, %r127;
	st.shared.u64 	[%r129], %rd131;
	add.s32 	%r130, %r350, %r115;
	mul.wide.u32 	%rd132, %r130, 8;
	add.s64 	%rd133, %rd1, %rd132;
	ld.global.u64 	%rd134, [%rd133];
	add.s32 	%r131, %r3, %r127;
	st.shared.u64 	[%r131], %rd134;
	add.s32 	%r350, %r350, %r7;
	setp.lt.u32 	%p2, %r350, %r115;
	@%p2 bra 	$L__BB1_2;
$L__BB1_3:
	bar.sync 	0;
	setp.eq.s32 	%p3, %r114, 0;
	@%p3 bra 	$L__BB1_171;
	add.s32 	%r10, %r126, %r4;
	setp.ge.u32 	%p4, %r385, %r115;
	shl.b32 	%r133, %r115, 1;
	rem.s32 	%r134, %r114, %r133;
	add.s32 	%r135, %r134, %r133;
	rem.s32 	%r11, %r135, %r133;
	@%p4 bra 	$L__BB1_12;
	mov.u32 	%r351, %r385;
$L__BB1_6:
	sub.s32 	%r354, %r351, %r11;
	setp.gt.s32 	%p5, %r354, -1;
	mov.b16 	%rs26, 0;
	@%p5 bra 	$L__BB1_9;
	mov.b16 	%rs26, 0;
$L__BB1_8:
	add.s32 	%r354, %r354, %r115;
	xor.b16  	%rs26, %rs26, 1;
	setp.lt.s32 	%p6, %r354, 0;
	@%p6 bra 	$L__BB1_8;
$L__BB1_9:
	setp.lt.s32 	%p7, %r354, %r115;
	@%p7 bra 	$L__BB1_11;
$L__BB1_10:
	sub.s32 	%r354, %r354, %r115;
	and.b16  	%rs19, %rs26, 255;
	setp.eq.s16 	%p8, %rs19, 0;
	selp.u16 	%rs26, 1, 0, %p8;
	setp.ge.s32 	%p9, %r354, %r115;
	@%p9 bra 	$L__BB1_10;
$L__BB1_11:
	shl.b32 	%r136, %r354, 3;
	add.s32 	%r138, %r126, %r136;
	ld.shared.u64 	%rd135, [%r138];
	and.b16  	%rs20, %rs26, 255;
	setp.eq.s16 	%p10, %rs20, 0;
	setp.eq.s64 	%p11, %rd135, 0;
	selp.b64 	%rd136, 0, %rd119, %p11;
	sub.s64 	%rd137, %rd136, %rd135;
	selp.b64 	%rd138, %rd135, %rd137, %p10;
	shl.b32 	%r139, %r351, 3;
	add.s32 	%r140, %r10, %r139;
	st.shared.u64 	[%r140], %rd138;
	add.s32 	%r351, %r351, %r7;
	setp.lt.u32 	%p12, %r351, %r115;
	@%p12 bra 	$L__BB1_6;
$L__BB1_12:
	add.s32 	%r21, %r126, %r5;
	setp.ge.u32 	%p13, %r385, %r115;
	bar.sync 	0;
	@%p13 bra 	$L__BB1_20;
	mov.u32 	%r355, %r385;
$L__BB1_14:
	sub.s32 	%r358, %r355, %r11;
	setp.gt.s32 	%p14, %r358, -1;
	mov.b16 	%rs29, 0;
	@%p14 bra 	$L__BB1_17;
	mov.b16 	%rs29, 0;
$L__BB1_16:
	add.s32 	%r358, %r358, %r115;
	xor.b16  	%rs29, %rs29, 1;
	setp.lt.s32 	%p15, %r358, 0;
	@%p15 bra 	$L__BB1_16;
$L__BB1_17:
	setp.lt.s32 	%p16, %r358, %r115;
	@%p16 bra 	$L__BB1_19;
$L__BB1_18:
	sub.s32 	%r358, %r358, %r115;
	and.b16  	%rs23, %rs29, 255;
	setp.eq.s16 	%p17, %rs23, 0;
	selp.u16 	%rs29, 1, 0, %p17;
	setp.ge.s32 	%p18, %r358, %r115;
	@%p18 bra 	$L__BB1_18;
$L__BB1_19:
	shl.b32 	%r142, %r358, 3;
	add.s32 	%r143, %r3, %r142;
	ld.shared.u64 	%rd139, [%r143];
	and.b16  	%rs24, %rs29, 255;
	setp.eq.s16 	%p19, %rs24, 0;
	setp.eq.s64 	%p20, %rd139, 0;
	selp.b64 	%rd140, 0, %rd119, %p20;
	sub.s64 	%rd141, %rd140, %rd139;
	selp.b64 	%rd142, %rd139, %rd141, %p19;
	shl.b32 	%r144, %r355, 3;
	add.s32 	%r145, %r21, %r144;
	st.shared.u64 	[%r145], %rd142;
	add.s32 	%r355, %r355, %r7;
	setp.lt.u32 	%p21, %r355, %r115;
	@%p21 bra 	$L__BB1_14;
$L__BB1_20:
	setp.ge.u32 	%p22, %r385, %r115;
	bar.sync 	0;
	@%p22 bra 	$L__BB1_23;
	shl.b32 	%r31, %r115, 5;
	mov.u32 	%r359, %r385;
$L__BB1_22:
	shl.b32 	%r146, %r359, 3;
	add.s32 	%r147, %r10, %r146;
	ld.shared.u64 	%rd143, [%r147];
	add.s32 	%r149, %r126, %r146;
	ld.shared.u64 	%rd144, [%r149];
	setp.lt.u64 	%p23, %rd143, %rd144;
	selp.b64 	%rd145, %rd119, 0, %p23;
	sub.s64 	%rd146, %rd143, %rd144;
	add.s64 	%rd147, %rd146, %rd145;
	add.s32 	%r150, %r149, %r31;
	st.shared.u64 	[%r150], %rd147;
	add.s32 	%r151, %r149, %r5;
	ld.shared.u64 	%rd148, [%r151];
	add.s32 	%r152, %r3, %r146;
	ld.shared.u64 	%rd149, [%r152];
	setp.lt.u64 	%p24, %rd148, %rd149;
	selp.b64 	%rd150, %rd119, 0, %p24;
	sub.s64 	%rd151, %rd148, %rd149;
	add.s64 	%rd152, %rd151, %rd150;
	add.s32 	%r153, %r152, %r31;
	st.shared.u64 	[%r153], %rd152;
	add.s32 	%r359, %r359, %r7;
	setp.lt.u32 	%p25, %r359, %r115;
	@%p25 bra 	$L__BB1_22;
$L__BB1_23:
	setp.ge.u32 	%p26, %r385, %r115;
	bar.sync 	0;
	mov.u32 	%r155, ext_shared;
	add.s32 	%r34, %r155, %r125;
	@%p26 bra 	$L__BB1_26;
	mov.u32 	%r360, %r385;
$L__BB1_25:
	shl.b32 	%r156, %r360, 3;
	add.s32 	%r158, %r155, %r156;
	mov.b64 	%rd153, 0;
	st.shared.u64 	[%r158], %rd153;
	add.s32 	%r159, %r34, %r156;
	st.shared.u64 	[%r159], %rd153;
	add.s32 	%r360, %r360, %r7;
	setp.lt.u32 	%p27, %r360, %r115;
	@%p27 bra 	$L__BB1_25;
$L__BB1_26:
	bar.sync 	0;
	setp.eq.s32 	%p28, %r118, 0;
	shr.u32 	%r37, %r115, 1;
	add.s32 	%r160, %r7, %r37;
	add.s32 	%r38, %r160, -1;
	and.b32  	%r39, %r118, 3;
	@%p28 bra 	$L__BB1_149;
	add.s32 	%r40, %r10, %r4;
	add.s32 	%r41, %r40, %r4;
	and.b32  	%r42, %r118, -4;
	mov.b32 	%r361, 0;
$L__BB1_28:
	setp.ge.u32 	%p29, %r385, %r115;
	@%p29 bra 	$L__BB1_77;
	mul.wide.u32 	%rd196, %r361, 8;
	add.s64 	%rd197, %rd6, %rd196;
	mov.u32 	%r362, %r385;
$L__BB1_30:
	setp.lt.u32 	%p30, %r118, 4;
	shl.b32 	%r163, %r362, 3;
	add.s32 	%r45, %r40, %r163;
	ld.shared.u64 	%rd408, [%r45];
	mov.b32 	%r363, 0;
	mov.u32 	%r365, %r363;
	@%p30 bra 	$L__BB1_56;
$L__BB1_31:
	.pragma "nounroll";
	or.b64  	%rd154, %rd408, %rd120;
	and.b64  	%rd155, %rd154, -4294967296;
	setp.ne.s64 	%p31, %rd155, 0;
	@%p31 bra 	$L__BB1_33;
	cvt.u32.u64 	%r164, %rd120;
	cvt.u32.u64 	%r165, %rd408;
	rem.u32 	%r166, %r165, %r164;
	cvt.u64.u32 	%rd409, %r166;
	bra.uni 	$L__BB1_34;
$L__BB1_33:
	rem.u64 	%rd409, %rd408, %rd120;
$L__BB1_34:
	setp.gt.u64 	%p32, %rd409, %rd121;
	selp.b64 	%rd156, %rd120, 0, %p32;
	add.s64 	%rd15, %rd156, %rd408;
	sub.s64 	%rd16, %rd409, %rd156;
	or.b64  	%rd157, %rd15, %rd120;
	and.b64  	%rd158, %rd157, -4294967296;
	setp.ne.s64 	%p33, %rd158, 0;
	@%p33 bra 	$L__BB1_36;
	cvt.u32.u64 	%r167, %rd120;
	cvt.u32.u64 	%r168, %rd15;
	div.u32 	%r169, %r168, %r167;
	cvt.u64.u32 	%rd410, %r169;
	bra.uni 	$L__BB1_37;
$L__BB1_36:
	div.u64 	%rd410, %rd15, %rd120;
$L__BB1_37:
	or.b64  	%rd159, %rd410, %rd120;
	and.b64  	%rd160, %rd159, -4294967296;
	setp.ne.s64 	%p34, %rd160, 0;
	@%p34 bra 	$L__BB1_39;
	cvt.u32.u64 	%r170, %rd120;
	cvt.u32.u64 	%r171, %rd410;
	rem.u32 	%r172, %r171, %r170;
	cvt.u64.u32 	%rd411, %r172;
	bra.uni 	$L__BB1_40;
$L__BB1_39:
	rem.u64 	%rd411, %rd410, %rd120;
$L__BB1_40:
	mul.wide.u32 	%rd161, %r363, 8;
	add.s64 	%rd23, %rd6, %rd161;
	setp.gt.u64 	%p35, %rd411, %rd121;
	selp.b64 	%rd162, %rd120, 0, %p35;
	add.s64 	%rd24, %rd162, %rd410;
	sub.s64 	%rd163, %rd411, %rd162;
	st.local.v2.u64 	[%rd23], {%rd16, %rd163};
	or.b64  	%rd164, %rd24, %rd120;
	and.b64  	%rd165, %rd164, -4294967296;
	setp.ne.s64 	%p36, %rd165, 0;
	@%p36 bra 	$L__BB1_42;
	cvt.u32.u64 	%r173, %rd120;
	cvt.u32.u64 	%r174, %rd24;
	div.u32 	%r175, %r174, %r173;
	cvt.u64.u32 	%rd412, %r175;
	bra.uni 	$L__BB1_43;
$L__BB1_42:
	div.u64 	%rd412, %rd24, %rd120;
$L__BB1_43:
	or.b64  	%rd166, %rd412, %rd120;
	and.b64  	%rd167, %rd166, -4294967296;
	setp.ne.s64 	%p37, %rd167, 0;
	@%p37 bra 	$L__BB1_45;
	cvt.u32.u64 	%r176, %rd120;
	cvt.u32.u64 	%r177, %rd412;
	rem.u32 	%r178, %r177, %r176;
	cvt.u64.u32 	%rd413, %r178;
	bra.uni 	$L__BB1_46;
$L__BB1_45:
	rem.u64 	%rd413, %rd412, %rd120;
$L__BB1_46:
	setp.gt.u64 	%p38, %rd413, %rd121;
	selp.b64 	%rd168, %rd120, 0, %p38;
	add.s64 	%rd31, %rd168, %rd412;
	sub.s64 	%rd32, %rd413, %rd168;
	or.b64  	%rd169, %rd31, %rd120;
	and.b64  	%rd170, %rd169, -4294967296;
	setp.ne.s64 	%p39, %rd170, 0;
	@%p39 bra 	$L__BB1_48;
	cvt.u32.u64 	%r179, %rd120;
	cvt.u32.u64 	%r180, %rd31;
	div.u32 	%r181, %r180, %r179;
	cvt.u64.u32 	%rd414, %r181;
	bra.uni 	$L__BB1_49;
$L__BB1_48:
	div.u64 	%rd414, %rd31, %rd120;
$L__BB1_49:
	or.b64  	%rd171, %rd414, %rd120;
	and.b64  	%rd172, %rd171, -4294967296;
	setp.ne.s64 	%p40, %rd172, 0;
	@%p40 bra 	$L__BB1_51;
	cvt.u32.u64 	%r182, %rd120;
	cvt.u32.u64 	%r183, %rd414;
	rem.u32 	%r184, %r183, %r182;
	cvt.u64.u32 	%rd415, %r184;
	bra.uni 	$L__BB1_52;
$L__BB1_51:
	rem.u64 	%rd415, %rd414, %rd120;
$L__BB1_52:
	setp.gt.u64 	%p41, %rd415, %rd121;
	selp.b64 	%rd173, %rd120, 0, %p41;
	add.s64 	%rd39, %rd173, %rd414;
	sub.s64 	%rd174, %rd415, %rd173;
	st.local.v2.u64 	[%rd23+16], {%rd32, %rd174};
	or.b64  	%rd175, %rd39, %rd120;
	and.b64  	%rd176, %rd175, -4294967296;
	setp.ne.s64 	%p42, %rd176, 0;
	@%p42 bra 	$L__BB1_54;
	cvt.u32.u64 	%r185, %rd120;
	cvt.u32.u64 	%r186, %rd39;
	div.u32 	%r187, %r186, %r185;
	cvt.u64.u32 	%rd408, %r187;
	bra.uni 	$L__BB1_55;
$L__BB1_54:
	div.u64 	%rd408, %rd39, %rd120;
$L__BB1_55:
	add.s32 	%r363, %r363, 4;
	setp.ne.s32 	%p43, %r363, %r42;
	mov.u32 	%r365, %r42;
	@%p43 bra 	$L__BB1_31;
$L__BB1_56:
	setp.eq.s32 	%p44, %r39, 0;
	@%p44 bra 	$L__BB1_76;
	setp.eq.s32 	%p45, %r39, 1;
	@%p45 bra 	$L__BB1_71;
	or.b64  	%rd177, %rd408, %rd120;
	and.b64  	%rd178, %rd177, -4294967296;
	setp.ne.s64 	%p46, %rd178, 0;
	@%p46 bra 	$L__BB1_60;
	cvt.u32.u64 	%r188, %rd120;
	cvt.u32.u64 	%r189, %rd408;
	rem.u32 	%r190, %r189, %r188;
	cvt.u64.u32 	%rd417, %r190;
	bra.uni 	$L__BB1_61;
$L__BB1_60:
	rem.u64 	%rd417, %rd408, %rd120;
$L__BB1_61:
	setp.gt.u64 	%p47, %rd417, %rd121;
	selp.b64 	%rd179, %rd120, 0, %p47;
	add.s64 	%rd47, %rd179, %rd408;
	sub.s64 	%rd180, %rd417, %rd179;
	mul.wide.u32 	%rd181, %r365, 8;
	add.s64 	%rd48, %rd6, %rd181;
	st.local.u64 	[%rd48], %rd180;
	or.b64  	%rd182, %rd47, %rd120;
	and.b64  	%rd183, %rd182, -4294967296;
	setp.ne.s64 	%p48, %rd183, 0;
	@%p48 bra 	$L__BB1_63;
	cvt.u32.u64 	%r191, %rd120;
	cvt.u32.u64 	%r192, %rd47;
	div.u32 	%r193, %r192, %r191;
	cvt.u64.u32 	%rd418, %r193;
	bra.uni 	$L__BB1_64;
$L__BB1_63:
	div.u64 	%rd418, %rd47, %rd120;
$L__BB1_64:
	or.b64  	%rd184, %rd418, %rd120;
	and.b64  	%rd185, %rd184, -4294967296;
	setp.ne.s64 	%p49, %rd185, 0;
	@%p49 bra 	$L__BB1_66;
	cvt.u32.u64 	%r194, %rd120;
	cvt.u32.u64 	%r195, %rd418;
	rem.u32 	%r196, %r195, %r194;
	cvt.u64.u32 	%rd419, %r196;
	bra.uni 	$L__BB1_67;
$L__BB1_66:
	rem.u64 	%rd419, %rd418, %rd120;
$L__BB1_67:
	setp.gt.u64 	%p50, %rd419, %rd121;
	selp.b64 	%rd186, %rd120, 0, %p50;
	add.s64 	%rd55, %rd186, %rd418;
	sub.s64 	%rd187, %rd419, %rd186;
	st.local.u64 	[%rd48+8], %rd187;
	or.b64  	%rd188, %rd55, %rd120;
	and.b64  	%rd189, %rd188, -4294967296;
	setp.ne.s64 	%p51, %rd189, 0;
	@%p51 bra 	$L__BB1_69;
	cvt.u32.u64 	%r197, %rd120;
	cvt.u32.u64 	%r198, %rd55;
	div.u32 	%r199, %r198, %r197;
	cvt.u64.u32 	%rd408, %r199;
	bra.uni 	$L__BB1_70;
$L__BB1_69:
	div.u64 	%rd408, %rd55, %rd120;
$L__BB1_70:
	add.s32 	%r365, %r365, 2;
$L__BB1_71:
	and.b32  	%r200, %r118, 1;
	setp.eq.b32 	%p52, %r200, 1;
	not.pred 	%p53, %p52;
	@%p53 bra 	$L__BB1_76;
	or.b64  	%rd190, %rd408, %rd120;
	and.b64  	%rd191, %rd190, -4294967296;
	setp.ne.s64 	%p54, %rd191, 0;
	@%p54 bra 	$L__BB1_74;
	cvt.u32.u64 	%r201, %rd120;
	cvt.u32.u64 	%r202, %rd408;
	rem.u32 	%r203, %r202, %r201;
	cvt.u64.u32 	%rd422, %r203;
	bra.uni 	$L__BB1_75;
$L__BB1_74:
	rem.u64 	%rd422, %rd408, %rd120;
$L__BB1_75:
	setp.gt.u64 	%p55, %rd422, %rd121;
	selp.b64 	%rd192, %rd120, 0, %p55;
	sub.s64 	%rd193, %rd422, %rd192;
	mul.wide.u32 	%rd194, %r365, 8;
	add.s64 	%rd195, %rd6, %rd194;
	st.local.u64 	[%rd195], %rd193;
$L__BB1_76:
	ld.local.u64 	%rd198, [%rd197];
	shl.b32 	%r204, %r115, 4;
	add.s32 	%r205, %r45, %r204;
	st.shared.u64 	[%r205], %rd198;
	add.s32 	%r362, %r362, %r7;
	setp.lt.u32 	%p56, %r362, %r115;
	@%p56 bra 	$L__BB1_30;
$L__BB1_77:
	setp.eq.s32 	%p57, %r116, 0;
	bar.sync 	0;
	@%p57 bra 	$L__BB1_84;
	div.u32 	%r207, %r38, %r7;
	max.u32 	%r52, %r207, 1;
	mov.b32 	%r366, 0;
$L__BB1_79:
	mov.u32 	%r53, %r366;
	setp.gt.u32 	%p58, %r7, %r38;
	add.s32 	%r366, %r53, 1;
	shr.u32 	%r55, %r115, %r366;
	@%p58 bra 	$L__BB1_83;
	shl.b32 	%r56, %r55, 1;
	mov.b32 	%r209, 1;
	shl.b32 	%r57, %r209, %r53;
	mov.b32 	%r367, 0;
$L__BB1_81:
	mad.lo.s32 	%r59, %r367, %r7, %r385;
	setp.ge.u32 	%p59, %r59, %r37;
	@%p59 bra 	$L__BB1_83;
	div.u32 	%r210, %r59, %r55;
	mul.lo.s32 	%r211, %r210, %r55;
	sub.s32 	%r212, %r59, %r211;
	mad.lo.s32 	%r213, %r56, %r210, %r212;
	add.s32 	%r214, %r210, %r57;
	mul.wide.u32 	%rd199, %r214, 8;
	add.s64 	%rd200, %rd2, %rd199;
	ld.global.nc.u64 	%rd201, [%rd200];
	add.s64 	%rd202, %rd3, %rd199;
	ld.global.nc.u64 	%rd203, [%rd202];
	shl.b32 	%r215, %r213, 3;
	add.s32 	%r216, %r41, %r215;
	ld.shared.u64 	%rd204, [%r216];
	shl.b32 	%r217, %r55, 3;
	add.s32 	%r218, %r216, %r217;
	ld.shared.u64 	%rd205, [%r218];
	mul.hi.u64 	%rd206, %rd205, %rd203;
	mul.lo.s64 	%rd207, %rd205, %rd201;
	mul.lo.s64 	%rd208, %rd206, %rd119;
	sub.s64 	%rd209, %rd207, %rd208;
	setp.lt.u64 	%p60, %rd209, %rd119;
	selp.b64 	%rd210, 0, %rd119, %p60;
	sub.s64 	%rd211, %rd209, %rd210;
	add.s64 	%rd212, %rd211, %rd204;
	setp.lt.u64 	%p61, %rd212, %rd119;
	selp.b64 	%rd213, 0, %rd119, %p61;
	sub.s64 	%rd214, %rd212, %rd213;
	setp.lt.u64 	%p62, %rd204, %rd211;
	selp.b64 	%rd215, %rd119, 0, %p62;
	sub.s64 	%rd216, %rd204, %rd211;
	add.s64 	%rd217, %rd216, %rd215;
	st.shared.u64 	[%r216], %rd214;
	st.shared.u64 	[%r218], %rd217;
	add.s32 	%r367, %r367, 1;
	setp.ne.s32 	%p63, %r367, %r52;
	@%p63 bra 	$L__BB1_81;
$L__BB1_83:
	bar.sync 	0;
	setp.ne.s32 	%p64, %r366, %r116;
	@%p64 bra 	$L__BB1_79;
$L__BB1_84:
	setp.ge.u32 	%p65, %r385, %r115;
	@%p65 bra 	$L__BB1_87;
	mov.u32 	%r368, %r385;
$L__BB1_86:
	shl.b32 	%r219, %r368, 3;
	add.s32 	%r220, %r41, %r219;
	ld.shared.u64 	%rd222, [%r220];
	mul.lo.s32 	%r221, %r361, %r115;
	shl.b32 	%r222, %r221, 1;
	add.s32 	%r223, %r368, %r222;
	mul.wide.u32 	%rd223, %r223, 8;
	add.s64 	%rd219, %rd118, %rd223;
	// begin inline asm
	ld.global.nc.u64 %rd218, [%rd219];
	// end inline asm
	add.s32 	%r224, %r223, %r115;
	mul.wide.u32 	%rd224, %r224, 8;
	add.s64 	%rd221, %rd118, %rd224;
	// begin inline asm
	ld.global.nc.u64 %rd220, [%rd221];
	// end inline asm
	mov.u32 	%r225, ext_shared;
	add.s32 	%r226, %r225, %r219;
	ld.shared.u64 	%rd225, [%r226];
	mul.wide.u32 	%rd226, %r368, 8;
	add.s64 	%rd227, %rd3, %rd226;
	ld.global.nc.u64 	%rd228, [%rd227];
	mul.hi.u64 	%rd229, %rd222, %rd228;
	mul.lo.s64 	%rd230, %rd218, %rd222;
	mul.lo.s64 	%rd231, %rd229, %rd119;
	sub.s64 	%rd232, %rd230, %rd231;
	setp.lt.u64 	%p66, %rd232, %rd119;
	selp.b64 	%rd233, 0, %rd119, %p66;
	sub.s64 	%rd234, %rd232, %rd233;
	add.s64 	%rd235, %rd234, %rd225;
	setp.lt.u64 	%p67, %rd235, %rd119;
	selp.b64 	%rd236, 0, %rd119, %p67;
	sub.s64 	%rd237, %rd235, %rd236;
	st.shared.u64 	[%r226], %rd237;
	add.s32 	%r227, %r34, %r219;
	ld.shared.u64 	%rd238, [%r227];
	mul.lo.s64 	%rd239, %rd220, %rd222;
	sub.s64 	%rd240, %rd239, %rd231;
	setp.lt.u64 	%p68, %rd240, %rd119;
	selp.b64 	%rd241, 0, %rd119, %p68;
	sub.s64 	%rd242, %rd240, %rd241;
	add.s64 	%rd243, %rd242, %rd238;
	setp.lt.u64 	%p69, %rd243, %rd119;
	selp.b64 	%rd244, 0, %rd119, %p69;
	sub.s64 	%rd245, %rd243, %rd244;
	st.shared.u64 	[%r227], %rd245;
	add.s32 	%r368, %r368, %r7;
	setp.lt.u32 	%p70, %r368, %r115;
	@%p70 bra 	$L__BB1_86;
$L__BB1_87:
	bar.sync 	0;
	shl.b32 	%r228, %r361, 1;
	sub.s32 	%r229, %r228, %r361;
	add.s32 	%r361, %r229, 1;
	setp.ne.s32 	%p71, %r361, %r118;
	@%p71 bra 	$L__BB1_28;
	mov.u32 	%r231, shared;
	mad.lo.s32 	%r232, %r115, 24, %r231;
	shl.b32 	%r233, %r115, 4;
	add.s32 	%r64, %r232, %r233;
	mov.b32 	%r369, 0;
$L__BB1_89:
	setp.ge.u32 	%p72, %r385, %r115;
	@%p72 bra 	$L__BB1_138;
	mul.wide.u32 	%rd288, %r369, 8;
	add.s64 	%rd289, %rd6, %rd288;
	mov.u32 	%r370, %r385;
$L__BB1_91:
	setp.lt.u32 	%p73, %r118, 4;
	shl.b32 	%r235, %r370, 3;
	add.s32 	%r236, %r64, %r235;
	ld.shared.u64 	%rd423, [%r236];
	mov.b32 	%r371, 0;
	mov.u32 	%r373, %r371;
	@%p73 bra 	$L__BB1_117;
$L__BB1_92:
	.pragma "nounroll";
	or.b64  	%rd246, %rd423, %rd120;
	and.b64  	%rd247, %rd246, -4294967296;
	setp.ne.s64 	%p74, %rd247, 0;
	@%p74 bra 	$L__BB1_94;
	cvt.u32.u64 	%r237, %rd120;
	cvt.u32.u64 	%r238, %rd423;
	rem.u32 	%r239, %r238, %r237;
	cvt.u64.u32 	%rd424, %r239;
	bra.uni 	$L__BB1_95;
$L__BB1_94:
	rem.u64 	%rd424, %rd423, %rd120;
$L__BB1_95:
	setp.gt.u64 	%p75, %rd424, %rd121;
	selp.b64 	%rd248, %rd120, 0, %p75;
	add.s64 	%rd68, %rd248, %rd423;
	sub.s64 	%rd69, %rd424, %rd248;
	or.b64  	%rd249, %rd68, %rd120;
	and.b64  	%rd250, %rd249, -4294967296;
	setp.ne.s64 	%p76, %rd250, 0;
	@%p76 bra 	$L__BB1_97;
	cvt.u32.u64 	%r240, %rd120;
	cvt.u32.u64 	%r241, %rd68;
	div.u32 	%r242, %r241, %r240;
	cvt.u64.u32 	%rd425, %r242;
	bra.uni 	$L__BB1_98;
$L__BB1_97:
	div.u64 	%rd425, %rd68, %rd120;
$L__BB1_98:
	or.b64  	%rd251, %rd425, %rd120;
	and.b64  	%rd252, %rd251, -4294967296;
	setp.ne.s64 	%p77, %rd252, 0;
	@%p77 bra 	$L__BB1_100;
	cvt.u32.u64 	%r243, %rd120;
	cvt.u32.u64 	%r244, %rd425;
	rem.u32 	%r245, %r244, %r243;
	cvt.u64.u32 	%rd426, %r245;
	bra.uni 	$L__BB1_101;
$L__BB1_100:
	rem.u64 	%rd426, %rd425, %rd120;
$L__BB1_101:
	mul.wide.u32 	%rd253, %r371, 8;
	add.s64 	%rd76, %rd6, %rd253;
	setp.gt.u64 	%p78, %rd426, %rd121;
	selp.b64 	%rd254, %rd120, 0, %p78;
	add.s64 	%rd77, %rd254, %rd425;
	sub.s64 	%rd255, %rd426, %rd254;
	st.local.v2.u64 	[%rd76], {%rd69, %rd255};
	or.b64  	%rd256, %rd77, %rd120;
	and.b64  	%rd257, %rd256, -4294967296;
	setp.ne.s64 	%p79, %rd257, 0;
	@%p79 bra 	$L__BB1_103;
	cvt.u32.u64 	%r246, %rd120;
	cvt.u32.u64 	%r247, %rd77;
	div.u32 	%r248, %r247, %r246;
	cvt.u64.u32 	%rd427, %r248;
	bra.uni 	$L__BB1_104;
$L__BB1_103:
	div.u64 	%rd427, %rd77, %rd120;
$L__BB1_104:
	or.b64  	%rd258, %rd427, %rd120;
	and.b64  	%rd259, %rd258, -4294967296;
	setp.ne.s64 	%p80, %rd259, 0;
	@%p80 bra 	$L__BB1_106;
	cvt.u32.u64 	%r249, %rd120;
	cvt.u32.u64 	%r250, %rd427;
	rem.u32 	%r251, %r250, %r249;
	cvt.u64.u32 	%rd428, %r251;
	bra.uni 	$L__BB1_107;
$L__BB1_106:
	rem.u64 	%rd428, %rd427, %rd120;
$L__BB1_107:
	setp.gt.u64 	%p81, %rd428, %rd121;
	selp.b64 	%rd260, %rd120, 0, %p81;
	add.s64 	%rd84, %rd260, %rd427;
	sub.s64 	%rd85, %rd428, %rd260;
	or.b64  	%rd261, %rd84, %rd120;
	and.b64  	%rd262, %rd261, -4294967296;
	setp.ne.s64 	%p82, %rd262, 0;
	@%p82 bra 	$L__BB1_109;
	cvt.u32.u64 	%r252, %rd120;
	cvt.u32.u64 	%r253, %rd84;
	div.u32 	%r254, %r253, %r252;
	cvt.u64.u32 	%rd429, %r254;
	bra.uni 	$L__BB1_110;
$L__BB1_109:
	div.u64 	%rd429, %rd84, %rd120;
$L__BB1_110:
	or.b64  	%rd263, %rd429, %rd120;
	and.b64  	%rd264, %rd263, -4294967296;
	setp.ne.s64 	%p83, %rd264, 0;
	@%p83 bra 	$L__BB1_112;
	cvt.u32.u64 	%r255, %rd120;
	cvt.u32.u64 	%r256, %rd429;
	rem.u32 	%r257, %r256, %r255;
	cvt.u64.u32 	%rd430, %r257;
	bra.uni 	$L__BB1_113;
$L__BB1_112:
	rem.u64 	%rd430, %rd429, %rd120;
$L__BB1_113:
	setp.gt.u64 	%p84, %rd430, %rd121;
	selp.b64 	%rd265, %rd120, 0, %p84;
	add.s64 	%rd92, %rd265, %rd429;
	sub.s64 	%rd266, %rd430, %rd265;
	st.local.v2.u64 	[%rd76+16], {%rd85, %rd266};
	or.b64  	%rd267, %rd92, %rd120;
	and.b64  	%rd268, %rd267, -4294967296;
	setp.ne.s64 	%p85, %rd268, 0;
	@%p85 bra 	$L__BB1_115;
	cvt.u32.u64 	%r258, %rd120;
	cvt.u32.u64 	%r259, %rd92;
	div.u32 	%r260, %r259, %r258;
	cvt.u64.u32 	%rd423, %r260;
	bra.uni 	$L__BB1_116;
$L__BB1_115:
	div.u64 	%rd423, %rd92, %rd120;
$L__BB1_116:
	add.s32 	%r371, %r371, 4;
	setp.ne.s32 	%p86, %r371, %r42;
	mov.u32 	%r373, %r42;
	@%p86 bra 	$L__BB1_92;
$L__BB1_117:
	setp.eq.s32 	%p87, %r39, 0;
	@%p87 bra 	$L__BB1_137;
	setp.eq.s32 	%p88, %r39, 1;
	@%p88 bra 	$L__BB1_132;
	or.b64  	%rd269, %rd423, %rd120;
	and.b64  	%rd270, %rd269, -4294967296;
	setp.ne.s64 	%p89, %rd270, 0;
	@%p89 bra 	$L__BB1_121;
	cvt.u32.u64 	%r261, %rd120;
	cvt.u32.u64 	%r262, %rd423;
	rem.u32 	%r263, %r262, %r261;
	cvt.u64.u32 	%rd432, %r263;
	bra.uni 	$L__BB1_122;
$L__BB1_121:
	rem.u64 	%rd432, %rd423, %rd120;
$L__BB1_122:
	setp.gt.u64 	%p90, %rd432, %rd121;
	selp.b64 	%rd271, %rd120, 0, %p90;
	add.s64 	%rd100, %rd271, %rd423;
	sub.s64 	%rd272, %rd432, %rd271;
	mul.wide.u32 	%rd273, %r373, 8;
	add.s64 	%rd101, %rd6, %rd273;
	st.local.u64 	[%rd101], %rd272;
	or.b64  	%rd274, %rd100, %rd120;
	and.b64  	%rd275, %rd274, -4294967296;
	setp.ne.s64 	%p91, %rd275, 0;
	@%p91 bra 	$L__BB1_124;
	cvt.u32.u64 	%r264, %rd120;
	cvt.u32.u64 	%r265, %rd100;
	div.u32 	%r266, %r265, %r264;
	cvt.u64.u32 	%rd433, %r266;
	bra.uni 	$L__BB1_125;
$L__BB1_124:
	div.u64 	%rd433, %rd100, %rd120;
$L__BB1_125:
	or.b64  	%rd276, %rd433, %rd120;
	and.b64  	%rd277, %rd276, -4294967296;
	setp.ne.s64 	%p92, %rd277, 0;
	@%p92 bra 	$L__BB1_127;
	cvt.u32.u64 	%r267, %rd120;
	cvt.u32.u64 	%r268, %rd433;
	rem.u32 	%r269, %r268, %r267;
	cvt.u64.u32 	%rd434, %r269;
	bra.uni 	$L__BB1_128;
$L__BB1_127:
	rem.u64 	%rd434, %rd433, %rd120;
$L__BB1_128:
	setp.gt.u64 	%p93, %rd434, %rd121;
	selp.b64 	%rd278, %rd120, 0, %p93;
	add.s64 	%rd108, %rd278, %rd433;
	sub.s64 	%rd279, %rd434, %rd278;
	st.local.u64 	[%rd101+8], %rd279;
	or.b64  	%rd280, %rd108, %rd120;
	and.b64  	%rd281, %rd280, -4294967296;
	setp.ne.s64 	%p94, %rd281, 0;
	@%p94 bra 	$L__BB1_130;
	cvt.u32.u64 	%r270, %rd120;
	cvt.u32.u64 	%r271, %rd108;
	div.u32 	%r272, %r271, %r270;
	cvt.u64.u32 	%rd423, %r272;
	bra.uni 	$L__BB1_131;
$L__BB1_130:
	div.u64 	%rd423, %rd108, %rd120;
$L__BB1_131:
	add.s32 	%r373, %r373, 2;
$L__BB1_132:
	and.b32  	%r273, %r118, 1;
	setp.eq.b32 	%p95, %r273, 1;
	not.pred 	%p96, %p95;
	@%p96 bra 	$L__BB1_137;
	or.b64  	%rd282, %rd423, %rd120;
	and.b64  	%rd283, %rd282, -4294967296;
	setp.ne.s64 	%p97, %rd283, 0;
	@%p97 bra 	$L__BB1_135;
	cvt.u32.u64 	%r274, %rd120;
	cvt.u32.u64 	%r275, %rd423;
	rem.u32 	%r276, %r275, %r274;
	cvt.u64.u32 	%rd437, %r276;
	bra.uni 	$L__BB1_136;
$L__BB1_135:
	rem.u64 	%rd437, %rd423, %rd120;
$L__BB1_136:
	setp.gt.u64 	%p98, %rd437, %rd121;
	selp.b64 	%rd284, %rd120, 0, %p98;
	sub.s64 	%rd285, %rd437, %rd284;
	mul.wide.u32 	%rd286, %r373, 8;
	add.s64 	%rd287, %rd6, %rd286;
	st.local.u64 	[%rd287], %rd285;
$L__BB1_137:
	ld.local.u64 	%rd290, [%rd289];
	shl.b32 	%r277, %r370, 3;
	add.s32 	%r278, %r41, %r277;
	st.shared.u64 	[%r278], %rd290;
	add.s32 	%r370, %r370, %r7;
	setp.lt.u32 	%p99, %r370, %r115;
	@%p99 bra 	$L__BB1_91;
$L__BB1_138:
	setp.eq.s32 	%p100, %r116, 0;
	bar.sync 	0;
	@%p100 bra 	$L__BB1_145;
	div.u32 	%r280, %r38, %r7;
	max.u32 	%r73, %r280, 1;
	mov.b32 	%r374, 0;
$L__BB1_140:
	mov.u32 	%r74, %r374;
	setp.gt.u32 	%p101, %r7, %r38;
	add.s32 	%r374, %r74, 1;
	shr.u32 	%r76, %r115, %r374;
	@%p101 bra 	$L__BB1_144;
	shl.b32 	%r77, %r76, 1;
	mov.b32 	%r282, 1;
	shl.b32 	%r78, %r282, %r74;
	mov.b32 	%r375, 0;
$L__BB1_142:
	mad.lo.s32 	%r80, %r375, %r7, %r385;
	setp.ge.u32 	%p102, %r80, %r37;
	@%p102 bra 	$L__BB1_144;
	div.u32 	%r283, %r80, %r76;
	mul.lo.s32 	%r284, %r283, %r76;
	sub.s32 	%r285, %r80, %r284;
	mad.lo.s32 	%r286, %r77, %r283, %r285;
	add.s32 	%r287, %r283, %r78;
	mul.wide.u32 	%rd291, %r287, 8;
	add.s64 	%rd292, %rd2, %rd291;
	ld.global.nc.u64 	%rd293, [%rd292];
	add.s64 	%rd294, %rd3, %rd291;
	ld.global.nc.u64 	%rd295, [%rd294];
	shl.b32 	%r288, %r286, 3;
	add.s32 	%r289, %r41, %r288;
	ld.shared.u64 	%rd296, [%r289];
	shl.b32 	%r290, %r76, 3;
	add.s32 	%r291, %r289, %r290;
	ld.shared.u64 	%rd297, [%r291];
	mul.hi.u64 	%rd298, %rd297, %rd295;
	mul.lo.s64 	%rd299, %rd297, %rd293;
	mul.lo.s64 	%rd300, %rd298, %rd119;
	sub.s64 	%rd301, %rd299, %rd300;
	setp.lt.u64 	%p103, %rd301, %rd119;
	selp.b64 	%rd302, 0, %rd119, %p103;
	sub.s64 	%rd303, %rd301, %rd302;
	add.s64 	%rd304, %rd303, %rd296;
	setp.lt.u64 	%p104, %rd304, %rd119;
	selp.b64 	%rd305, 0, %rd119, %p104;
	sub.s64 	%rd306, %rd304, %rd305;
	setp.lt.u64 	%p105, %rd296, %rd303;
	selp.b64 	%rd307, %rd119, 0, %p105;
	sub.s64 	%rd308, %rd296, %rd303;
	add.s64 	%rd309, %rd308, %rd307;
	st.shared.u64 	[%r289], %rd306;
	st.shared.u64 	[%r291], %rd309;
	add.s32 	%r375, %r375, 1;
	setp.ne.s32 	%p106, %r375, %r73;
	@%p106 bra 	$L__BB1_142;
$L__BB1_144:
	bar.sync 	0;
	setp.ne.s32 	%p107, %r374, %r116;
	@%p107 bra 	$L__BB1_140;
$L__BB1_145:
	setp.ge.u32 	%p108, %r385, %r115;
	@%p108 bra 	$L__BB1_148;
	shl.b32 	%r292, %r369, 1;
	shl.b32 	%r293, %r118, 1;
	add.s32 	%r294, %r292, %r293;
	mul.lo.s32 	%r82, %r294, %r115;
	mov.u32 	%r376, %r385;
$L__BB1_147:
	shl.b32 	%r295, %r376, 3;
	add.s32 	%r296, %r41, %r295;
	ld.shared.u64 	%rd314, [%r296];
	add.s32 	%r297, %r376, %r82;
	mul.wide.u32 	%rd315, %r297, 8;
	add.s64 	%rd311, %rd118, %rd315;
	// begin inline asm
	ld.global.nc.u64 %rd310, [%rd311];
	// end inline asm
	add.s32 	%r298, %r297, %r115;
	mul.wide.u32 	%rd316, %r298, 8;
	add.s64 	%rd313, %rd118, %rd316;
	// begin inline asm
	ld.global.nc.u64 %rd312, [%rd313];
	// end inline asm
	mov.u32 	%r299, ext_shared;
	add.s32 	%r300, %r299, %r295;
	ld.shared.u64 	%rd317, [%r300];
	mul.wide.u32 	%rd318, %r376, 8;
	add.s64 	%rd319, %rd3, %rd318;
	ld.global.nc.u64 	%rd320, [%rd319];
	mul.hi.u64 	%rd321, %rd314, %rd320;
	mul.lo.s64 	%rd322, %rd310, %rd314;
	mul.lo.s64 	%rd323, %rd321, %rd119;
	sub.s64 	%rd324, %rd322, %rd323;
	setp.lt.u64 	%p109, %rd324, %rd119;
	selp.b64 	%rd325, 0, %rd119, %p109;
	sub.s64 	%rd326, %rd324, %rd325;
	add.s64 	%rd327, %rd326, %rd317;
	setp.lt.u64 	%p110, %rd327, %rd119;
	selp.b64 	%rd328, 0, %rd119, %p110;
	sub.s64 	%rd329, %rd327, %rd328;
	st.shared.u64 	[%r300], %rd329;
	add.s32 	%r301, %r34, %r295;
	ld.shared.u64 	%rd330, [%r301];
	mul.lo.s64 	%rd331, %rd312, %rd314;
	sub.s64 	%rd332, %rd331, %rd323;
	setp.lt.u64 	%p111, %rd332, %rd119;
	selp.b64 	%rd333, 0, %rd119, %p111;
	sub.s64 	%rd334, %rd332, %rd333;
	add.s64 	%rd335, %rd334, %rd330;
	setp.lt.u64 	%p112, %rd335, %rd119;
	selp.b64 	%rd336, 0, %rd119, %p112;
	sub.s64 	%rd337, %rd335, %rd336;
	st.shared.u64 	[%r301], %rd337;
	add.s32 	%r376, %r376, %r7;
	setp.lt.u32 	%p113, %r376, %r115;
	@%p113 bra 	$L__BB1_147;
$L__BB1_148:
	bar.sync 	0;
	add.s32 	%r369, %r369, 1;
	setp.ne.s32 	%p114, %r369, %r118;
	@%p114 bra 	$L__BB1_89;
$L__BB1_149:
	setp.eq.s32 	%p115, %r116, 0;
	@%p115 bra 	$L__BB1_156;
	div.u32 	%r303, %r38, %r7;
	max.u32 	%r87, %r303, 1;
	mov.b32 	%r377, 0;
$L__BB1_151:
	mov.u32 	%r88, %r377;
	setp.gt.u32 	%p116, %r7, %r38;
	add.s32 	%r377, %r88, 1;
	@%p116 bra 	$L__BB1_155;
	mov.b32 	%r305, -1;
	shl.b32 	%r306, %r305, %r88;
	not.b32 	%r90, %r306;
	mov.b32 	%r307, 2;
	shl.b32 	%r91, %r307, %r88;
	shr.u32 	%r92, %r115, %r377;
	mov.b32 	%r378, 0;
$L__BB1_153:
	mad.lo.s32 	%r94, %r378, %r7, %r385;
	setp.ge.u32 	%p117, %r94, %r37;
	@%p117 bra 	$L__BB1_155;
	shr.u32 	%r308, %r94, %r88;
	and.b32  	%r309, %r94, %r90;
	mad.lo.s32 	%r310, %r308, %r91, %r309;
	add.s32 	%r311, %r308, %r92;
	mul.wide.u32 	%rd338, %r311, 8;
	add.s64 	%rd339, %rd5, %rd338;
	ld.global.nc.u64 	%rd340, [%rd339];
	add.s64 	%rd341, %rd4, %rd338;
	ld.global.nc.u64 	%rd342, [%rd341];
	shl.b32 	%r312, %r310, 3;
	mov.u32 	%r313, ext_shared;
	add.s32 	%r314, %r313, %r312;
	ld.shared.u64 	%rd343, [%r314];
	mov.b32 	%r315, 8;
	shl.b32 	%r316, %r315, %r88;
	add.s32 	%r317, %r314, %r316;
	ld.shared.u64 	%rd344, [%r317];
	add.s64 	%rd345, %rd344, %rd343;
	setp.lt.u64 	%p118, %rd345, %rd119;
	selp.b64 	%rd346, 0, %rd119, %p118;
	sub.s64 	%rd347, %rd345, %rd346;
	setp.lt.u64 	%p119, %rd343, %rd344;
	selp.b64 	%rd348, %rd119, 0, %p119;
	sub.s64 	%rd349, %rd343, %rd344;
	add.s64 	%rd350, %rd349, %rd348;
	mul.hi.u64 	%rd351, %rd350, %rd342;
	mul.lo.s64 	%rd352, %rd350, %rd340;
	mul.lo.s64 	%rd353, %rd351, %rd119;
	sub.s64 	%rd354, %rd352, %rd353;
	setp.lt.u64 	%p120, %rd354, %rd119;
	selp.b64 	%rd355, 0, %rd119, %p120;
	sub.s64 	%rd356, %rd354, %rd355;
	st.shared.u64 	[%r314], %rd347;
	st.shared.u64 	[%r317], %rd356;
	add.s32 	%r378, %r378, 1;
	setp.ne.s32 	%p121, %r378, %r87;
	@%p121 bra 	$L__BB1_153;
$L__BB1_155:
	bar.sync 	0;
	setp.eq.s32 	%p122, %r377, %r116;
	@%p122 bra 	$L__BB1_156;
	bra.uni 	$L__BB1_151;
$L__BB1_156:
	setp.ge.u32 	%p123, %r385, %r115;
	mov.u32 	%r379, %r385;
	@%p123 bra 	$L__BB1_158;
$L__BB1_157:
	shl.b32 	%r318, %r379, 3;
	mov.u32 	%r319, ext_shared;
	add.s32 	%r320, %r319, %r318;
	ld.shared.u64 	%rd357, [%r320];
	mul.hi.u64 	%rd358, %rd357, %rd123;
	mul.lo.s64 	%rd359, %rd357, %rd122;
	mul.lo.s64 	%rd360, %rd358, %rd119;
	sub.s64 	%rd361, %rd359, %rd360;
	setp.lt.u64 	%p124, %rd361, %rd119;
	selp.b64 	%rd362, 0, %rd119, %p124;
	sub.s64 	%rd363, %rd361, %rd362;
	st.shared.u64 	[%r320], %rd363;
	add.s32 	%r379, %r379, %r7;
	setp.lt.u32 	%p125, %r379, %r115;
	@%p125 bra 	$L__BB1_157;
$L__BB1_158:
	setp.eq.s32 	%p126, %r116, 0;
	bar.sync 	0;
	@%p126 bra 	$L__BB1_165;
	div.u32 	%r322, %r38, %r7;
	max.u32 	%r323, %r322, 1;
	neg.s32 	%r98, %r323;
	mov.b32 	%r380, 0;
$L__BB1_160:
	mov.u32 	%r99, %r380;
	setp.gt.u32 	%p127, %r7, %r38;
	add.s32 	%r380, %r99, 1;
	@%p127 bra 	$L__BB1_164;
	mov.b32 	%r324, -1;
	shl.b32 	%r325, %r324, %r99;
	not.b32 	%r101, %r325;
	mov.b32 	%r326, 2;
	shl.b32 	%r102, %r326, %r99;
	shr.u32 	%r103, %r115, %r380;
	mov.u32 	%r381, %r385;
	mov.u32 	%r382, %r98;
$L__BB1_162:
	setp.ge.u32 	%p128, %r381, %r37;
	@%p128 bra 	$L__BB1_164;
	shr.u32 	%r327, %r381, %r99;
	and.b32  	%r328, %r381, %r101;
	mad.lo.s32 	%r329, %r327, %r102, %r328;
	add.s32 	%r330, %r327, %r103;
	mul.wide.u32 	%rd364, %r330, 8;
	add.s64 	%rd365, %rd5, %rd364;
	ld.global.nc.u64 	%rd366, [%rd365];
	add.s64 	%rd367, %rd4, %rd364;
	ld.global.nc.u64 	%rd368, [%rd367];
	shl.b32 	%r331, %r329, 3;
	add.s32 	%r332, %r34, %r331;
	ld.shared.u64 	%rd369, [%r332];
	mov.b32 	%r333, 8;
	shl.b32 	%r334, %r333, %r99;
	add.s32 	%r335, %r332, %r334;
	ld.shared.u64 	%rd370, [%r335];
	add.s64 	%rd371, %rd370, %rd369;
	setp.lt.u64 	%p129, %rd371, %rd119;
	selp.b64 	%rd372, 0, %rd119, %p129;
	sub.s64 	%rd373, %rd371, %rd372;
	setp.lt.u64 	%p130, %rd369, %rd370;
	selp.b64 	%rd374, %rd119, 0, %p130;
	sub.s64 	%rd375, %rd369, %rd370;
	add.s64 	%rd376, %rd375, %rd374;
	mul.hi.u64 	%rd377, %rd376, %rd368;
	mul.lo.s64 	%rd378, %rd376, %rd366;
	mul.lo.s64 	%rd379, %rd377, %rd119;
	sub.s64 	%rd380, %rd378, %rd379;
	setp.lt.u64 	%p131, %rd380, %rd119;
	selp.b64 	%rd381, 0, %rd119, %p131;
	sub.s64 	%rd382, %rd380, %rd381;
	st.shared.u64 	[%r332], %rd373;
	st.shared.u64 	[%r335], %rd382;
	add.s32 	%r382, %r382, 1;
	setp.ne.s32 	%p132, %r382, 0;
	add.s32 	%r381, %r381, %r7;
	@%p132 bra 	$L__BB1_162;
$L__BB1_164:
	bar.sync 	0;
	setp.eq.s32 	%p133, %r380, %r116;
	@%p133 bra 	$L__BB1_165;
	bra.uni 	$L__BB1_160;
$L__BB1_165:
	setp.ge.u32 	%p134, %r385, %r115;
	mov.u32 	%r383, %r385;
	@%p134 bra 	$L__BB1_167;
$L__BB1_166:
	shl.b32 	%r336, %r383, 3;
	add.s32 	%r337, %r34, %r336;
	ld.shared.u64 	%rd383, [%r337];
	mul.hi.u64 	%rd384, %rd383, %rd123;
	mul.lo.s64 	%rd385, %rd383, %rd122;
	mul.lo.s64 	%rd386, %rd384, %rd119;
	sub.s64 	%rd387, %rd385, %rd386;
	setp.lt.u64 	%p135, %rd387, %rd119;
	selp.b64 	%rd388, 0, %rd119, %p135;
	sub.s64 	%rd389, %rd387, %rd388;
	st.shared.u64 	[%r337], %rd389;
	add.s32 	%r383, %r383, %r7;
	setp.lt.u32 	%p136, %r383, %r115;
	@%p136 bra 	$L__BB1_166;
$L__BB1_167:
	setp.ge.u32 	%p137, %r385, %r115;
	bar.sync 	0;
	@%p137 bra 	$L__BB1_170;
	mov.u32 	%r339, shared;
	mov.u32 	%r341, ext_shared;
	mov.u32 	%r384, %r385;
$L__BB1_169:
	shl.b32 	%r338, %r384, 3;
	add.s32 	%r340, %r339, %r338;
	ld.shared.u64 	%rd390, [%r340];
	add.s32 	%r342, %r341, %r338;
	ld.shared.u64 	%rd391, [%r342];
	add.s64 	%rd392, %rd391, %rd390;
	setp.lt.u64 	%p138, %rd392, %rd119;
	selp.b64 	%rd393, 0, %rd119, %p138;
	sub.s64 	%rd394, %rd392, %rd393;
	st.shared.u64 	[%r340], %rd394;
	add.s32 	%r343, %r3, %r338;
	ld.shared.u64 	%rd395, [%r343];
	add.s32 	%r344, %r34, %r338;
	ld.shared.u64 	%rd396, [%r344];
	add.s64 	%rd397, %rd396, %rd395;
	setp.lt.u64 	%p139, %rd397, %rd119;
	selp.b64 	%rd398, 0, %rd119, %p139;
	sub.s64 	%rd399, %rd397, %rd398;
	st.shared.u64 	[%r343], %rd399;
	add.s32 	%r384, %r384, %r7;
	setp.lt.u32 	%p140, %r384, %r115;
	@%p140 bra 	$L__BB1_169;
$L__BB1_170:
	bar.sync 	0;
$L__BB1_171:
	setp.ge.u32 	%p141, %r385, %r115;
	@%p141 bra 	$L__BB1_174;
	mov.u32 	%r346, shared;
$L__BB1_173:
	ld.param.u64 	%rd407, [blind_rotate_single_step_param_0];
	shl.b32 	%r345, %r385, 3;
	add.s32 	%r347, %r346, %r345;
	ld.shared.u64 	%rd400, [%r347];
	cvta.to.global.u64 	%rd401, %rd407;
	mul.wide.u32 	%rd402, %r385, 8;
	add.s64 	%rd403, %rd401, %rd402;
	st.global.u64 	[%rd403], %rd400;
	add.s32 	%r348, %r3, %r345;
	ld.shared.u64 	%rd404, [%r348];
	add.s32 	%r349, %r385, %r115;
	mul.wide.u32 	%rd405, %r349, 8;
	add.s64 	%rd406, %rd401, %rd405;
	st.global.u64 	[%rd406], %rd404;
	add.s32 	%r385, %r385, %r7;
	setp.lt.u32 	%p142, %r385, %r115;
	@%p142 bra 	$L__BB1_173;
$L__BB1_174:
	ret;

}


// ===== COMPILED SASS (sm_100) =====

	.target	sm_100

	.elftype	@"ET_EXEC"


//--------------------- .note.nv.tkinfo           --------------------------
	.section	.note.nv.tkinfo,"",@"SHT_NOTE"
	.sectionflags	@"SHF_NOTE_NV_TKINFO"
	.tkinfo
        /*0018*/ 	.word	0x00000002
        /*0030*/ 	.string	""
        /*0030*/ 	.string	"ptxas"
        /*0030*/ 	.string	"Cuda compilation tools, release 13.0, V13.0.88"
        /*0030*/ 	.string	"Build cuda_13.0.r13.0/compiler.36424714_0"
        /*0030*/ 	.string	"-arch sm_100 -m 64 "



//--------------------- .note.nv.cuinfo           --------------------------
	.section	.note.nv.cuinfo,"",@"SHT_NOTE"
	.sectionflags	@"SHF_NOTE_NV_CUINFO"
        /*0018*/ 	.short	0x0002
        /*001a*/ 	.short	0x0064
        /*001c*/ 	.short	0x0082
	.zero		2


//--------------------- .nv.info                  --------------------------
	.section	.nv.info,"",@"SHT_CUDA_INFO"
	.align	4


	//----- nvinfo : EIATTR_REGCOUNT
	.align		4
        /*0000*/ 	.byte	0x04, 0x2f
        /*0002*/ 	.short	(.L_1 - .L_0)
	.align		4
.L_0:
        /*0004*/ 	.word	index@(blind_rotate_fused)
        /*0008*/ 	.word	0x00000026


	//----- nvinfo : EIATTR_FRAME_SIZE
	.align		4
.L_1:
        /*000c*/ 	.byte	0x04, 0x11
        /*000e*/ 	.short	(.L_3 - .L_2)
	.align		4
.L_2:
        /*0010*/ 	.word	index@($__internal_3_$__cuda_sm20_rem_u64)
        /*0014*/ 	.word	0x00000020


	//----- nvinfo : EIATTR_FRAME_SIZE
	.align		4
.L_3:
        /*0018*/ 	.byte	0x04, 0x11
        /*001a*/ 	.short	(.L_5 - .L_4)
	.align		4
.L_4:
        /*001c*/ 	.word	index@($__internal_2_$__cuda_sm20_div_u64)
        /*0020*/ 	.word	0x00000020


	//----- nvinfo : EIATTR_FRAME_SIZE
	.align		4
.L_5:
        /*0024*/ 	.byte	0x04, 0x11
        /*0026*/ 	.short	(.L_7 - .L_6)
	.align		4
.L_6:
        /*0028*/ 	.word	index@(blind_rotate_fused)
        /*002c*/ 	.word	0x00000020


	//----- nvinfo : EIATTR_REGCOUNT
	.align		4
.L_7:
        /*0030*/ 	.byte	0x04, 0x2f
        /*0032*/ 	.short	(.L_9 - .L_8)
	.align		4
.L_8:
        /*0034*/ 	.word	index@(blind_rotate_single_step)
        /*0038*/ 	.word	0x00000022


	//----- nvinfo : EIATTR_FRAME_SIZE
	.align		4
.L_9:
        /*003c*/ 	.byte	0x04, 0x11
        /*003e*/ 	.short	(.L_11 - .L_10)
	.align		4
.L_10:
        /*0040*/ 	.word	index@($__internal_1_$__cuda_sm20_rem_u64)
        /*0044*/ 	.word	0x00000020


	//----- nvinfo : EIATTR_FRAME_SIZE
	.align		4
.L_11:
        /*0048*/ 	.byte	0x04, 0x11
        /*004a*/ 	.short	(.L_13 - .L_12)
	.align		4
.L_12:
        /*004c*/ 	.word	index@($__internal_0_$__cuda_sm20_div_u64)
        /*0050*/ 	.word	0x00000020


	//----- nvinfo : EIATTR_FRAME_SIZE
	.align		4
.L_13:
        /*0054*/ 	.byte	0x04, 0x11
        /*0056*/ 	.short	(.L_15 - .L_14)
	.align		4
.L_14:
        /*0058*/ 	.word	index@(blind_rotate_single_step)
        /*005c*/ 	.word	0x00000020


	//----- nvinfo : EIATTR_MIN_STACK_SIZE
	.align		4
.L_15:
        /*0060*/ 	.byte	0x04, 0x12
        /*0062*/ 	.short	(.L_17 - .L_16)
	.align		4
.L_16:
        /*0064*/ 	.word	index@(blind_rotate_single_step)
        /*0068*/ 	.word	0x00000020


	//----- nvinfo : EIATTR_MIN_STACK_SIZE
	.align		4
.L_17:
        /*006c*/ 	.byte	0x04, 0x12
        /*006e*/ 	.short	(.L_19 - .L_18)
	.align		4
.L_18:
        /*0070*/ 	.word	index@(blind_rotate_fused)
        /*0074*/ 	.word	0x00000020
.L_19:


//--------------------- .nv.compat                --------------------------
	.section	.nv.compat,"",@"SHT_CUDA_COMPAT_INFO"
	.align	4
        /*0000*/ 	.byte	0x02, 0x09, 0x00, 0x00, 0x02, 0x02, 0x01, 0x00, 0x02, 0x05, 0x05, 0x00, 0x03, 0x07, 0x01, 0x01
        /*0010*/ 	.byte	0x02, 0x03, 0x00, 0x00, 0x02, 0x06, 0x01, 0x00, 0x04, 0x0b, 0x08, 0x00, 0x09, 0x00, 0x00, 0x00
        /*0020*/ 	.byte	0x00, 0x00, 0x00, 0x00


//--------------------- .nv.info.blind_rotate_single_step --------------------------
	.section	.nv.info.blind_rotate_single_step,"",@"SHT_CUDA_INFO"
	.sectionflags	@""
	.align	4


	//----- nvinfo : EIATTR_CUDA_API_VERSION
	.align		4
        /*0000*/ 	.byte	0x04, 0x37
        /*0002*/ 	.short	(.L_21 - .L_20)
.L_20:
        /*0004*/ 	.word	0x00000082


	//----- nvinfo : EIATTR_KPARAM_INFO
	.align		4
.L_21:
        /*0008*/ 	.byte	0x04, 0x17
        /*000a*/ 	.short	(.L_23 - .L_22)
.L_22:
        /*000c*/ 	.word	0x00000000
        /*0010*/ 	.short	0x0007
        /*0012*/ 	.short	0x0038
        /*0014*/ 	.byte	0x00, 0xf0, 0x01, 0x01


	//----- nvinfo : EIATTR_KPARAM_INFO
	.align		4
.L_23:
        /*0018*/ 	.byte	0x04, 0x17
        /*001a*/ 	.short	(.L_25 - .L_24)
.L_24:
        /*001c*/ 	.word	0x00000000
        /*0020*/ 	.short	0x0006
        /*0022*/ 	.short	0x0030
        /*0024*/ 	.byte	0x00, 0xf5, 0x21, 0x00


	//----- nvinfo : EIATTR_KPARAM_INFO
	.align		4
.L_25:
        /*0028*/ 	.byte	0x04, 0x17
        /*002a*/ 	.short	(.L_27 - .L_26)
.L_26:
        /*002c*/ 	.word	0x00000000
        /*0030*/ 	.short	0x0005
        /*0032*/ 	.short	0x0028
        /*0034*/ 	.byte	0x00, 0xf5, 0x21, 0x00


	//----- nvinfo : EIATTR_KPARAM_INFO
	.align		4
.L_27:
        /*0038*/ 	.byte	0x04, 0x17
        /*003a*/ 	.short	(.L_29 - .L_28)
.L_28:
        /*003c*/ 	.word	0x00000000
        /*0040*/ 	.short	0x0004
        /*0042*/ 	.short	0x0020
        /*0044*/ 	.byte	0x00, 0xf5, 0x21, 0x00


	//----- nvinfo : EIATTR_KPARAM_INFO
	.align		4
.L_29:
        /*0048*/ 	.byte	0x04, 0x17
        /*004a*/ 	.short	(.L_31 - .L_30)
.L_30:
        /*004c*/ 	.word	0x00000000
        /*0050*/ 	.short	0x0003
        /*0052*/ 	.short	0x0018
        /*0054*/ 	.byte	0x00, 0xf5, 0x21, 0x00


	//----- nvinfo : EIATTR_KPARAM_INFO
	.align		4
.L_31:
        /*0058*/ 	.byte	0x04, 0x17
        /*005a*/ 	.short	(.L_33 - .L_32)
.L_32:
        /*005c*/ 	.word	0x00000000
        /*0060*/ 	.short	0x0002
        /*0062*/ 	.short	0x0010
        /*0064*/ 	.byte	0x00, 0xf0, 0x11, 0x00


	//----- nvinfo : EIATTR_KPARAM_INFO
	.align		4
.L_33:
        /*0068*/ 	.byte	0x04, 0x17
        /*006a*/ 	.short	(.L_35 - .L_34)
.L_34:
        /*006c*/ 	.word	0x00000000
        /*0070*/ 	.short	0x0001
        /*0072*/ 	.short	0x0008
        /*0074*/ 	.byte	0x00, 0xf5, 0x21, 0x00


	//----- nvinfo : EIATTR_KPARAM_INFO
	.align		4
.L_35:
        /*0078*/ 	.byte	0x04, 0x17
        /*007a*/ 	.short	(.L_37 - .L_36)
.L_36:
        /*007c*/ 	.word	0x00000000
        /*0080*/ 	.short	0x0000
        /*0082*/ 	.short	0x0000
        /*0084*/ 	.byte	0x00, 0xf5, 0x21, 0x00


	//----- nvinfo : EIATTR_SPARSE_MMA_MASK
	.align		4
.L_37:
        /*0088*/ 	.byte	0x03, 0x50
        /*008a*/ 	.short	0x0000


	//----- nvinfo : EIATTR_MAXREG_COUNT
	.align		4
        /*008c*/ 	.byte	0x03, 0x1b
        /*008e*/ 	.short	0x00ff


	//----- nvinfo : EIATTR_NUM_BARRIERS
	.align		4
        /*0090*/ 	.byte	0x02, 0x4c
        /*0092*/ 	.byte	0x01
	.zero		1


	//----- nvinfo : EIATTR_MERCURY_ISA_VERSION
	.align		4
        /*0094*/ 	.byte	0x03, 0x5f
        /*0096*/ 	.short	0x0101


	//----- nvinfo : EIATTR_VRC_CTA_INIT_COUNT
	.align		4
        /*0098*/ 	.byte	0x02, 0x4a
	.zero		1
	.zero		1


	//----- nvinfo : EIATTR_EXIT_INSTR_OFFSETS
	.align		4
        /*009c*/ 	.byte	0x04, 0x1c
        /*009e*/ 	.short	(.L_39 - .L_38)


	//   ....[0]....
.L_38:
        /*00a0*/ 	.word	0x00007c40


	//   ....[1]....
        /*00a4*/ 	.word	0x00007d50


	//----- nvinfo : EIATTR_CRS_STACK_SIZE
	.align		4
.L_39:
        /*00a8*/ 	.byte	0x04, 0x1e
        /*00aa*/ 	.short	(.L_41 - .L_40)
.L_40:
        /*00ac*/ 	.word	0x00000000


	//----- nvinfo : EIATTR_CBANK_PARAM_SIZE
	.align		4
.L_41:
        /*00b0*/ 	.byte	0x03, 0x19
        /*00b2*/ 	.short	0x0078


	//----- nvinfo : EIATTR_PARAM_CBANK
	.align		4
        /*00b4*/ 	.byte	0x04, 0x0a
        /*00b6*/ 	.short	(.L_43 - .L_42)
	.align		4
.L_42:
        /*00b8*/ 	.word	index@(.nv.constant0.blind_rotate_single_step)
        /*00bc*/ 	.short	0x0380
        /*00be*/ 	.short	0x0078


	//----- nvinfo : EIATTR_SW_WAR
	.align		4
.L_43:
        /*00c0*/ 	.byte	0x04, 0x36
        /*00c2*/ 	.short	(.L_45 - .L_44)
.L_44:
        /*00c4*/ 	.word	0x00000008
.L_45:


//--------------------- .nv.info.blind_rotate_fused --------------------------
	.section	.nv.info.blind_rotate_fused,"",@"SHT_CUDA_INFO"
	.sectionflags	@""
	.align	4


	//----- nvinfo : EIATTR_CUDA_API_VERSION
	.align		4
        /*0000*/ 	.byte	0x04, 0x37
        /*0002*/ 	.short	(.L_47 - .L_46)
.L_46:
        /*0004*/ 	.word	0x00000082


	//----- nvinfo : EIATTR_KPARAM_INFO
	.align		4
.L_47:
        /*0008*/ 	.byte	0x04, 0x17
        /*000a*/ 	.short	(.L_49 - .L_48)
.L_48:
        /*000c*/ 	.word	0x00000000
        /*0010*/ 	.short	0x0008
        /*0012*/ 	.short	0x0040
        /*0014*/ 	.byte	0x00, 0xf0, 0x01, 0x01


	//----- nvinfo : EIATTR_KPARAM_INFO
	.align		4
.L_49:
        /*0018*/ 	.byte	0x04, 0x17
        /*001a*/ 	.short	(.L_51 - .L_50)
.L_50:
        /*001c*/ 	.word	0x00000000
        /*0020*/ 	.short	0x0007
        /*0022*/ 	.short	0x0038
        /*0024*/ 	.byte	0x00, 0xf5, 0x21, 0x00


	//----- nvinfo : EIATTR_KPARAM_INFO
	.align		4
.L_51:
        /*0028*/ 	.byte	0x04, 0x17
        /*002a*/ 	.short	(.L_53 - .L_52)
.L_52:
        /*002c*/ 	.word	0x00000000
        /*0030*/ 	.short	0x0006
        /*0032*/ 	.short	0x0030
        /*0034*/ 	.byte	0x00, 0xf5, 0x21, 0x00


	//----- nvinfo : EIATTR_KPARAM_INFO
	.align		4
.L_53:
        /*0038*/ 	.byte	0x04, 0x17
        /*003a*/ 	.short	(.L_55 - .L_54)
.L_54:
        /*003c*/ 	.word	0x00000000
        /*0040*/ 	.short	0x0005
        /*0042*/ 	.short	0x0028
        /*0044*/ 	.byte	0x00, 0xf5, 0x21, 0x00


	//----- nvinfo : EIATTR_KPARAM_INFO
	.align		4
.L_55:
        /*0048*/ 	.byte	0x04, 0x17
        /*004a*/ 	.short	(.L_57 - .L_56)
.L_56:
        /*004c*/ 	.word	0x00000000
        /*0050*/ 	.short	0x0004
        /*0052*/ 	.short	0x0020
        /*0054*/ 	.byte	0x00, 0xf5, 0x21, 0x00


	//----- nvinfo : EIATTR_KPARAM_INFO
	.align		4
.L_57:
        /*0058*/ 	.byte	0x04, 0x17
        /*005a*/ 	.short	(.L_59 - .L_58)
.L_58:
        /*005c*/ 	.word	0x00000000
        /*0060*/ 	.short	0x0003
        /*0062*/ 	.short	0x0018
        /*0064*/ 	.byte	0x00, 0xf5, 0x21, 0x00


	//----- nvinfo : EIATTR_KPARAM_INFO
	.align		4
.L_59:
        /*0068*/ 	.byte	0x04, 0x17
        /*006a*/ 	.short	(.L_61 - .L_60)
.L_60:
        /*006c*/ 	.word	0x00000000
        /*0070*/ 	.short	0x0002
        /*0072*/ 	.short	0x0010
        /*0074*/ 	.byte	0x00, 0xf5, 0x21, 0x00


	//----- nvinfo : EIATTR_KPARAM_INFO
	.align		4
.L_61:
        /*0078*/ 	.byte	0x04, 0x17
        /*007a*/ 	.short	(.L_63 - .L_62)
.L_62:
        /*007c*/ 	.word	0x00000000
        /*0080*/ 	.short	0x0001
        /*0082*/ 	.short	0x0008
        /*0084*/ 	.byte	0x00, 0xf5, 0x21, 0x00


	//----- nvinfo : EIATTR_KPARAM_INFO
	.align		4
.L_63:
        /*0088*/ 	.byte	0x04, 0x17
        /*008a*/ 	.short	(.L_65 - .L_64)
.L_64:
        /*008c*/ 	.word	0x00000000
        /*0090*/ 	.short	0x0000
        /*0092*/ 	.short	0x0000
        /*0094*/ 	.byte	0x00, 0xf5, 0x21, 0x00


	//----- nvinfo : EIATTR_SPARSE_MMA_MASK
	.align		4
.L_65:
        /*0098*/ 	.byte	0x03, 0x50
        /*009a*/ 	.short	0x0000


	//----- nvinfo : EIATTR_MAXREG_COUNT
	.align		4
        /*009c*/ 	.byte	0x03, 0x1b
        /*009e*/ 	.short	0x00ff


	//----- nvinfo : EIATTR_NUM_BARRIERS
	.align		4
        /*00a0*/ 	.byte	0x02, 0x4c
        /*00a2*/ 	.byte	0x01
	.zero		1


	//----- nvinfo : EIATTR_MERCURY_ISA_VERSION
	.align		4
        /*00a4*/ 	.byte	0x03, 0x5f
        /*00a6*/ 	.short	0x0101


	//----- nvinfo : EIATTR_VRC_CTA_INIT_COUNT
	.align		4
        /*00a8*/ 	.byte	0x02, 0x4a
	.zero		1
	.zero		1


	//----- nvinfo : EIATTR_EXIT_INSTR_OFFSETS
	.align		4
        /*00ac*/ 	.byte	0x04, 0x1c
        /*00ae*/ 	.short	(.L_67 - .L_66)


	//   ....[0]....
.L_66:
        /*00b0*/ 	.word	0x00008670


	//   ....[1]....
        /*00b4*/ 	.word	0x000087a0


	//----- nvinfo : EIATTR_CRS_STACK_SIZE
	.align		4
.L_67:
        /*00b8*/ 	.byte	0x04, 0x1e
        /*00ba*/ 	.short	(.L_69 - .L_68)
.L_68:
        /*00bc*/ 	.word	0x00000000


	//----- nvinfo : EIATTR_CBANK_PARAM_SIZE
	.align		4
.L_69:
        /*00c0*/ 	.byte	0x03, 0x19
        /*00c2*/ 	.short	0x0080


	//----- nvinfo : EIATTR_PARAM_CBANK
	.align		4
        /*00c4*/ 	.byte	0x04, 0x0a
        /*00c6*/ 	.short	(.L_71 - .L_70)
	.align		4
.L_70:
        /*00c8*/ 	.word	index@(.nv.constant0.blind_rotate_fused)
        /*00cc*/ 	.short	0x0380
        /*00ce*/ 	.short	0x0080


	//----- nvinfo : EIATTR_SW_WAR
	.align		4
.L_71:
        /*00d0*/ 	.byte	0x04, 0x36
        /*00d2*/ 	.short	(.L_73 - .L_72)
.L_72:
        /*00d4*/ 	.word	0x00000008
.L_73:


//--------------------- .nv.callgraph             --------------------------
	.section	.nv.callgraph,"",@"SHT_CUDA_CALLGRAPH"
	.align	4
	.sectionentsize	8
	.align		4
        /*0000*/ 	.word	0x00000000
	.align		4
        /*0004*/ 	.word	0xffffffff
	.align		4
        /*0008*/ 	.word	0x00000000
	.align		4
        /*000c*/ 	.word	0xfffffffe
	.align		4
        /*0010*/ 	.word	0x00000000
	.align		4
        /*0014*/ 	.word	0xfffffffd
	.align		4
        /*0018*/ 	.word	0x00000000
	.align		4
        /*001c*/ 	.word	0xfffffffc


//--------------------- .text.blind_rotate_single_step --------------------------
	.section	.text.blind_rotate_single_step,"ax",@progbits
	.align	128
        .global         blind_rotate_single_step
        .type           blind_rotate_single_step,@function
        .size           blind_rotate_single_step,(.L_x_336 - blind_rotate_single_step)
        .other          blind_rotate_single_step,@"STO_CUDA_ENTRY STV_DEFAULT"
blind_rotate_single_step:
.text.blind_rotate_single_step:
[----:B------:R-:W0:Y:S01]  /*0000*/  LDC R1, c[0x0][0x37c] ;  /* 0x0000df00ff017b82 */ /* 0x000e220000000800 */
[----:B------:R-:W1:Y:S01]  /*0010*/  S2R R3, SR_CgaCtaId ;  /* 0x0000000000037919 */ /* 0x000e620000008800 */
[----:B------:R-:W2:Y:S01]  /*0020*/  LDCU UR4, c[0x0][0x3e0] ;  /* 0x00007c00ff0477ac */ /* 0x000ea20008000800 */
[----:B------:R-:W-:-:S05]  /*0030*/  MOV R0, 0x400 ;  /* 0x0000040000007802 */ /* 0x000fca0000000f00 */
[----:B------:R-:W3:Y:S01]  /*0040*/  LDC R14, c[0x0][0x390] ;  /* 0x0000e400ff0e7b82 */ /* 0x000ee20000000800 */
[----:B------:R-:W4:Y:S01]  /*0050*/  S2R R2, SR_TID.X ;  /* 0x0000000000027919 */ /* 0x000f220000002100 */
[----:B------:R-:W0:Y:S01]  /*0060*/  LDCU.64 UR12, c[0x0][0x358] ;  /* 0x00006b00ff0c77ac */ /* 0x000e220008000a00 */
[----:B------:R-:W-:Y:S01]  /*0070*/  BSSY.RECONVERGENT B0, `(.L_x_0) ;  /* 0x0000016000007945 */ /* 0x000fe20003800200 */
[----:B0-----:R-:W-:Y:S02]  /*0080*/  VIADD R1, R1, 0xffffffe0 ;  /* 0xffffffe001017836 */ /* 0x001fe40000000000 */
[----:B--2---:R-:W-:Y:S01]  /*0090*/  IMAD.U32 R7, RZ, RZ, UR4 ;  /* 0x00000004ff077e24 */ /* 0x004fe2000f8e00ff */
[----:B-1----:R-:W-:Y:S02]  /*00a0*/  LEA R0, R3, R0, 0x18 ;  /* 0x0000000003007211 */ /* 0x002fe400078ec0ff */
[----:B------:R-:W0:Y:S02]  /*00b0*/  LDC R3, c[0x0][0x360] ;  /* 0x0000d800ff037b82 */ /* 0x000e240000000800 */
[----:B----4-:R-:W-:Y:S01]  /*00c0*/  ISETP.GE.U32.AND P0, PT, R2, R7, PT ;  /* 0x000000070200720c */ /* 0x010fe20003f06070 */
[----:B------:R-:W-:-:S12]  /*00d0*/  IMAD R4, R7, 0x8, R0 ;  /* 0x0000000807047824 */ /* 0x000fd800078e0200 */
[----:B---3--:R-:W-:Y:S05]  /*00e0*/  @P0 BRA `(.L_x_1) ;  /* 0x0000000000380947 */ /* 0x008fea0003800000 */
[----:B------:R-:W1:Y:S01]  /*00f0*/  LDC.64 R8, c[0x0][0x380] ;  /* 0x0000e000ff087b82 */ /* 0x000e620000000a00 */
[----:B------:R-:W-:-:S07]  /*0100*/  IMAD.MOV.U32 R5, RZ, RZ, R2 ;  /* 0x000000ffff057224 */ /* 0x000fce00078e0002 */
.L_x_2:
[C---:B--2---:R-:W-:Y:S01]  /*0110*/  IADD3 R13, PT, PT, R5.reuse, R7, RZ ;  /* 0x00000007050d7210 */ /* 0x044fe20007ffe0ff */
[----:B-1----:R-:W-:-:S04]  /*0120*/  IMAD.WIDE.U32 R10, R5, 0x8, R8 ;  /* 0x00000008050a7825 */ /* 0x002fc800078e0008 */
[----:B------:R-:W-:Y:S02]  /*0130*/  IMAD.WIDE.U32 R12, R13, 0x8, R8 ;  /* 0x000000080d0c7825 */ /* 0x000fe400078e0008 */
[----:B------:R-:W2:Y:S04]  /*0140*/  LDG.E.64 R10, desc[UR12][R10.64] ;  /* 0x0000000c0a0a7981 */ /* 0x000ea8000c1e1b00 */
[----:B------:R-:W3:Y:S01]  /*0150*/  LDG.E.64 R12, desc[UR12][R12.64] ;  /* 0x0000000c0c0c7981 */ /* 0x000ee2000c1e1b00 */
[C---:B------:R-:W-:Y:S02]  /*0160*/  IMAD R15, R5.reuse, 0x8, R0 ;  /* 0x00000008050f7824 */ /* 0x040fe400078e0200 */
[----:B------:R-:W-:Y:S02]  /*0170*/  IMAD R17, R5, 0x8, R4 ;  /* 0x0000000805117824 */ /* 0x000fe400078e0204 */
[----:B0-----:R-:W-:-:S05]  /*0180*/  IMAD.IADD R5, R3, 0x1, R5 ;  /* 0x0000000103057824 */ /* 0x001fca00078e0205 */
[----:B------:R-:W-:Y:S01]  /*0190*/  ISETP.GE.U32.AND P0, PT, R5, R7, PT ;  /* 0x000000070500720c */ /* 0x000fe20003f06070 */
[----:B--2---:R2:W-:Y:S04]  /*01a0*/  STS.64 [R15], R10 ;  /* 0x0000000a0f007388 */ /* 0x0045e80000000a00 */
[----:B---3--:R2:W-:Y:S08]  /*01b0*/  STS.64 [R17], R12 ;  /* 0x0000000c11007388 */ /* 0x0085f00000000a00 */
[----:B------:R-:W-:Y:S05]  /*01c0*/  @!P0 BRA `(.L_x_2) ;  /* 0xfffffffc00d08947 */ /* 0x000fea000383ffff */
.L_x_1:
[----:B------:R-:W-:Y:S05]  /*01d0*/  BSYNC.RECONVERGENT B0 ;  /* 0x0000000000007941 */ /* 0x000fea0003800200 */
.L_x_0:
[----:B------:R-:W-:Y:S01]  /*01e0*/  BAR.SYNC.DEFER_BLOCKING 0x0 ;  /* 0x0000000000007b1d */ /* 0x000fe20000010000 */
[----:B------:R-:W-:-:S13]  /*01f0*/  ISETP.NE.AND P0, PT, R14, RZ, PT ;  /* 0x000000ff0e00720c */ /* 0x000fda0003f05270 */
[----:B------:R-:W-:Y:S05]  /*0200*/  @!P0 BRA `(.L_x_3) ;  /* 0x0000007800888947 */ /* 0x000fea0003800000 */
[----:B------:R-:W-:Y:S01]  /*0210*/  IMAD.SHL.U32 R6, R7, 0x2, RZ ;  /* 0x0000000207067824 */ /* 0x000fe200078e00ff */
[----:B--2---:R-:W-:Y:S01]  /*0220*/  IABS R13, R14 ;  /* 0x0000000e000d7213 */ /* 0x004fe20000000000 */
[----:B------:R-:W-:Y:S01]  /*0230*/  BSSY.RECONVERGENT B0, `(.L_x_4) ;  /* 0x000004f000007945 */ /* 0x000fe20003800200 */
[----:B------:R-:W-:Y:S02]  /*0240*/  ISETP.GE.AND P1, PT, R14, RZ, PT ;  /* 0x000000ff0e00720c */ /* 0x000fe40003f26270 */
[-C--:B------:R-:W-:Y:S02]  /*0250*/  IABS R5, R6.reuse ;  /* 0x0000000600057213 */ /* 0x080fe40000000000 */
[----:B------:R-:W-:Y:S02]  /*0260*/  IABS R15, R6 ;  /* 0x00000006000f7213 */ /* 0x000fe40000000000 */
[----:B------:R-:W1:Y:S03]  /*0270*/  I2F.RP R10, R5 ;  /* 0x00000005000a7306 */ /* 0x000e660000209400 */
[----:B------:R-:W-:-:S05]  /*0280*/  IMAD.MOV R15, RZ, RZ, -R15 ;  /* 0x000000ffff0f7224 */ /* 0x000fca00078e0a0f */
[----:B-1----:R-:W1:Y:S02]  /*0290*/  MUFU.RCP R10, R10 ;  /* 0x0000000a000a7308 */ /* 0x002e640000001000 */
[----:B-1----:R-:W-:-:S06]  /*02a0*/  IADD3 R8, PT, PT, R10, 0xffffffe, RZ ;  /* 0x0ffffffe0a087810 */ /* 0x002fcc0007ffe0ff */
[----:B------:R1:W2:Y:S02]  /*02b0*/  F2I.FTZ.U32.TRUNC.NTZ R9, R8 ;  /* 0x0000000800097305 */ /* 0x0002a4000021f000 */
[----:B-1----:R-:W-:Y:S02]  /*02c0*/  IMAD.MOV.U32 R8, RZ, RZ, RZ ;  /* 0x000000ffff087224 */ /* 0x002fe400078e00ff */
[----:B--2---:R-:W-:-:S04]  /*02d0*/  IMAD.MOV R12, RZ, RZ, -R9 ;  /* 0x000000ffff0c7224 */ /* 0x004fc800078e0a09 */
[----:B------:R-:W-:Y:S02]  /*02e0*/  IMAD R11, R12, R5, RZ ;  /* 0x000000050c0b7224 */ /* 0x000fe400078e02ff */
[----:B------:R-:W-:Y:S02]  /*02f0*/  IMAD.MOV.U32 R12, RZ, RZ, R13 ;  /* 0x000000ffff0c7224 */ /* 0x000fe400078e000d */
[----:B------:R-:W-:Y:S01]  /*0300*/  IMAD.HI.U32 R9, R9, R11, R8 ;  /* 0x0000000b09097227 */ /* 0x000fe200078e0008 */
[----:B------:R-:W-:-:S05]  /*0310*/  LOP3.LUT R11, RZ, R6, RZ, 0x33, !PT ;  /* 0x00000006ff0b7212 */ /* 0x000fca00078e33ff */
[----:B------:R-:W-:-:S04]  /*0320*/  IMAD.HI.U32 R8, R9, R12, RZ ;  /* 0x0000000c09087227 */ /* 0x000fc800078e00ff */
[----:B------:R-:W-:-:S05]  /*0330*/  IMAD R8, R8, R15, R12 ;  /* 0x0000000f08087224 */ /* 0x000fca00078e020c */
[----:B------:R-:W-:-:S13]  /*0340*/  ISETP.GT.U32.AND P0, PT, R5, R8, PT ;  /* 0x000000080500720c */ /* 0x000fda0003f04070 */
[----:B------:R-:W-:-:S04]  /*0350*/  @!P0 IADD3 R8, PT, PT, R8, -R5, RZ ;  /* 0x8000000508088210 */ /* 0x000fc80007ffe0ff */
[----:B------:R-:W-:-:S13]  /*0360*/  ISETP.GT.U32.AND P0, PT, R5, R8, PT ;  /* 0x000000080500720c */ /* 0x000fda0003f04070 */
[----:B------:R-:W-:Y:S01]  /*0370*/  @!P0 IMAD.IADD R8, R8, 0x1, -R5 ;  /* 0x0000000108088824 */ /* 0x000fe200078e0a05 */
[----:B------:R-:W-:-:S03]  /*0380*/  ISETP.NE.AND P0, PT, R6, RZ, PT ;  /* 0x000000ff0600720c */ /* 0x000fc60003f05270 */
[----:B------:R-:W-:-:S05]  /*0390*/  @!P1 IMAD.MOV R8, RZ, RZ, -R8 ;  /* 0x000000ffff089224 */ /* 0x000fca00078e0a08 */
[----:B------:R-:W-:Y:S01]  /*03a0*/  SEL R13, R11, R8, !P0 ;  /* 0x000000080b0d7207 */ /* 0x000fe20004000000 */
[----:B------:R-:W-:-:S04]  /*03b0*/  IMAD R8, R7, 0x10, R0 ;  /* 0x0000001007087824 */ /* 0x000fc800078e0200 */
[----:B------:R-:W-:-:S05]  /*03c0*/  IMAD.IADD R13, R6, 0x1, R13 ;  /* 0x00000001060d7824 */ /* 0x000fca00078e020d */
[----:B------:R-:W-:Y:S02]  /*03d0*/  IABS R6, R13 ;  /* 0x0000000d00067213 */ /* 0x000fe40000000000 */
[----:B------:R-:W-:-:S03]  /*03e0*/  ISETP.GE.AND P2, PT, R13, RZ, PT ;  /* 0x000000ff0d00720c */ /* 0x000fc60003f46270 */
[----:B------:R-:W-:-:S04]  /*03f0*/  IMAD.HI.U32 R9, R9, R6, RZ ;  /* 0x0000000609097227 */ /* 0x000fc800078e00ff */
[----:B------:R-:W-:-:S05]  /*0400*/  IMAD R6, R9, R15, R6 ;  /* 0x0000000f09067224 */ /* 0x000fca00078e0206 */
[----:B------:R-:W-:-:S13]  /*0410*/  ISETP.GT.U32.AND P1, PT, R5, R6, PT ;  /* 0x000000060500720c */ /* 0x000fda0003f24070 */
[----:B------:R-:W-:-:S05]  /*0420*/  @!P1 IMAD.IADD R6, R6, 0x1, -R5 ;  /* 0x0000000106069824 */ /* 0x000fca00078e0a05 */
[----:B------:R-:W-:-:S13]  /*0430*/  ISETP.GT.U32.AND P1, PT, R5, R6, PT ;  /* 0x000000060500720c */ /* 0x000fda0003f24070 */
[----:B------:R-:W-:Y:S02]  /*0440*/  @!P1 IADD3 R6, PT, PT, R6, -R5, RZ ;  /* 0x8000000506069210 */ /* 0x000fe40007ffe0ff */
[----:B------:R-:W-:-:S03]  /*0450*/  ISETP.GE.U32.AND P1, PT, R2, R7, PT ;  /* 0x000000070200720c */ /* 0x000fc60003f26070 */
[----:B------:R-:W-:-:S05]  /*0460*/  @!P2 IMAD.MOV R6, RZ, RZ, -R6 ;  /* 0x000000ffff06a224 */ /* 0x000fca00078e0a06 */
[----:B------:R-:W-:-:S05]  /*0470*/  SEL R5, R11, R6, !P0 ;  /* 0x000000060b057207 */ /* 0x000fca0004000000 */
[----:B------:R-:W-:Y:S05]  /*0480*/  @P1 BRA `(.L_x_5) ;  /* 0x0000000000a41947 */ /* 0x000fea0003800000 */
[----:B------:R-:W-:-:S07]  /*0490*/  IMAD.MOV.U32 R6, RZ, RZ, R2 ;  /* 0x000000ffff067224 */ /* 0x000fce00078e0002 */
.L_x_12:
[----:B------:R-:W-:Y:S01]  /*04a0*/  IMAD.IADD R10, R6, 0x1, -R5 ;  /* 0x00000001060a7824 */ /* 0x000fe200078e0a05 */
[----:B------:R-:W-:Y:S01]  /*04b0*/  BSSY.RECONVERGENT B1, `(.L_x_6) ;  /* 0x000000a000017945 */ /* 0x000fe20003800200 */
[----:B------:R-:W-:-:S03]  /*04c0*/  PRMT R9, RZ, 0x7610, R9 ;  /* 0x00007610ff097816 */ /* 0x000fc60000000009 */
[----:B------:R-:W-:-:S13]  /*04d0*/  ISETP.GT.AND P0, PT, R10, -0x1, PT ;  /* 0xffffffff0a00780c */ /* 0x000fda0003f04270 */
[----:B------:R-:W-:Y:S05]  /*04e0*/  @P0 BRA `(.L_x_7) ;  /* 0x0000000000180947 */ /* 0x000fea0003800000 */
[----:B------:R-:W1:Y:S01]  /*04f0*/  LDC R7, c[0x0][0x3e0] ;  /* 0x0000f800ff077b82 */ /* 0x000e620000000800 */
[----:B------:R-:W-:-:S07]  /*0500*/  PRMT R9, RZ, 0x7610, R9 ;  /* 0x00007610ff097816 */ /* 0x000fce0000000009 */
.L_x_8:
[----:B-1----:R-:W-:Y:S02]  /*0510*/  IADD3 R10, PT, PT, R10, R7, RZ ;  /* 0x000000070a0a7210 */ /* 0x002fe40007ffe0ff */
[----:B------:R-:W-:Y:S02]  /*0520*/  LOP3.LUT R9, R9, 0x1, RZ, 0x3c, !PT ;  /* 0x0000000109097812 */ /* 0x000fe400078e3cff */
[----:B------:R-:W-:-:S13]  /*0530*/  ISETP.GE.AND P0, PT, R10, RZ, PT ;  /* 0x000000ff0a00720c */ /* 0x000fda0003f06270 */
[----:B------:R-:W-:Y:S05]  /*0540*/  @!P0 BRA `(.L_x_8) ;  /* 0xfffffffc00f08947 */ /* 0x000fea000383ffff */
.L_x_7:
[----:B------:R-:W-:Y:S05]  /*0550*/  BSYNC.RECONVERGENT B1 ;  /* 0x0000000000017941 */ /* 0x000fea0003800200 */
.L_x_6:
[----:B------:R-:W1:Y:S01]  /*0560*/  LDCU UR4, c[0x0][0x3e0] ;  /* 0x00007c00ff0477ac */ /* 0x000e620008000800 */
[----:B------:R-:W-:Y:S01]  /*0570*/  BSSY.RECONVERGENT B1, `(.L_x_9) ;  /* 0x0000009000017945 */ /* 0x000fe20003800200 */
[----:B-1----:R-:W-:-:S05]  /*0580*/  IMAD.U32 R7, RZ, RZ, UR4 ;  /* 0x00000004ff077e24 */ /* 0x002fca000f8e00ff */
[----:B------:R-:W-:-:S13]  /*0590*/  ISETP.GE.AND P0, PT, R10, R7, PT ;  /* 0x000000070a00720c */ /* 0x000fda0003f06270 */
[----:B------:R-:W-:Y:S05]  /*05a0*/  @!P0 BRA `(.L_x_10) ;  /* 0x0000000000148947 */ /* 0x000fea0003800000 */
.L_x_11:
[----:B------:R-:W-:Y:S01]  /*05b0*/  IMAD.IADD R10, R10, 0x1, -R7 ;  /* 0x000000010a0a7824 */ /* 0x000fe200078e0a07 */
[----:B------:R-:W-:-:S04]  /*05c0*/  LOP3.LUT P0, RZ, R9, 0xff, RZ, 0xc0, !PT ;  /* 0x000000ff09ff7812 */ /* 0x000fc8000780c0ff */
[----:B------:R-:W-:Y:S02]  /*05d0*/  ISETP.GE.AND P1, PT, R10, R7, PT ;  /* 0x000000070a00720c */ /* 0x000fe40003f26270 */
[----:B------:R-:W-:-:S11]  /*05e0*/  SEL R9, RZ, 0x1, P0 ;  /* 0x00000001ff097807 */ /* 0x000fd60000000000 */
[----:B------:R-:W-:Y:S05]  /*05f0*/  @P1 BRA `(.L_x_11) ;  /* 0xfffffffc00ec1947 */ /* 0x000fea000383ffff */
.L_x_10:
[----:B------:R-:W-:Y:S05]  /*0600*/  BSYNC.RECONVERGENT B1 ;  /* 0x0000000000017941 */ /* 0x000fea0003800200 */
.L_x_9:
[----:B------:R-:W-:Y:S01]  /*0610*/  IMAD R12, R10, 0x8, R0 ;  /* 0x000000080a0c7824 */ /* 0x000fe200078e0200 */
[----:B------:R-:W1:Y:S01]  /*0620*/  LDC.64 R14, c[0x0][0x3b8] ;  /* 0x0000ee00ff0e7b82 */ /* 0x000e620000000a00 */
[----:B------:R-:W-:-:S03]  /*0630*/  LOP3.LUT P1, RZ, R9, 0xff, RZ, 0xc0, !PT ;  /* 0x000000ff09ff7812 */ /* 0x000fc6000782c0ff */
[----:B------:R-:W2:Y:S02]  /*0640*/  LDS.64 R10, [R12] ;  /* 0x000000000c0a7984 */ /* 0x000ea40000000a00 */
[----:B--2---:R-:W-:-:S04]  /*0650*/  ISETP.NE.U32.AND P0, PT, R10, RZ, PT ;  /* 0x000000ff0a00720c */ /* 0x004fc80003f05070 */
[----:B------:R-:W-:-:S04]  /*0660*/  ISETP.NE.AND.EX P0, PT, R11, RZ, PT, P0 ;  /* 0x000000ff0b00720c */ /* 0x000fc80003f05300 */
[----:B-1----:R-:W-:Y:S02]  /*0670*/  SEL R13, R14, RZ, P0 ;  /* 0x000000ff0e0d7207 */ /* 0x002fe40000000000 */
[----:B------:R-:W-:Y:S02]  /*0680*/  SEL R15, R15, RZ, P0 ;  /* 0x000000ff0f0f7207 */ /* 0x000fe40000000000 */
[----:B------:R-:W-:-:S04]  /*0690*/  IADD3 R13, P0, PT, -R10, R13, RZ ;  /* 0x0000000d0a0d7210 */ /* 0x000fc80007f1e1ff */
[----:B------:R-:W-:Y:S01]  /*06a0*/  SEL R10, R10, R13, !P1 ;  /* 0x0000000d0a0a7207 */ /* 0x000fe20004800000 */
[----:B------:R-:W-:-:S05]  /*06b0*/  IMAD.X R9, R15, 0x1, ~R11, P0 ;  /* 0x000000010f097824 */ /* 0x000fca00000e0e0b */
[----:B------:R-:W-:Y:S02]  /*06c0*/  SEL R11, R11, R9, !P1 ;  /* 0x000000090b0b7207 */ /* 0x000fe40004800000 */
[----:B------:R-:W-:Y:S01]  /*06d0*/  LEA R9, R6, R8, 0x3 ;  /* 0x0000000806097211 */ /* 0x000fe200078e18ff */
[----:B0-----:R-:W-:-:S04]  /*06e0*/  IMAD.IADD R6, R3, 0x1, R6 ;  /* 0x0000000103067824 */ /* 0x001fc800078e0206 */
[----:B------:R1:W-:Y:S01]  /*06f0*/  STS.64 [R9], R10 ;  /* 0x0000000a09007388 */ /* 0x0003e20000000a00 */
[----:B------:R-:W-:-:S13]  /*0700*/  ISETP.GE.U32.AND P0, PT, R6, R7, PT ;  /* 0x000000070600720c */ /* 0x000fda0003f06070 */
[----:B-1----:R-:W-:Y:S05]  /*0710*/  @!P0 BRA `(.L_x_12) ;  /* 0xfffffffc00608947 */ /* 0x002fea000383ffff */
.L_x_5:
[----:B------:R-:W-:Y:S05]  /*0720*/  BSYNC.RECONVERGENT B0 ;  /* 0x0000000000007941 */ /* 0x000fea0003800200 */
.L_x_4:
[----:B------:R-:W-:Y:S01]  /*0730*/  BAR.SYNC.DEFER_BLOCKING 0x0 ;  /* 0x0000000000007b1d */ /* 0x000fe20000010000 */
[----:B------:R-:W-:-:S05]  /*0740*/  ISETP.GE.U32.AND P0, PT, R2, R7, PT ;  /* 0x000000070200720c */ /* 0x000fca0003f06070 */
[----:B------:R-:W-:Y:S08]  /*0750*/  BSSY.RECONVERGENT B0, `(.L_x_13) ;  /* 0x000002c000007945 */ /* 0x000ff00003800200 */
[----:B------:R-:W-:Y:S05]  /*0760*/  @P0 BRA `(.L_x_14) ;  /* 0x0000000000a80947 */ /* 0x000fea0003800000 */
[----:B------:R-:W-:Y:S02]  /*0770*/  IMAD R6, R7, 0x18, R0 ;  /* 0x0000001807067824 */ /* 0x000fe400078e0200 */
[----:B------:R-:W-:-:S07]  /*0780*/  IMAD.MOV.U32 R12, RZ, RZ, R2 ;  /* 0x000000ffff0c7224 */ /* 0x000fce00078e0002 */
.L_x_21:
[----:B------:R-:W-:Y:S01]  /*0790*/  IMAD.IADD R10, R12, 0x1, -R5 ;  /* 0x000000010c0a7824 */ /* 0x000fe200078e0a05 */
[----:B------:R-:W-:Y:S01]  /*07a0*/  BSSY.RECONVERGENT B1, `(.L_x_15) ;  /* 0x000000a000017945 */ /* 0x000fe20003800200 */
[----:B------:R-:W-:-:S03]  /*07b0*/  PRMT R9, RZ, 0x7610, R9 ;  /* 0x00007610ff097816 */ /* 0x000fc60000000009 */
[----:B------:R-:W-:-:S13]  /*07c0*/  ISETP.GT.AND P0, PT, R10, -0x1, PT ;  /* 0xffffffff0a00780c */ /* 0x000fda0003f04270 */
[----:B------:R-:W-:Y:S05]  /*07d0*/  @P0 BRA `(.L_x_16) ;  /* 0x0000000000180947 */ /* 0x000fea0003800000 */
[----:B------:R-:W1:Y:S01]  /*07e0*/  LDC R7, c[0x0][0x3e0] ;  /* 0x0000f800ff077b82 */ /* 0x000e620000000800 */
[----:B------:R-:W-:-:S07]  /*07f0*/  PRMT R9, RZ, 0x7610, R9 ;  /* 0x00007610ff097816 */ /* 0x000fce0000000009 */
.L_x_17:
[----:B-1----:R-:W-:Y:S01]  /*0800*/  IMAD.IADD R10, R10, 0x1, R7 ;  /* 0x000000010a0a7824 */ /* 0x002fe200078e0207 */
[----:B------:R-:W-:-:S04]  /*0810*/  LOP3.LUT R9, R9, 0x1, RZ, 0x3c, !PT ;  /* 0x0000000109097812 */ /* 0x000fc800078e3cff */
[----:B------:R-:W-:-:S13]  /*0820*/  ISETP.GE.AND P0, PT, R10, RZ, PT ;  /* 0x000000ff0a00720c */ /* 0x000fda0003f06270 */
[----:B------:R-:W-:Y:S05]  /*0830*/  @!P0 BRA `(.L_x_17) ;  /* 0xfffffffc00f08947 */ /* 0x000fea000383ffff */
.L_x_16:
[----:B------:R-:W-:Y:S05]  /*0840*/  BSYNC.RECONVERGENT B1 ;  /* 0x0000000000017941 */ /* 0x000fea0003800200 */
.L_x_15:
[----:B------:R-:W1:Y:S01]  /*0850*/  LDCU UR4, c[0x0][0x3e0] ;  /* 0x00007c00ff0477ac */ /* 0x000e620008000800 */
[----:B------:R-:W-:Y:S01]  /*0860*/  BSSY.RECONVERGENT B1, `(.L_x_18) ;  /* 0x0000009000017945 */ /* 0x000fe20003800200 */
[----:B-1----:R-:W-:-:S04]  /*0870*/  MOV R7, UR4 ;  /* 0x0000000400077c02 */ /* 0x002fc80008000f00 */
[----:B------:R-:W-:-:S13]  /*0880*/  ISETP.GE.AND P0, PT, R10, R7, PT ;  /* 0x000000070a00720c */ /* 0x000fda0003f06270 */
[----:B------:R-:W-:Y:S05]  /*0890*/  @!P0 BRA `(.L_x_19) ;  /* 0x0000000000148947 */ /* 0x000fea0003800000 */
.L_x_20:
[----:B------:R-:W-:Y:S01]  /*08a0*/  IMAD.IADD R10, R10, 0x1, -R7 ;  /* 0x000000010a0a7824 */ /* 0x000fe200078e0a07 */
[----:B------:R-:W-:-:S04]  /*08b0*/  LOP3.LUT P0, RZ, R9, 0xff, RZ, 0xc0, !PT ;  /* 0x000000ff09ff7812 */ /* 0x000fc8000780c0ff */
[----:B------:R-:W-:Y:S02]  /*08c0*/  ISETP.GE.AND P1, PT, R10, R7, PT ;  /* 0x000000070a00720c */ /* 0x000fe40003f26270 */
[----:B------:R-:W-:-:S11]  /*08d0*/  SEL R9, RZ, 0x1, P0 ;  /* 0x00000001ff097807 */ /* 0x000fd60000000000 */
[----:B------:R-:W-:Y:S05]  /*08e0*/  @P1 BRA `(.L_x_20) ;  /* 0xfffffffc00ec1947 */ /* 0x000fea000383ffff */
.L_x_19:
[----:B------:R-:W-:Y:S05]  /*08f0*/  BSYNC.RECONVERGENT B1 ;  /* 0x0000000000017941 */ /* 0x000fea0003800200 */
.L_x_18:
        /* <DEDUP_REMOVED lines=11> */
[----:B------:R-:W-:Y:S01]  /*09b0*/  SEL R11, R11, R9, !P1 ;  /* 0x000000090b0b7207 */ /* 0x000fe20004800000 */
[----:B------:R-:W-:Y:S01]  /*09c0*/  IMAD R9, R12, 0x8, R6 ;  /* 0x000000080c097824 */ /* 0x000fe200078e0206 */
[----:B0-----:R-:W-:-:S04]  /*09d0*/  IADD3 R12, PT, PT, R3, R12, RZ ;  /* 0x0000000c030c7210 */ /* 0x001fc80007ffe0ff */
[----:B------:R1:W-:Y:S01]  /*09e0*/  STS.64 [R9], R10 ;  /* 0x0000000a09007388 */ /* 0x0003e20000000a00 */
[----:B------:R-:W-:-:S13]  /*09f0*/  ISETP.GE.U32.AND P0, PT, R12, R7, PT ;  /* 0x000000070c00720c */ /* 0x000fda0003f06070 */
[----:B-1----:R-:W-:Y:S05]  /*0a00*/  @!P0 BRA `(.L_x_21) ;  /* 0xfffffffc00608947 */ /* 0x002fea000383ffff */
.L_x_14:
[----:B------:R-:W-:Y:S05]  /*0a10*/  BSYNC.RECONVERGENT B0 ;  /* 0x0000000000007941 */ /* 0x000fea0003800200 */
.L_x_13:
[----:B------:R-:W-:Y:S01]  /*0a20*/  BAR.SYNC.DEFER_BLOCKING 0x0 ;  /* 0x0000000000007b1d */ /* 0x000fe20000010000 */
[----:B------:R-:W-:-:S05]  /*0a30*/  ISETP.GE.U32.AND P0, PT, R2, R7, PT ;  /* 0x000000070200720c */ /* 0x000fca0003f06070 */
[----:B------:R-:W-:Y:S08]  /*0a40*/  BSSY.RECONVERGENT B0, `(.L_x_22) ;  /* 0x000001f000007945 */ /* 0x000ff00003800200 */
[----:B------:R-:W-:Y:S05]  /*0a50*/  @P0 BRA `(.L_x_23) ;  /* 0x0000000000740947 */ /* 0x000fea0003800000 */
[----:B------:R-:W1:Y:S01]  /*0a60*/  LDC.64 R16, c[0x0][0x3b8] ;  /* 0x0000ee00ff107b82 */ /* 0x000e620000000a00 */
[----:B------:R-:W-:-:S07]  /*0a70*/  IMAD.MOV.U32 R5, RZ, RZ, R2 ;  /* 0x000000ffff057224 */ /* 0x000fce00078e0002 */
.L_x_24:
[C---:B--2---:R-:W-:Y:S01]  /*0a80*/  IMAD R10, R5.reuse, 0x8, R8 ;  /* 0x00000008050a7824 */ /* 0x044fe200078e0208 */
[C---:B------:R-:W-:Y:S01]  /*0a90*/  LEA R20, R5.reuse, R4, 0x3 ;  /* 0x0000000405147211 */ /* 0x040fe200078e18ff */
[----:B------:R-:W-:Y:S02]  /*0aa0*/  IMAD R6, R5, 0x8, R0 ;  /* 0x0000000805067824 */ /* 0x000fe400078e0200 */
[----:B0-----:R-:W-:Y:S02]  /*0ab0*/  IMAD.IADD R5, R3, 0x1, R5 ;  /* 0x0000000103057824 */ /* 0x001fe400078e0205 */
[----:B------:R-:W-:Y:S01]  /*0ac0*/  LDS.64 R10, [R10] ;  /* 0x000000000a0a7984 */ /* 0x000fe20000000a00 */
[----:B------:R-:W-:-:S03]  /*0ad0*/  IMAD R18, R7, 0x18, R6 ;  /* 0x0000001807127824 */ /* 0x000fc600078e0206 */
[----:B------:R-:W0:Y:S02]  /*0ae0*/  LDS.64 R12, [R6] ;  /* 0x00000000060c7984 */ /* 0x000e240000000a00 */
[----:B0-----:R-:W-:-:S04]  /*0af0*/  ISETP.GE.U32.AND P0, PT, R10, R12, PT ;  /* 0x0000000c0a00720c */ /* 0x001fc80003f06070 */
[----:B------:R-:W-:-:S04]  /*0b00*/  ISETP.GE.U32.AND.EX P0, PT, R11, R13, PT, P0 ;  /* 0x0000000d0b00720c */ /* 0x000fc80003f06100 */
[----:B-1----:R-:W-:Y:S02]  /*0b10*/  SEL R15, R16, RZ, !P0 ;  /* 0x000000ff100f7207 */ /* 0x002fe40004000000 */
[----:B------:R-:W-:Y:S02]  /*0b20*/  SEL R9, R17, RZ, !P0 ;  /* 0x000000ff11097207 */ /* 0x000fe40004000000 */
[----:B------:R-:W-:-:S04]  /*0b30*/  IADD3 R14, P0, P1, R15, R10, -R12 ;  /* 0x0000000a0f0e7210 */ /* 0x000fc8000791e80c */
[----:B------:R-:W-:Y:S01]  /*0b40*/  IADD3.X R15, PT, PT, R9, R11, ~R13, P0, P1 ;  /* 0x0000000b090f7210 */ /* 0x000fe200007e2c0d */
[----:B------:R-:W-:-:S05]  /*0b50*/  IMAD R9, R7, 0x20, R6 ;  /* 0x0000002007097824 */ /* 0x000fca00078e0206 */
[----:B------:R-:W-:Y:S04]  /*0b60*/  STS.64 [R9], R14 ;  /* 0x0000000e09007388 */ /* 0x000fe80000000a00 */
[----:B------:R-:W-:Y:S04]  /*0b70*/  LDS.64 R10, [R18] ;  /* 0x00000000120a7984 */ /* 0x000fe80000000a00 */
[----:B------:R-:W0:Y:S02]  /*0b80*/  LDS.64 R12, [R20] ;  /* 0x00000000140c7984 */ /* 0x000e240000000a00 */
[----:B0-----:R-:W-:-:S04]  /*0b90*/  ISETP.GE.U32.AND P0, PT, R10, R12, PT ;  /* 0x0000000c0a00720c */ /* 0x001fc80003f06070 */
[----:B------:R-:W-:-:S04]  /*0ba0*/  ISETP.GE.U32.AND.EX P0, PT, R11, R13, PT, P0 ;  /* 0x0000000d0b00720c */ /* 0x000fc80003f06100 */
[----:B------:R-:W-:Y:S02]  /*0bb0*/  SEL R19, R16, RZ, !P0 ;  /* 0x000000ff10137207 */ /* 0x000fe40004000000 */
[----:B------:R-:W-:Y:S02]  /*0bc0*/  SEL R21, R17, RZ, !P0 ;  /* 0x000000ff11157207 */ /* 0x000fe40004000000 */
[----:B------:R-:W-:-:S04]  /*0bd0*/  IADD3 R10, P0, P1, R19, R10, -R12 ;  /* 0x0000000a130a7210 */ /* 0x000fc8000791e80c */
[----:B------:R-:W-:Y:S01]  /*0be0*/  IADD3.X R11, PT, PT, R21, R11, ~R13, P0, P1 ;  /* 0x0000000b150b7210 */ /* 0x000fe200007e2c0d */
[----:B------:R-:W-:Y:S01]  /*0bf0*/  IMAD R13, R7, 0x20, R20 ;  /* 0x00000020070d7824 */ /* 0x000fe200078e0214 */
[----:B------:R-:W-:-:S04]  /*0c00*/  ISETP.GE.U32.AND P0, PT, R5, R7, PT ;  /* 0x000000070500720c */ /* 0x000fc80003f06070 */
[----:B------:R2:W-:Y:S09]  /*0c10*/  STS.64 [R13], R10 ;  /* 0x0000000a0d007388 */ /* 0x0005f20000000a00 */
[----:B------:R-:W-:Y:S05]  /*0c20*/  @!P0 BRA `(.L_x_24) ;  /* 0xfffffffc00948947 */ /* 0x000fea000383ffff */
.L_x_23:
[----:B------:R-:W-:Y:S05]  /*0c30*/  BSYNC.RECONVERGENT B0 ;  /* 0x0000000000007941 */ /* 0x000fea0003800200 */
.L_x_22:
[----:B------:R-:W1:Y:S08]  /*0c40*/  S2UR UR5, SR_CgaCtaId ;  /* 0x00000000000579c3 */ /* 0x000e700000008800 */
[----:B------:R-:W-:Y:S01]  /*0c50*/  BAR.SYNC.DEFER_BLOCKING 0x0 ;  /* 0x0000000000007b1d */ /* 0x000fe20000010000 */
[----:B------:R-:W-:-:S05]  /*0c60*/  ISETP.GE.U32.AND P0, PT, R2, R7, PT ;  /* 0x000000070200720c */ /* 0x000fca0003f06070 */
[----:B------:R-:W-:Y:S01]  /*0c70*/  UMOV UR4, 0x400 ;  /* 0x0000040000047882 */ /* 0x000fe20000000000 */
[----:B------:R-:W-:Y:S01]  /*0c80*/  BSSY.RECONVERGENT B0, `(.L_x_25) ;  /* 0x000000c000007945 */ /* 0x000fe20003800200 */
[----:B-1----:R-:W-:-:S06]  /*0c90*/  ULEA UR4, UR5, UR4, 0x18 ;  /* 0x0000000405047291 */ /* 0x002fcc000f8ec0ff */
[----:B------:R-:W-:Y:S01]  /*0ca0*/  LEA R4, R7, UR4, 0x3 ;  /* 0x0000000407047c11 */ /* 0x000fe2000f8e18ff */
[----:B------:R-:W-:Y:S06]  /*0cb0*/  @P0 BRA `(.L_x_26) ;  /* 0x0000000000200947 */ /* 0x000fec0003800000 */
[----:B------:R-:W-:-:S07]  /*0cc0*/  IMAD.MOV.U32 R0, RZ, RZ, R2 ;  /* 0x000000ffff007224 */ /* 0x000fce00078e0002 */
.L_x_27:
[C---:B------:R-:W-:Y:S01]  /*0cd0*/  LEA R5, R0.reuse, UR4, 0x3 ;  /* 0x0000000400057c11 */ /* 0x040fe2000f8e18ff */
[----:B------:R-:W-:Y:S01]  /*0ce0*/  IMAD R6, R0, 0x8, R4 ;  /* 0x0000000800067824 */ /* 0x000fe200078e0204 */
[----:B0-----:R-:W-:-:S03]  /*0cf0*/  IADD3 R0, PT, PT, R3, R0, RZ ;  /* 0x0000000003007210 */ /* 0x001fc60007ffe0ff */
[----:B------:R1:W-:Y:S01]  /*0d00*/  STS.64 [R5], RZ ;  /* 0x000000ff05007388 */ /* 0x0003e20000000a00 */
[----:B------:R-:W-:-:S03]  /*0d10*/  ISETP.GE.U32.AND P0, PT, R0, R7, PT ;  /* 0x000000070000720c */ /* 0x000fc60003f06070 */
[----:B------:R1:W-:Y:S10]  /*0d20*/  STS.64 [R6], RZ ;  /* 0x000000ff06007388 */ /* 0x0003f40000000a00 */
[----:B-1----:R-:W-:Y:S05]  /*0d30*/  @!P0 BRA `(.L_x_27) ;  /* 0xfffffffc00e48947 */ /* 0x002fea000383ffff */
.L_x_26:
[----:B------:R-:W-:Y:S05]  /*0d40*/  BSYNC.RECONVERGENT B0 ;  /* 0x0000000000007941 */ /* 0x000fea0003800200 */
.L_x_25:
[----:B------:R-:W1:Y:S01]  /*0d50*/  LDCU UR9, c[0x0][0x3ec] ;  /* 0x00007d80ff0977ac */ /* 0x000e620008000800 */
[----:B------:R-:W-:-:S04]  /*0d60*/  SHF.R.U32.HI R5, RZ, 0x1, R7 ;  /* 0x00000001ff057819 */ /* 0x000fc80000011607 */
[----:B0-----:R-:W-:Y:S01]  /*0d70*/  IADD3 R6, PT, PT, R3, -0x1, R5 ;  /* 0xffffffff03067810 */ /* 0x001fe20007ffe005 */
[----:B-1----:R-:W-:Y:S01]  /*0d80*/  UISETP.NE.AND UP0, UPT, UR9, URZ, UPT ;  /* 0x000000ff0900728c */ /* 0x002fe2000bf05270 */
[----:B------:R-:W-:Y:S08]  /*0d90*/  BAR.SYNC.DEFER_BLOCKING 0x0 ;  /* 0x0000000000007b1d */ /* 0x000ff00000010000 */
[----:B------:R-:W-:Y:S05]  /*0da0*/  BRA.U !UP0, `(.L_x_28) ;  /* 0x0000005908947547 */ /* 0x000fea000b800000 */
[C---:B------:R-:W-:Y:S01]  /*0db0*/  IMAD R19, R7.reuse, 0x10, R8 ;  /* 0x0000001007137824 */ /* 0x040fe200078e0208 */
[----:B------:R-:W-:Y:S01]  /*0dc0*/  ULOP3.LUT UR11, UR9, 0xfffffffc, URZ, 0xc0, !UPT ;  /* 0xfffffffc090b7892 */ /* 0x000fe2000f8ec0ff */
[----:B------:R-:W-:Y:S01]  /*0dd0*/  IMAD.MOV.U32 R12, RZ, RZ, RZ ;  /* 0x000000ffff0c7224 */ /* 0x000fe200078e00ff */
[----:B------:R-:W-:Y:S01]  /*0de0*/  ULOP3.LUT UR9, UR9, 0x3, URZ, 0xc0, !UPT ;  /* 0x0000000309097892 */ /* 0x000fe2000f8ec0ff */
[----:B------:R-:W-:Y:S02]  /*0df0*/  IMAD.MOV.U32 R0, RZ, RZ, R1 ;  /* 0x000000ffff007224 */ /* 0x000fe400078e0001 */
[----:B------:R-:W-:-:S09]  /*0e00*/  IMAD R7, R7, 0x10, R19 ;  /* 0x0000001007077824 */ /* 0x000fd200078e0213 */
.L_x_83:
[----:B0-----:R-:W0:Y:S01]  /*0e10*/  LDCU UR4, c[0x0][0x3e0] ;  /* 0x00007c00ff0477ac */ /* 0x001e220008000800 */
[----:B------:R-:W-:Y:S01]  /*0e20*/  BSSY.RECONVERGENT B0, `(.L_x_29) ;  /* 0x00001fe000007945 */ /* 0x000fe20003800200 */
[----:B-1----:R-:W1:Y:S01]  /*0e30*/  LDCU UR5, c[0x0][0x3c4] ;  /* 0x00007880ff0577ac */ /* 0x002e620008000800 */
[----:B------:R-:W3:Y:S01]  /*0e40*/  LDCU UR8, c[0x0][0x3c0] ;  /* 0x00007800ff0877ac */ /* 0x000ee20008000800 */
[----:B------:R-:W4:Y:S01]  /*0e50*/  LDCU.64 UR6, c[0x0][0x3c0] ;  /* 0x00007800ff0677ac */ /* 0x000f220008000a00 */
[----:B0-----:R-:W-:-:S13]  /*0e60*/  ISETP.GE.U32.AND P0, PT, R2, UR4, PT ;  /* 0x0000000402007c0c */ /* 0x001fda000bf06070 */
[----:B-1234-:R-:W-:Y:S05]  /*0e70*/  @P0 BRA `(.L_x_30) ;  /* 0x0000001c00e00947 */ /* 0x01efea0003800000 */
[----:B--2---:R-:W-:Y:S01]  /*0e80*/  LEA R13, R12, R0, 0x3 ;  /* 0x000000000c0d7211 */ /* 0x004fe200078e18ff */
[----:B------:R-:W-:-:S07]  /*0e90*/  IMAD.MOV.U32 R14, RZ, RZ, R2 ;  /* 0x000000ffff0e7224 */ /* 0x000fce00078e0002 */
.L_x_74:
[----:B0-----:R-:W-:Y:S01]  /*0ea0*/  IMAD R15, R14, 0x8, R19 ;  /* 0x000000080e0f7824 */ /* 0x001fe200078e0213 */
[----:B------:R-:W0:Y:S01]  /*0eb0*/  LDCU UR4, c[0x0][0x3ec] ;  /* 0x00007d80ff0477ac */ /* 0x000e220008000800 */
[----:B------:R-:W-:Y:S02]  /*0ec0*/  IMAD.IADD R14, R3, 0x1, R14 ;  /* 0x00000001030e7824 */ /* 0x000fe400078e020e */
[----:B------:R-:W-:Y:S01]  /*0ed0*/  IMAD.MOV.U32 R16, RZ, RZ, RZ ;  /* 0x000000ffff107224 */ /* 0x000fe200078e00ff */
[----:B--2---:R1:W2:Y:S01]  /*0ee0*/  LDS.64 R24, [R15] ;  /* 0x000000000f187984 */ /* 0x0042a20000000a00 */
[----:B------:R-:W3:Y:S01]  /*0ef0*/  LDCU UR10, c[0x0][0x3e0] ;  /* 0x00007c00ff0a77ac */ /* 0x000ee20008000800 */
[----:B0-----:R-:W-:Y:S01]  /*0f00*/  UISETP.GE.U32.AND UP0, UPT, UR4, 0x4, UPT ;  /* 0x000000040400788c */ /* 0x001fe2000bf06070 */
[----:B---3--:R-:W-:-:S08]  /*0f10*/  ISETP.GE.U32.AND P1, PT, R14, UR10, PT ;  /* 0x0000000a0e007c0c */ /* 0x008fd0000bf26070 */
[----:B-1----:R-:W-:Y:S05]  /*0f20*/  BRA.U !UP0, `(.L_x_31) ;  /* 0x0000001108887547 */ /* 0x002fea000b800000 */
[----:B------:R-:W-:-:S07]  /*0f30*/  HFMA2 R18, -RZ, RZ, 0, 0 ;  /* 0x00000000ff127431 */ /* 0x000fce00000001ff */
.L_x_56:
[----:B--2---:R-:W-:Y:S01]  /*0f40*/  LOP3.LUT R8, R25, UR5, RZ, 0xfc, !PT ;  /* 0x0000000519087c12 */ /* 0x004fe2000f8efcff */
[----:B------:R-:W-:Y:S03]  /*0f50*/  BSSY.RECONVERGENT B1, `(.L_x_32) ;  /* 0x000001c000017945 */ /* 0x000fe60003800200 */
[----:B------:R-:W-:-:S13]  /*0f60*/  ISETP.NE.U32.AND P0, PT, R8, RZ, PT ;  /* 0x000000ff0800720c */ /* 0x000fda0003f05070 */
[----:B------:R-:W-:Y:S05]  /*0f70*/  @P0 BRA `(.L_x_33) ;  /* 0x00000000004c0947 */ /* 0x000fea0003800000 */
[----:B------:R-:W0:Y:S01]  /*0f80*/  I2F.U32.RP R10, UR8 ;  /* 0x00000008000a7d06 */ /* 0x000e220008209000 */
[----:B------:R-:W-:Y:S01]  /*0f90*/  ISETP.NE.U32.AND P2, PT, RZ, UR8, PT ;  /* 0x00000008ff007c0c */ /* 0x000fe2000bf45070 */
[----:B------:R-:W-:-:S06]  /*0fa0*/  IMAD.MOV.U32 R17, RZ, RZ, RZ ;  /* 0x000000ffff117224 */ /* 0x000fcc00078e00ff */
[----:B0-----:R-:W0:Y:S02]  /*0fb0*/  MUFU.RCP R10, R10 ;  /* 0x0000000a000a7308 */ /* 0x001e240000001000 */
[----:B0-----:R-:W-:-:S06]  /*0fc0*/  VIADD R8, R10, 0xffffffe ;  /* 0x0ffffffe0a087836 */ /* 0x001fcc0000000000 */
[----:B------:R0:W1:Y:S02]  /*0fd0*/  F2I.FTZ.U32.TRUNC.NTZ R9, R8 ;  /* 0x0000000800097305 */ /* 0x000064000021f000 */
[----:B0-----:R-:W-:Y:S02]  /*0fe0*/  IMAD.MOV.U32 R8, RZ, RZ, RZ ;  /* 0x000000ffff087224 */ /* 0x001fe400078e00ff */
[----:B-1----:R-:W-:-:S04]  /*0ff0*/  IMAD.MOV R11, RZ, RZ, -R9 ;  /* 0x000000ffff0b7224 */ /* 0x002fc800078e0a09 */
[----:B------:R-:W-:-:S04]  /*1000*/  IMAD R11, R11, UR8, RZ ;  /* 0x000000080b0b7c24 */ /* 0x000fc8000f8e02ff */
[----:B------:R-:W-:-:S06]  /*1010*/  IMAD.HI.U32 R9, R9, R11, R8 ;  /* 0x0000000b09097227 */ /* 0x000fcc00078e0008 */
[----:B------:R-:W-:-:S04]  /*1020*/  IMAD.HI.U32 R9, R9, R24, RZ ;  /* 0x0000001809097227 */ /* 0x000fc800078e00ff */
[----:B------:R-:W-:-:S04]  /*1030*/  IMAD.MOV R9, RZ, RZ, -R9 ;  /* 0x000000ffff097224 */ /* 0x000fc800078e0a09 */
[----:B------:R-:W-:-:S05]  /*1040*/  IMAD R16, R9, UR8, R24 ;  /* 0x0000000809107c24 */ /* 0x000fca000f8e0218 */
[----:B------:R-:W-:-:S13]  /*1050*/  ISETP.GE.U32.AND P0, PT, R16, UR8, PT ;  /* 0x0000000810007c0c */ /* 0x000fda000bf06070 */
[----:B------:R-:W-:-:S04]  /*1060*/  @P0 IADD3 R16, PT, PT, R16, -UR8, RZ ;  /* 0x8000000810100c10 */ /* 0x000fc8000fffe0ff */
[----:B------:R-:W-:-:S13]  /*1070*/  ISETP.GE.U32.AND P0, PT, R16, UR8, PT ;  /* 0x0000000810007c0c */ /* 0x000fda000bf06070 */
[----:B------:R-:W-:Y:S01]  /*1080*/  @P0 VIADD R16, R16, -UR8 ;  /* 0x8000000810100c36 */ /* 0x000fe20008000000 */
[----:B------:R-:W-:Y:S01]  /*1090*/  @!P2 LOP3.LUT R16, RZ, UR8, RZ, 0x33, !PT ;  /* 0x00000008ff10ac12 */ /* 0x000fe2000f8e33ff */
[----:B------:R-:W-:Y:S06]  /*10a0*/  BRA `(.L_x_34) ;  /* 0x0000000000187947 */ /* 0x000fec0003800000 */
.L_x_33:
[----:B------:R-:W-:Y:S01]  /*10b0*/  IMAD.MOV.U32 R9, RZ, RZ, R24 ;  /* 0x000000ffff097224 */ /* 0x000fe200078e0018 */
[----:B------:R-:W-:Y:S01]  /*10c0*/  MOV R10, 0x10f0 ;  /* 0x000010f0000a7802 */ /* 0x000fe20000000f00 */
[----:B------:R-:W-:-:S07]  /*10d0*/  IMAD.MOV.U32 R8, RZ, RZ, R25 ;  /* 0x000000ffff087224 */ /* 0x000fce00078e0019 */
[----:B------:R-:W-:Y:S05]  /*10e0*/  CALL.REL.NOINC `($__internal_1_$__cuda_sm20_rem_u64) ;  /* 0x00000070002c7944 */ /* 0x000fea0003c00000 */
[----:B------:R-:W-:Y:S01]  /*10f0*/  MOV R16, R9 ;  /* 0x0000000900107202 */ /* 0x000fe20000000f00 */
[----:B------:R-:W-:-:S07]  /*1100*/  IMAD.MOV.U32 R17, RZ, RZ, R8 ;  /* 0x000000ffff117224 */ /* 0x000fce00078e0008 */
.L_x_34:
[----:B------:R-:W-:Y:S05]  /*1110*/  BSYNC.RECONVERGENT B1 ;  /* 0x0000000000017941 */ /* 0x000fea0003800200 */
.L_x_32:
[----:B------:R-:W0:Y:S01]  /*1120*/  LDC.64 R8, c[0x0][0x3c8] ;  /* 0x0000f200ff087b82 */ /* 0x000e220000000a00 */
[----:B------:R-:W-:Y:S07]  /*1130*/  BSSY.RECONVERGENT B1, `(.L_x_35) ;  /* 0x0000025000017945 */ /* 0x000fee0003800200 */
[----:B------:R-:W1:Y:S01]  /*1140*/  LDC.64 R10, c[0x0][0x3c0] ;  /* 0x0000f000ff0a7b82 */ /* 0x000e620000000a00 */
[----:B0-----:R-:W-:-:S04]  /*1150*/  ISETP.GT.U32.AND P0, PT, R16, R8, PT ;  /* 0x000000081000720c */ /* 0x001fc80003f04070 */
[----:B------:R-:W-:-:S04]  /*1160*/  ISETP.GT.U32.AND.EX P0, PT, R17, R9, PT, P0 ;  /* 0x000000091100720c */ /* 0x000fc80003f04100 */
[----:B-1----:R-:W-:Y:S02]  /*1170*/  SEL R23, R10, RZ, P0 ;  /* 0x000000ff0a177207 */ /* 0x002fe40000000000 */
[----:B------:R-:W-:Y:S02]  /*1180*/  SEL R9, R11, RZ, P0 ;  /* 0x000000ff0b097207 */ /* 0x000fe40000000000 */
[-C--:B------:R-:W-:Y:S02]  /*1190*/  IADD3 R21, P0, PT, R24, R23.reuse, RZ ;  /* 0x0000001718157210 */ /* 0x080fe40007f1e0ff */
[----:B------:R-:W-:-:S03]  /*11a0*/  IADD3 R23, P2, PT, R16, -R23, RZ ;  /* 0x8000001710177210 */ /* 0x000fc60007f5e0ff */
[--C-:B------:R-:W-:Y:S02]  /*11b0*/  IMAD.X R8, R25, 0x1, R9.reuse, P0 ;  /* 0x0000000119087824 */ /* 0x100fe400000e0609 */
[----:B------:R-:W-:-:S03]  /*11c0*/  IMAD.X R24, R17, 0x1, ~R9, P2 ;  /* 0x0000000111187824 */ /* 0x000fc600010e0e09 */
[----:B------:R-:W-:-:S04]  /*11d0*/  LOP3.LUT R11, R8, R11, RZ, 0xfc, !PT ;  /* 0x0000000b080b7212 */ /* 0x000fc800078efcff */
[----:B------:R-:W-:-:S13]  /*11e0*/  ISETP.NE.U32.AND P0, PT, R11, RZ, PT ;  /* 0x000000ff0b00720c */ /* 0x000fda0003f05070 */
[----:B------:R-:W-:Y:S05]  /*11f0*/  @P0 BRA `(.L_x_36) ;  /* 0x0000000000500947 */ /* 0x000fea0003800000 */
[----:B------:R-:W0:Y:S01]  /*1200*/  I2F.U32.RP R11, R10 ;  /* 0x0000000a000b7306 */ /* 0x000e220000209000 */
[----:B------:R-:W-:Y:S01]  /*1210*/  IMAD.MOV.U32 R8, RZ, RZ, RZ ;  /* 0x000000ffff087224 */ /* 0x000fe200078e00ff */
[----:B------:R-:W-:Y:S01]  /*1220*/  ISETP.NE.U32.AND P3, PT, R10, RZ, PT ;  /* 0x000000ff0a00720c */ /* 0x000fe20003f65070 */
[----:B------:R-:W-:-:S05]  /*1230*/  IMAD.MOV.U32 R27, RZ, RZ, RZ ;  /* 0x000000ffff1b7224 */ /* 0x000fca00078e00ff */
[----:B0-----:R-:W0:Y:S02]  /*1240*/  MUFU.RCP R11, R11 ;  /* 0x0000000b000b7308 */ /* 0x001e240000001000 */
[----:B0-----:R-:W-:-:S06]  /*1250*/  VIADD R9, R11, 0xffffffe ;  /* 0x0ffffffe0b097836 */ /* 0x001fcc0000000000 */
[----:B------:R-:W0:Y:S02]  /*1260*/  F2I.FTZ.U32.TRUNC.NTZ R9, R9 ;  /* 0x0000000900097305 */ /* 0x000e24000021f000 */
[----:B0-----:R-:W-:-:S05]  /*1270*/  IADD3 R17, PT, PT, RZ, -R9, RZ ;  /* 0x80000009ff117210 */ /* 0x001fca0007ffe0ff */
[----:B------:R-:W-:-:S04]  /*1280*/  IMAD R17, R17, R10, RZ ;  /* 0x0000000a11117224 */ /* 0x000fc800078e02ff */
[----:B------:R-:W-:-:S06]  /*1290*/  IMAD.HI.U32 R8, R9, R17, R8 ;  /* 0x0000001109087227 */ /* 0x000fcc00078e0008 */
[----:B------:R-:W-:-:S04]  /*12a0*/  IMAD.HI.U32 R26, R8, R21, RZ ;  /* 0x00000015081a7227 */ /* 0x000fc800078e00ff */
[----:B------:R-:W-:-:S04]  /*12b0*/  IMAD.MOV R8, RZ, RZ, -R26 ;  /* 0x000000ffff087224 */ /* 0x000fc800078e0a1a */
[----:B------:R-:W-:-:S05]  /*12c0*/  IMAD R21, R10, R8, R21 ;  /* 0x000000080a157224 */ /* 0x000fca00078e0215 */
[----:B------:R-:W-:-:S13]  /*12d0*/  ISETP.GE.U32.AND P0, PT, R21, R10, PT ;  /* 0x0000000a1500720c */ /* 0x000fda0003f06070 */
[----:B------:R-:W-:Y:S02]  /*12e0*/  @P0 IMAD.IADD R21, R21, 0x1, -R10 ;  /* 0x0000000115150824 */ /* 0x000fe400078e0a0a */
[----:B------:R-:W-:-:S03]  /*12f0*/  @P0 VIADD R26, R26, 0x1 ;  /* 0x000000011a1a0836 */ /* 0x000fc60000000000 */
[----:B------:R-:W-:-:S13]  /*1300*/  ISETP.GE.U32.AND P2, PT, R21, R10, PT ;  /* 0x0000000a1500720c */ /* 0x000fda0003f46070 */
[----:B------:R-:W-:Y:S02]  /*1310*/  @P2 IADD3 R26, PT, PT, R26, 0x1, RZ ;  /* 0x000000011a1a2810 */ /* 0x000fe40007ffe0ff */
[----:B------:R-:W-:Y:S01]  /*1320*/  @!P3 LOP3.LUT R26, RZ, R10, RZ, 0x33, !PT ;  /* 0x0000000aff1ab212 */ /* 0x000fe200078e33ff */
[----:B------:R-:W-:Y:S06]  /*1330*/  BRA `(.L_x_37) ;  /* 0x0000000000107947 */ /* 0x000fec0003800000 */
.L_x_36:
[----:B------:R-:W-:Y:S01]  /*1340*/  IMAD.MOV.U32 R9, RZ, RZ, R21 ;  /* 0x000000ffff097224 */ /* 0x000fe200078e0015 */
[----:B------:R-:W-:-:S07]  /*1350*/  MOV R22, 0x1370 ;  /* 0x0000137000167802 */ /* 0x000fce0000000f00 */
[----:B------:R-:W-:Y:S05]  /*1360*/  CALL.REL.NOINC `($__internal_0_$__cuda_sm20_div_u64) ;  /* 0x00000068007c7944 */ /* 0x000fea0003c00000 */
[----:B------:R-:W-:-:S07]  /*1370*/  IMAD.MOV.U32 R27, RZ, RZ, R25 ;  /* 0x000000ffff1b7224 */ /* 0x000fce00078e0019 */
.L_x_37:
[----:B------:R-:W-:Y:S05]  /*1380*/  BSYNC.RECONVERGENT B1 ;  /* 0x0000000000017941 */ /* 0x000fea0003800200 */
.L_x_35:
[----:B------:R-:W-:Y:S01]  /*1390*/  LOP3.LUT R8, R27, UR5, RZ, 0xfc, !PT ;  /* 0x000000051b087c12 */ /* 0x000fe2000f8efcff */
[----:B------:R-:W-:Y:S03]  /*13a0*/  BSSY.RECONVERGENT B1, `(.L_x_38) ;  /* 0x000001c000017945 */ /* 0x000fe60003800200 */
[----:B------:R-:W-:-:S13]  /*13b0*/  ISETP.NE.U32.AND P0, PT, R8, RZ, PT ;  /* 0x000000ff0800720c */ /* 0x000fda0003f05070 */
[----:B------:R-:W-:Y:S05]  /*13c0*/  @P0 BRA `(.L_x_39) ;  /* 0x00000000004c0947 */ /* 0x000fea0003800000 */
[----:B------:R-:W0:Y:S01]  /*13d0*/  I2F.U32.RP R11, UR8 ;  /* 0x00000008000b7d06 */ /* 0x000e220008209000 */
[----:B------:R-:W-:Y:S01]  /*13e0*/  IMAD.MOV.U32 R8, RZ, RZ, RZ ;  /* 0x000000ffff087224 */ /* 0x000fe200078e00ff */
[----:B------:R-:W-:-:S06]  /*13f0*/  ISETP.NE.U32.AND P2, PT, RZ, UR8, PT ;  /* 0x00000008ff007c0c */ /* 0x000fcc000bf45070 */
[----:B0-----:R-:W0:Y:S02]  /*1400*/  MUFU.RCP R11, R11 ;  /* 0x0000000b000b7308 */ /* 0x001e240000001000 */
[----:B0-----:R-:W-:Y:S02]  /*1410*/  VIADD R16, R11, 0xffffffe ;  /* 0x0ffffffe0b107836 */ /* 0x001fe40000000000 */
[----:B------:R-:W-:-:S04]  /*1420*/  HFMA2 R11, -RZ, RZ, 0, 0 ;  /* 0x00000000ff0b7431 */ /* 0x000fc800000001ff */
[----:B------:R-:W0:Y:S02]  /*1430*/  F2I.FTZ.U32.TRUNC.NTZ R9, R16 ;  /* 0x0000001000097305 */ /* 0x000e24000021f000 */
[----:B0-----:R-:W-:-:S05]  /*1440*/  IADD3 R17, PT, PT, RZ, -R9, RZ ;  /* 0x80000009ff117210 */ /* 0x001fca0007ffe0ff */
[----:B------:R-:W-:-:S04]  /*1450*/  IMAD R17, R17, UR8, RZ ;  /* 0x0000000811117c24 */ /* 0x000fc8000f8e02ff */
[----:B------:R-:W-:-:S06]  /*1460*/  IMAD.HI.U32 R17, R9, R17, R8 ;  /* 0x0000001109117227 */ /* 0x000fcc00078e0008 */
[----:B------:R-:W-:-:S04]  /*1470*/  IMAD.HI.U32 R8, R17, R26, RZ ;  /* 0x0000001a11087227 */ /* 0x000fc800078e00ff */
[----:B------:R-:W-:-:S04]  /*1480*/  IMAD.MOV R9, RZ, RZ, -R8 ;  /* 0x000000ffff097224 */ /* 0x000fc800078e0a08 */
[----:B------:R-:W-:-:S05]  /*1490*/  IMAD R10, R9, UR8, R26 ;  /* 0x00000008090a7c24 */ /* 0x000fca000f8e021a */
[----:B------:R-:W-:-:S13]  /*14a0*/  ISETP.GE.U32.AND P0, PT, R10, UR8, PT ;  /* 0x000000080a007c0c */ /* 0x000fda000bf06070 */
[----:B------:R-:W-:-:S05]  /*14b0*/  @P0 VIADD R10, R10, -UR8 ;  /* 0x800000080a0a0c36 */ /* 0x000fca0008000000 */
[----:B------:R-:W-:-:S13]  /*14c0*/  ISETP.GE.U32.AND P0, PT, R10, UR8, PT ;  /* 0x000000080a007c0c */ /* 0x000fda000bf06070 */
[----:B------:R-:W-:Y:S01]  /*14d0*/  @P0 VIADD R10, R10, -UR8 ;  /* 0x800000080a0a0c36 */ /* 0x000fe20008000000 */
[----:B------:R-:W-:Y:S01]  /*14e0*/  @!P2 LOP3.LUT R10, RZ, UR8, RZ, 0x33, !PT ;  /* 0x00000008ff0aac12 */ /* 0x000fe2000f8e33ff */
[----:B------:R-:W-:Y:S06]  /*14f0*/  BRA `(.L_x_40) ;  /* 0x0000000000187947 */ /* 0x000fec0003800000 */
.L_x_39:
[----:B------:R-:W-:Y:S01]  /*1500*/  IMAD.MOV.U32 R9, RZ, RZ, R26 ;  /* 0x000000ffff097224 */ /* 0x000fe200078e001a */
[----:B------:R-:W-:Y:S01]  /*1510*/  MOV R10, 0x1540 ;  /* 0x00001540000a7802 */ /* 0x000fe20000000f00 */
[----:B------:R-:W-:-:S07]  /*1520*/  IMAD.MOV.U32 R8, RZ, RZ, R27 ;  /* 0x000000ffff087224 */ /* 0x000fce00078e001b */
[----:B------:R-:W-:Y:S05]  /*1530*/  CALL.REL.NOINC `($__internal_1_$__cuda_sm20_rem_u64) ;  /* 0x0000006c00187944 */ /* 0x000fea0003c00000 */
[----:B------:R-:W-:Y:S02]  /*1540*/  IMAD.MOV.U32 R10, RZ, RZ, R9 ;  /* 0x000000ffff0a7224 */ /* 0x000fe400078e0009 */
[----:B------:R-:W-:-:S07]  /*1550*/  IMAD.MOV.U32 R11, RZ, RZ, R8 ;  /* 0x000000ffff0b7224 */ /* 0x000fce00078e0008 */
.L_x_40:
[----:B------:R-:W-:Y:S05]  /*1560*/  BSYNC.RECONVERGENT B1 ;  /* 0x0000000000017941 */ /* 0x000fea0003800200 */
.L_x_38:
[----:B------:R-:W0:Y:S01]  /*1570*/  LDC.64 R8, c[0x0][0x3c8] ;  /* 0x0000f200ff087b82 */ /* 0x000e220000000a00 */
[----:B------:R-:W-:Y:S01]  /*1580*/  IMAD R20, R18, 0x8, R0 ;  /* 0x0000000812147824 */ /* 0x000fe200078e0200 */
[----:B------:R-:W-:Y:S06]  /*1590*/  BSSY.RECONVERGENT B1, `(.L_x_41) ;  /* 0x0000029000017945 */ /* 0x000fec0003800200 */
[----:B------:R-:W1:Y:S01]  /*15a0*/  LDC.64 R16, c[0x0][0x3c0] ;  /* 0x0000f000ff107b82 */ /* 0x000e620000000a00 */
[----:B0-----:R-:W-:Y:S01]  /*15b0*/  ISETP.GT.U32.AND P0, PT, R10, R8, PT ;  /* 0x000000080a00720c */ /* 0x001fe20003f04070 */
[----:B------:R-:W-:-:S03]  /*15c0*/  IMAD.MOV.U32 R8, RZ, RZ, R23 ;  /* 0x000000ffff087224 */ /* 0x000fc600078e0017 */
[----:B------:R-:W-:Y:S01]  /*15d0*/  ISETP.GT.U32.AND.EX P0, PT, R11, R9, PT, P0 ;  /* 0x000000090b00720c */ /* 0x000fe20003f04100 */
[----:B------:R-:W-:-:S03]  /*15e0*/  IMAD.MOV.U32 R9, RZ, RZ, R24 ;  /* 0x000000ffff097224 */ /* 0x000fc600078e0018 */
[----:B-1----:R-:W-:Y:S02]  /*15f0*/  SEL R21, R16, RZ, P0 ;  /* 0x000000ff10157207 */ /* 0x002fe40000000000 */
[----:B------:R-:W-:Y:S02]  /*1600*/  SEL R25, R17, RZ, P0 ;  /* 0x000000ff11197207 */ /* 0x000fe40000000000 */
[----:B------:R-:W-:-:S04]  /*1610*/  IADD3 R10, P0, PT, R10, -R21, RZ ;  /* 0x800000150a0a7210 */ /* 0x000fc80007f1e0ff */
[----:B------:R-:W-:Y:S02]  /*1620*/  IADD3.X R11, PT, PT, R11, ~R25, RZ, P0, !PT ;  /* 0x800000190b0b7210 */ /* 0x000fe400007fe4ff */
[----:B------:R-:W-:-:S03]  /*1630*/  IADD3 R21, P0, PT, R26, R21, RZ ;  /* 0x000000151a157210 */ /* 0x000fc60007f1e0ff */
[----:B------:R0:W-:Y:S02]  /*1640*/  STL.128 [R20], R8 ;  /* 0x0000000814007387 */ /* 0x0001e40000100c00 */
[----:B------:R-:W-:-:S05]  /*1650*/  IMAD.X R26, R27, 0x1, R25, P0 ;  /* 0x000000011b1a7824 */ /* 0x000fca00000e0619 */
[----:B------:R-:W-:-:S04]  /*1660*/  LOP3.LUT R17, R26, R17, RZ, 0xfc, !PT ;  /* 0x000000111a117212 */ /* 0x000fc800078efcff */
[----:B------:R-:W-:-:S13]  /*1670*/  ISETP.NE.U32.AND P0, PT, R17, RZ, PT ;  /* 0x000000ff1100720c */ /* 0x000fda0003f05070 */
[----:B0-----:R-:W-:Y:S05]  /*1680*/  @P0 BRA `(.L_x_42) ;  /* 0x0000000000500947 */ /* 0x001fea0003800000 */
[----:B------:R-:W0:Y:S01]  /*1690*/  I2F.U32.RP R10, R16 ;  /* 0x00000010000a7306 */ /* 0x000e220000209000 */
[----:B------:R-:W-:Y:S01]  /*16a0*/  IMAD.MOV.U32 R8, RZ, RZ, RZ ;  /* 0x000000ffff087224 */ /* 0x000fe200078e00ff */
[----:B------:R-:W-:Y:S01]  /*16b0*/  ISETP.NE.U32.AND P3, PT, R16, RZ, PT ;  /* 0x000000ff1000720c */ /* 0x000fe20003f65070 */
[----:B------:R-:W-:-:S05]  /*16c0*/  IMAD.MOV.U32 R25, RZ, RZ, RZ ;  /* 0x000000ffff197224 */ /* 0x000fca00078e00ff */
[----:B0-----:R-:W0:Y:S02]  /*16d0*/  MUFU.RCP R10, R10 ;  /* 0x0000000a000a7308 */ /* 0x001e240000001000 */
[----:B0-----:R-:W-:-:S06]  /*16e0*/  IADD3 R9, PT, PT, R10, 0xffffffe, RZ ;  /* 0x0ffffffe0a097810 */ /* 0x001fcc0007ffe0ff */
[----:B------:R-:W0:Y:S02]  /*16f0*/  F2I.FTZ.U32.TRUNC.NTZ R9, R9 ;  /* 0x0000000900097305 */ /* 0x000e24000021f000 */
[----:B0-----:R-:W-:-:S04]  /*1700*/  IMAD.MOV R11, RZ, RZ, -R9 ;  /* 0x000000ffff0b7224 */ /* 0x001fc800078e0a09 */
[----:B------:R-:W-:-:S04]  /*1710*/  IMAD R11, R11, R16, RZ ;  /* 0x000000100b0b7224 */ /* 0x000fc800078e02ff */
[----:B------:R-:W-:-:S06]  /*1720*/  IMAD.HI.U32 R8, R9, R11, R8 ;  /* 0x0000000b09087227 */ /* 0x000fcc00078e0008 */
[----:B------:R-:W-:-:S04]  /*1730*/  IMAD.HI.U32 R24, R8, R21, RZ ;  /* 0x0000001508187227 */ /* 0x000fc800078e00ff */
[----:B------:R-:W-:-:S04]  /*1740*/  IMAD.MOV R8, RZ, RZ, -R24 ;  /* 0x000000ffff087224 */ /* 0x000fc800078e0a18 */
[----:B------:R-:W-:-:S05]  /*1750*/  IMAD R21, R16, R8, R21 ;  /* 0x0000000810157224 */ /* 0x000fca00078e0215 */
[----:B------:R-:W-:-:S13]  /*1760*/  ISETP.GE.U32.AND P0, PT, R21, R16, PT ;  /* 0x000000101500720c */ /* 0x000fda0003f06070 */
[----:B------:R-:W-:Y:S01]  /*1770*/  @P0 IMAD.IADD R21, R21, 0x1, -R16 ;  /* 0x0000000115150824 */ /* 0x000fe200078e0a10 */
[----:B------:R-:W-:-:S04]  /*1780*/  @P0 IADD3 R24, PT, PT, R24, 0x1, RZ ;  /* 0x0000000118180810 */ /* 0x000fc80007ffe0ff */
[----:B------:R-:W-:-:S13]  /*1790*/  ISETP.GE.U32.AND P2, PT, R21, R16, PT ;  /* 0x000000101500720c */ /* 0x000fda0003f46070 */
[----:B------:R-:W-:Y:S01]  /*17a0*/  @P2 VIADD R24, R24, 0x1 ;  /* 0x0000000118182836 */ /* 0x000fe20000000000 */
[----:B------:R-:W-:Y:S01]  /*17b0*/  @!P3 LOP3.LUT R24, RZ, R16, RZ, 0x33, !PT ;  /* 0x00000010ff18b212 */ /* 0x000fe200078e33ff */
[----:B------:R-:W-:Y:S06]  /*17c0*/  BRA `(.L_x_43) ;  /* 0x0000000000147947 */ /* 0x000fec0003800000 */
.L_x_42:
[----:B------:R-:W-:Y:S01]  /*17d0*/  IMAD.MOV.U32 R9, RZ, RZ, R21 ;  /* 0x000000ffff097224 */ /* 0x000fe200078e0015 */
[----:B------:R-:W-:Y:S01]  /*17e0*/  MOV R22, 0x1810 ;  /* 0x0000181000167802 */ /* 0x000fe20000000f00 */
[----:B------:R-:W-:-:S07]  /*17f0*/  IMAD.MOV.U32 R8, RZ, RZ, R26 ;  /* 0x000000ffff087224 */ /* 0x000fce00078e001a */
[----:B------:R-:W-:Y:S05]  /*1800*/  CALL.REL.NOINC `($__internal_0_$__cuda_sm20_div_u64) ;  /* 0x0000006400547944 */ /* 0x000fea0003c00000 */
[----:B------:R-:W-:-:S07]  /*1810*/  MOV R24, R26 ;  /* 0x0000001a00187202 */ /* 0x000fce0000000f00 */
.L_x_43:
[----:B------:R-:W-:Y:S05]  /*1820*/  BSYNC.RECONVERGENT B1 ;  /* 0x0000000000017941 */ /* 0x000fea0003800200 */
.L_x_41:
        /* <DEDUP_REMOVED lines=8> */
[----:B0-----:R-:W-:-:S06]  /*18b0*/  VIADD R11, R10, 0xffffffe ;  /* 0x0ffffffe0a0b7836 */ /* 0x001fcc0000000000 */
[----:B------:R-:W0:Y:S02]  /*18c0*/  F2I.FTZ.U32.TRUNC.NTZ R9, R11 ;  /* 0x0000000b00097305 */ /* 0x000e24000021f000 */
[----:B0-----:R-:W-:-:S04]  /*18d0*/  IMAD.MOV R17, RZ, RZ, -R9 ;  /* 0x000000ffff117224 */ /* 0x001fc800078e0a09 */
[----:B------:R-:W-:-:S04]  /*18e0*/  IMAD R17, R17, UR8, RZ ;  /* 0x0000000811117c24 */ /* 0x000fc8000f8e02ff */
[----:B------:R-:W-:-:S06]  /*18f0*/  IMAD.HI.U32 R17, R9, R17, R8 ;  /* 0x0000001109117227 */ /* 0x000fcc00078e0008 */
[----:B------:R-:W-:-:S04]  /*1900*/  IMAD.HI.U32 R8, R17, R24, RZ ;  /* 0x0000001811087227 */ /* 0x000fc800078e00ff */
[----:B------:R-:W-:Y:S02]  /*1910*/  IMAD.MOV R9, RZ, RZ, -R8 ;  /* 0x000000ffff097224 */ /* 0x000fe400078e0a08 */
[----:B------:R-:W-:Y:S02]  /*1920*/  IMAD.MOV.U32 R17, RZ, RZ, RZ ;  /* 0x000000ffff117224 */ /* 0x000fe400078e00ff */
[----:B------:R-:W-:-:S05]  /*1930*/  IMAD R16, R9, UR8, R24 ;  /* 0x0000000809107c24 */ /* 0x000fca000f8e0218 */
[----:B------:R-:W-:-:S13]  /*1940*/  ISETP.GE.U32.AND P0, PT, R16, UR8, PT ;  /* 0x0000000810007c0c */ /* 0x000fda000bf06070 */
[----:B------:R-:W-:-:S04]  /*1950*/  @P0 IADD3 R16, PT, PT, R16, -UR8, RZ ;  /* 0x8000000810100c10 */ /* 0x000fc8000fffe0ff */
[----:B------:R-:W-:-:S13]  /*1960*/  ISETP.GE.U32.AND P0, PT, R16, UR8, PT ;  /* 0x0000000810007c0c */ /* 0x000fda000bf06070 */
[----:B------:R-:W-:Y:S01]  /*1970*/  @P0 VIADD R16, R16, -UR8 ;  /* 0x8000000810100c36 */ /* 0x000fe20008000000 */
[----:B------:R-:W-:Y:S01]  /*1980*/  @!P2 LOP3.LUT R16, RZ, UR8, RZ, 0x33, !PT ;  /* 0x00000008ff10ac12 */ /* 0x000fe2000f8e33ff */
[----:B------:R-:W-:Y:S06]  /*1990*/  BRA `(.L_x_46) ;  /* 0x0000000000187947 */ /* 0x000fec0003800000 */
.L_x_45:
[----:B------:R-:W-:Y:S01]  /*19a0*/  IMAD.MOV.U32 R9, RZ, RZ, R24 ;  /* 0x000000ffff097224 */ /* 0x000fe200078e0018 */
[----:B------:R-:W-:Y:S01]  /*19b0*/  MOV R10, 0x19e0 ;  /* 0x000019e0000a7802 */ /* 0x000fe20000000f00 */
[----:B------:R-:W-:-:S07]  /*19c0*/  IMAD.MOV.U32 R8, RZ, RZ, R25 ;  /* 0x000000ffff087224 */ /* 0x000fce00078e0019 */
[----:B------:R-:W-:Y:S05]  /*19d0*/  CALL.REL.NOINC `($__internal_1_$__cuda_sm20_rem_u64) ;  /* 0x0000006400f07944 */ /* 0x000fea0003c00000 */
[----:B------:R-:W-:Y:S01]  /*19e0*/  MOV R16, R9 ;  /* 0x0000000900107202 */ /* 0x000fe20000000f00 */
[----:B------:R-:W-:-:S07]  /*19f0*/  IMAD.MOV.U32 R17, RZ, RZ, R8 ;  /* 0x000000ffff117224 */ /* 0x000fce00078e0008 */
.L_x_46:
[----:B------:R-:W-:Y:S05]  /*1a00*/  BSYNC.RECONVERGENT B1 ;  /* 0x0000000000017941 */ /* 0x000fea0003800200 */
.L_x_44:
        /* <DEDUP_REMOVED lines=34> */
.L_x_48:
[----:B------:R-:W-:Y:S01]  /*1c30*/  IMAD.MOV.U32 R9, RZ, RZ, R21 ;  /* 0x000000ffff097224 */ /* 0x000fe200078e0015 */
[----:B------:R-:W-:-:S07]  /*1c40*/  MOV R22, 0x1c60 ;  /* 0x00001c6000167802 */ /* 0x000fce0000000f00 */
[----:B------:R-:W-:Y:S05]  /*1c50*/  CALL.REL.NOINC `($__internal_0_$__cuda_sm20_div_u64) ;  /* 0x0000006000407944 */ /* 0x000fea0003c00000 */
[----:B------:R-:W-:-:S07]  /*1c60*/  IMAD.MOV.U32 R27, RZ, RZ, R25 ;  /* 0x000000ffff1b7224 */ /* 0x000fce00078e0019 */
.L_x_49:
[----:B------:R-:W-:Y:S05]  /*1c70*/  BSYNC.RECONVERGENT B1 ;  /* 0x0000000000017941 */ /* 0x000fea0003800200 */
.L_x_47:
        /* <DEDUP_REMOVED lines=23> */
.L_x_51:
[----:B------:R-:W-:Y:S01]  /*1df0*/  IMAD.MOV.U32 R9, RZ, RZ, R26 ;  /* 0x000000ffff097224 */ /* 0x000fe200078e001a */
[----:B------:R-:W-:Y:S01]  /*1e00*/  MOV R10, 0x1e30 ;  /* 0x00001e30000a7802 */ /* 0x000fe20000000f00 */
[----:B------:R-:W-:-:S07]  /*1e10*/  IMAD.MOV.U32 R8, RZ, RZ, R27 ;  /* 0x000000ffff087224 */ /* 0x000fce00078e001b */
[----:B------:R-:W-:Y:S05]  /*1e20*/  CALL.REL.NOINC `($__internal_1_$__cuda_sm20_rem_u64) ;  /* 0x0000006000dc7944 */ /* 0x000fea0003c00000 */
[----:B------:R-:W-:Y:S02]  /*1e30*/  IMAD.MOV.U32 R10, RZ, RZ, R9 ;  /* 0x000000ffff0a7224 */ /* 0x000fe400078e0009 */
[----:B------:R-:W-:-:S07]  /*1e40*/  IMAD.MOV.U32 R11, RZ, RZ, R8 ;  /* 0x000000ffff0b7224 */ /* 0x000fce00078e0008 */
.L_x_52:
[----:B------:R-:W-:Y:S05]  /*1e50*/  BSYNC.RECONVERGENT B1 ;  /* 0x0000000000017941 */ /* 0x000fea0003800200 */
.L_x_50:
[----:B------:R-:W0:Y:S01]  /*1e60*/  LDC.64 R8, c[0x0][0x3c8] ;  /* 0x0000f200ff087b82 */ /* 0x000e220000000a00 */
[----:B------:R-:W-:Y:S07]  /*1e70*/  BSSY.RECONVERGENT B1, `(.L_x_53) ;  /* 0x0000029000017945 */ /* 0x000fee0003800200 */
        /* <DEDUP_REMOVED lines=10> */
[----:B------:R0:W-:Y:S02]  /*1f20*/  STL.128 [R20+0x10], R8 ;  /* 0x0000100814007387 */ /* 0x0001e40000100c00 */
        /* <DEDUP_REMOVED lines=24> */
.L_x_54:
[----:B------:R-:W-:Y:S01]  /*20b0*/  IMAD.MOV.U32 R9, RZ, RZ, R21 ;  /* 0x000000ffff097224 */ /* 0x000fe200078e0015 */
[----:B------:R-:W-:Y:S01]  /*20c0*/  MOV R22, 0x20f0 ;  /* 0x000020f000167802 */ /* 0x000fe20000000f00 */
[----:B------:R-:W-:-:S07]  /*20d0*/  IMAD.MOV.U32 R8, RZ, RZ, R26 ;  /* 0x000000ffff087224 */ /* 0x000fce00078e001a */
[----:B------:R-:W-:Y:S05]  /*20e0*/  CALL.REL.NOINC `($__internal_0_$__cuda_sm20_div_u64) ;  /* 0x0000005c001c7944 */ /* 0x000fea0003c00000 */
[----:B------:R-:W-:-:S07]  /*20f0*/  IMAD.MOV.U32 R24, RZ, RZ, R26 ;  /* 0x000000ffff187224 */ /* 0x000fce00078e001a */
.L_x_55:
[----:B------:R-:W-:Y:S05]  /*2100*/  BSYNC.RECONVERGENT B1 ;  /* 0x0000000000017941 */ /* 0x000fea0003800200 */
.L_x_53:
[----:B------:R-:W-:-:S04]  /*2110*/  IADD3 R18, PT, PT, R18, 0x4, RZ ;  /* 0x0000000412127810 */ /* 0x000fc80007ffe0ff */
[----:B------:R-:W-:-:S13]  /*2120*/  ISETP.NE.AND P0, PT, R18, UR11, PT ;  /* 0x0000000b12007c0c */ /* 0x000fda000bf05270 */
[----:B------:R-:W-:Y:S05]  /*2130*/  @P0 BRA `(.L_x_56) ;  /* 0xffffffec00800947 */ /* 0x000fea000383ffff */
[----:B------:R-:W-:-:S07]  /*2140*/  IMAD.U32 R16, RZ, RZ, UR11 ;  /* 0x0000000bff107e24 */ /* 0x000fce000f8e00ff */
.L_x_31:
[----:B------:R-:W-:-:S09]  /*2150*/  UISETP.NE.AND UP0, UPT, UR9, URZ, UPT ;  /* 0x000000ff0900728c */ /* 0x000fd2000bf05270 */
[----:B------:R-:W-:Y:S05]  /*2160*/  BRA.U !UP0, `(.L_x_57) ;  /* 0x0000000d08107547 */ /* 0x000fea000b800000 */
[----:B------:R-:W-:-:S09]  /*2170*/  UISETP.NE.AND UP0, UPT, UR9, 0x1, UPT ;  /* 0x000000010900788c */ /* 0x000fd2000bf05270 */
[----:B------:R-:W-:Y:S05]  /*2180*/  BRA.U !UP0, `(.L_x_58) ;  /* 0x0000000908507547 */ /* 0x000fea000b800000 */
[----:B------:R-:W2:Y:S01]  /*2190*/  LDCU UR4, c[0x0][0x3c4] ;  /* 0x00007880ff0477ac */ /* 0x000ea20008000800 */
[----:B------:R-:W-:Y:S01]  /*21a0*/  BSSY.RECONVERGENT B1, `(.L_x_59) ;  /* 0x000001e000017945 */ /* 0x000fe20003800200 */
[----:B--2---:R-:W-:-:S04]  /*21b0*/  LOP3.LUT R8, R25, UR4, RZ, 0xfc, !PT ;  /* 0x0000000419087c12 */ /* 0x004fc8000f8efcff */
[----:B------:R-:W-:-:S13]  /*21c0*/  ISETP.NE.U32.AND P0, PT, R8, RZ, PT ;  /* 0x000000ff0800720c */ /* 0x000fda0003f05070 */
[----:B------:R-:W-:Y:S05]  /*21d0*/  @P0 BRA `(.L_x_60) ;  /* 0x0000000000500947 */ /* 0x000fea0003800000 */
[----:B------:R-:W0:Y:S01]  /*21e0*/  LDCU UR4, c[0x0][0x3c0] ;  /* 0x00007800ff0477ac */ /* 0x000e220008000800 */
[----:B------:R-:W-:Y:S02]  /*21f0*/  IMAD.MOV.U32 R8, RZ, RZ, RZ ;  /* 0x000000ffff087224 */ /* 0x000fe400078e00ff */
[----:B------:R-:W-:Y:S01]  /*2200*/  IMAD.MOV.U32 R21, RZ, RZ, RZ ;  /* 0x000000ffff157224 */ /* 0x000fe200078e00ff */
[----:B0-----:R-:W0:Y:S01]  /*2210*/  I2F.U32.RP R10, UR4 ;  /* 0x00000004000a7d06 */ /* 0x001e220008209000 */
[----:B------:R-:W-:-:S07]  /*2220*/  ISETP.NE.U32.AND P2, PT, RZ, UR4, PT ;  /* 0x00000004ff007c0c */ /* 0x000fce000bf45070 */
[----:B0-----:R-:W0:Y:S02]  /*2230*/  MUFU.RCP R10, R10 ;  /* 0x0000000a000a7308 */ /* 0x001e240000001000 */
[----:B0-----:R-:W-:-:S06]  /*2240*/  VIADD R11, R10, 0xffffffe ;  /* 0x0ffffffe0a0b7836 */ /* 0x001fcc0000000000 */
[----:B------:R-:W0:Y:S02]  /*2250*/  F2I.FTZ.U32.TRUNC.NTZ R9, R11 ;  /* 0x0000000b00097305 */ /* 0x000e24000021f000 */
[----:B0-----:R-:W-:-:S04]  /*2260*/  IMAD.MOV R17, RZ, RZ, -R9 ;  /* 0x000000ffff117224 */ /* 0x001fc800078e0a09 */
[----:B------:R-:W-:-:S04]  /*2270*/  IMAD R17, R17, UR4, RZ ;  /* 0x0000000411117c24 */ /* 0x000fc8000f8e02ff */
[----:B------:R-:W-:-:S06]  /*2280*/  IMAD.HI.U32 R17, R9, R17, R8 ;  /* 0x0000001109117227 */ /* 0x000fcc00078e0008 */
[----:B------:R-:W-:-:S05]  /*2290*/  IMAD.HI.U32 R8, R17, R24, RZ ;  /* 0x0000001811087227 */ /* 0x000fca00078e00ff */
[----:B------:R-:W-:-:S05]  /*22a0*/  IADD3 R9, PT, PT, -R8, RZ, RZ ;  /* 0x000000ff08097210 */ /* 0x000fca0007ffe1ff */
[----:B------:R-:W-:-:S05]  /*22b0*/  IMAD R20, R9, UR4, R24 ;  /* 0x0000000409147c24 */ /* 0x000fca000f8e0218 */
[----:B------:R-:W-:-:S13]  /*22c0*/  ISETP.GE.U32.AND P0, PT, R20, UR4, PT ;  /* 0x0000000414007c0c */ /* 0x000fda000bf06070 */
[----:B------:R-:W-:-:S05]  /*22d0*/  @P0 VIADD R20, R20, -UR4 ;  /* 0x8000000414140c36 */ /* 0x000fca0008000000 */
[----:B------:R-:W-:-:S13]  /*22e0*/  ISETP.GE.U32.AND P0, PT, R20, UR4, PT ;  /* 0x0000000414007c0c */ /* 0x000fda000bf06070 */
[----:B------:R-:W-:Y:S01]  /*22f0*/  @P0 VIADD R20, R20, -UR4 ;  /* 0x8000000414140c36 */ /* 0x000fe20008000000 */
[----:B------:R-:W-:Y:S01]  /*2300*/  @!P2 LOP3.LUT R20, RZ, UR4, RZ, 0x33, !PT ;  /* 0x00000004ff14ac12 */ /* 0x000fe2000f8e33ff */
[----:B------:R-:W-:Y:S06]  /*2310*/  BRA `(.L_x_61) ;  /* 0x0000000000187947 */ /* 0x000fec0003800000 */
.L_x_60:
[----:B------:R-:W-:Y:S01]  /*2320*/  IMAD.MOV.U32 R9, RZ, RZ, R24 ;  /* 0x000000ffff097224 */ /* 0x000fe200078e0018 */
[----:B------:R-:W-:Y:S02]  /*2330*/  MOV R8, R25 ;  /* 0x0000001900087202 */ /* 0x000fe40000000f00 */
[----:B------:R-:W-:-:S07]  /*2340*/  MOV R10, 0x2360 ;  /* 0x00002360000a7802 */ /* 0x000fce0000000f00 */
[----:B------:R-:W-:Y:S05]  /*2350*/  CALL.REL.NOINC `($__internal_1_$__cuda_sm20_rem_u64) ;  /* 0x0000005c00907944 */ /* 0x000fea0003c00000 */
[----:B------:R-:W-:Y:S02]  /*2360*/  IMAD.MOV.U32 R20, RZ, RZ, R9 ;  /* 0x000000ffff147224 */ /* 0x000fe400078e0009 */
[----:B------:R-:W-:-:S07]  /*2370*/  IMAD.MOV.U32 R21, RZ, RZ, R8 ;  /* 0x000000ffff157224 */ /* 0x000fce00078e0008 */
.L_x_61:
[----:B------:R-:W-:Y:S05]  /*2380*/  BSYNC.RECONVERGENT B1 ;  /* 0x0000000000017941 */ /* 0x000fea0003800200 */
.L_x_59:
[----:B------:R-:W0:Y:S01]  /*2390*/  LDC.64 R8, c[0x0][0x3c8] ;  /* 0x0000f200ff087b82 */ /* 0x000e220000000a00 */
[----:B------:R-:W-:Y:S01]  /*23a0*/  IMAD R18, R16, 0x8, R0 ;  /* 0x0000000810127824 */ /* 0x000fe200078e0200 */
[----:B------:R-:W-:Y:S06]  /*23b0*/  BSSY.RECONVERGENT B1, `(.L_x_62) ;  /* 0x0000027000017945 */ /* 0x000fec0003800200 */
[----:B------:R-:W1:Y:S01]  /*23c0*/  LDC.64 R10, c[0x0][0x3c0] ;  /* 0x0000f000ff0a7b82 */ /* 0x000e620000000a00 */
[----:B0-----:R-:W-:-:S04]  /*23d0*/  ISETP.GT.U32.AND P0, PT, R20, R8, PT ;  /* 0x000000081400720c */ /* 0x001fc80003f04070 */
[----:B------:R-:W-:-:S04]  /*23e0*/  ISETP.GT.U32.AND.EX P0, PT, R21, R9, PT, P0 ;  /* 0x000000091500720c */ /* 0x000fc80003f04100 */
[----:B-1----:R-:W-:Y:S02]  /*23f0*/  SEL R17, R10, RZ, P0 ;  /* 0x000000ff0a117207 */ /* 0x002fe40000000000 */
[----:B------:R-:W-:Y:S02]  /*2400*/  SEL R23, R11, RZ, P0 ;  /* 0x000000ff0b177207 */ /* 0x000fe40000000000 */
[----:B------:R-:W-:-:S05]  /*2410*/  IADD3 R8, P0, PT, R20, -R17, RZ ;  /* 0x8000001114087210 */ /* 0x000fca0007f1e0ff */
[----:B------:R-:W-:Y:S01]  /*2420*/  IMAD.X R9, R21, 0x1, ~R23, P0 ;  /* 0x0000000115097824 */ /* 0x000fe200000e0e17 */
[----:B------:R-:W-:-:S04]  /*2430*/  IADD3 R17, P0, PT, R24, R17, RZ ;  /* 0x0000001118117210 */ /* 0x000fc80007f1e0ff */
[----:B------:R-:W-:Y:S01]  /*2440*/  IADD3.X R24, PT, PT, R25, R23, RZ, P0, !PT ;  /* 0x0000001719187210 */ /* 0x000fe200007fe4ff */
[----:B------:R0:W-:Y:S03]  /*2450*/  STL.64 [R18], R8 ;  /* 0x0000000812007387 */ /* 0x0001e60000100a00 */
        /* <DEDUP_REMOVED lines=17> */
[----:B------:R-:W-:Y:S01]  /*2570*/  @P0 IADD3 R17, PT, PT, R17, -R10, RZ ;  /* 0x8000000a11110210 */ /* 0x000fe20007ffe0ff */
[----:B------:R-:W-:-:S03]  /*2580*/  @P0 VIADD R24, R24, 0x1 ;  /* 0x0000000118180836 */ /* 0x000fc60000000000 */
[----:B------:R-:W-:-:S13]  /*2590*/  ISETP.GE.U32.AND P2, PT, R17, R10, PT ;  /* 0x0000000a1100720c */ /* 0x000fda0003f46070 */
[----:B------:R-:W-:Y:S01]  /*25a0*/  @P2 VIADD R24, R24, 0x1 ;  /* 0x0000000118182836 */ /* 0x000fe20000000000 */
[----:B------:R-:W-:Y:S01]  /*25b0*/  @!P3 LOP3.LUT R24, RZ, R10, RZ, 0x33, !PT ;  /* 0x0000000aff18b212 */ /* 0x000fe200078e33ff */
[----:B------:R-:W-:Y:S06]  /*25c0*/  BRA `(.L_x_64) ;  /* 0x0000000000147947 */ /* 0x000fec0003800000 */
.L_x_63:
[----:B------:R-:W-:Y:S01]  /*25d0*/  IMAD.MOV.U32 R9, RZ, RZ, R17 ;  /* 0x000000ffff097224 */ /* 0x000fe200078e0011 */
[----:B------:R-:W-:Y:S02]  /*25e0*/  MOV R8, R24 ;  /* 0x0000001800087202 */ /* 0x000fe40000000f00 */
[----:B------:R-:W-:-:S07]  /*25f0*/  MOV R22, 0x2610 ;  /* 0x0000261000167802 */ /* 0x000fce0000000f00 */
[----:B------:R-:W-:Y:S05]  /*2600*/  CALL.REL.NOINC `($__internal_0_$__cuda_sm20_div_u64) ;  /* 0x0000005400d47944 */ /* 0x000fea0003c00000 */
[----:B------:R-:W-:-:S07]  /*2610*/  IMAD.MOV.U32 R24, RZ, RZ, R26 ;  /* 0x000000ffff187224 */ /* 0x000fce00078e001a */
.L_x_64:
[----:B------:R-:W-:Y:S05]  /*2620*/  BSYNC.RECONVERGENT B1 ;  /* 0x0000000000017941 */ /* 0x000fea0003800200 */
.L_x_62:
[----:B------:R-:W0:Y:S01]  /*2630*/  LDCU UR4, c[0x0][0x3c4] ;  /* 0x00007880ff0477ac */ /* 0x000e220008000800 */
[----:B------:R-:W-:Y:S01]  /*2640*/  BSSY.RECONVERGENT B1, `(.L_x_65) ;  /* 0x000001e000017945 */ /* 0x000fe20003800200 */
[----:B0-----:R-:W-:-:S04]  /*2650*/  LOP3.LUT R8, R25, UR4, RZ, 0xfc, !PT ;  /* 0x0000000419087c12 */ /* 0x001fc8000f8efcff */
        /* <DEDUP_REMOVED lines=22> */
.L_x_66:
[----:B------:R-:W-:Y:S01]  /*27c0*/  IMAD.MOV.U32 R9, RZ, RZ, R24 ;  /* 0x000000ffff097224 */ /* 0x000fe200078e0018 */
[----:B------:R-:W-:Y:S02]  /*27d0*/  MOV R8, R25 ;  /* 0x0000001900087202 */ /* 0x000fe40000000f00 */
[----:B------:R-:W-:-:S07]  /*27e0*/  MOV R10, 0x2800 ;  /* 0x00002800000a7802 */ /* 0x000fce0000000f00 */
[----:B------:R-:W-:Y:S05]  /*27f0*/  CALL.REL.NOINC `($__internal_1_$__cuda_sm20_rem_u64) ;  /* 0x0000005800687944 */ /* 0x000fea0003c00000 */
[----:B------:R-:W-:Y:S02]  /*2800*/  IMAD.MOV.U32 R20, RZ, RZ, R9 ;  /* 0x000000ffff147224 */ /* 0x000fe400078e0009 */
[----:B------:R-:W-:-:S07]  /*2810*/  IMAD.MOV.U32 R21, RZ, RZ, R8 ;  /* 0x000000ffff157224 */ /* 0x000fce00078e0008 */
.L_x_67:
[----:B------:R-:W-:Y:S05]  /*2820*/  BSYNC.RECONVERGENT B1 ;  /* 0x0000000000017941 */ /* 0x000fea0003800200 */
.L_x_65:
[----:B------:R-:W0:Y:S01]  /*2830*/  LDC.64 R8, c[0x0][0x3c8] ;  /* 0x0000f200ff087b82 */ /* 0x000e220000000a00 */
[----:B------:R-:W-:Y:S07]  /*2840*/  BSSY.RECONVERGENT B1, `(.L_x_68) ;  /* 0x0000027000017945 */ /* 0x000fee0003800200 */
        /* <DEDUP_REMOVED lines=8> */
[----:B------:R0:W-:Y:S01]  /*28d0*/  STL.64 [R18+0x8], R8 ;  /* 0x0000080812007387 */ /* 0x0001e20000100a00 */
        /* <DEDUP_REMOVED lines=24> */
.L_x_69:
[----:B------:R-:W-:Y:S01]  /*2a60*/  IMAD.MOV.U32 R9, RZ, RZ, R17 ;  /* 0x000000ffff097224 */ /* 0x000fe200078e0011 */
[----:B------:R-:W-:Y:S01]  /*2a70*/  MOV R22, 0x2aa0 ;  /* 0x00002aa000167802 */ /* 0x000fe20000000f00 */
[----:B------:R-:W-:-:S07]  /*2a80*/  IMAD.MOV.U32 R8, RZ, RZ, R24 ;  /* 0x000000ffff087224 */ /* 0x000fce00078e0018 */
[----:B------:R-:W-:Y:S05]  /*2a90*/  CALL.REL.NOINC `($__internal_0_$__cuda_sm20_div_u64) ;  /* 0x0000005000b07944 */ /* 0x000fea0003c00000 */
[----:B------:R-:W-:-:S07]  /*2aa0*/  MOV R24, R26 ;  /* 0x0000001a00187202 */ /* 0x000fce0000000f00 */
.L_x_70:
[----:B------:R-:W-:Y:S05]  /*2ab0*/  BSYNC.RECONVERGENT B1 ;  /* 0x0000000000017941 */ /* 0x000fea0003800200 */
.L_x_68:
[----:B------:R-:W-:-:S07]  /*2ac0*/  VIADD R16, R16, 0x2 ;  /* 0x0000000210107836 */ /* 0x000fce0000000000 */
.L_x_58:
[----:B------:R-:W0:Y:S02]  /*2ad0*/  LDCU UR4, c[0x0][0x3ec] ;  /* 0x00007d80ff0477ac */ /* 0x000e240008000800 */
[----:B0-----:R-:W-:-:S04]  /*2ae0*/  ULOP3.LUT UR4, UR4, 0x1, URZ, 0xc0, !UPT ;  /* 0x0000000104047892 */ /* 0x001fc8000f8ec0ff */
[----:B------:R-:W-:-:S09]  /*2af0*/  UISETP.NE.U32.AND UP0, UPT, UR4, 0x1, UPT ;  /* 0x000000010400788c */ /* 0x000fd2000bf05070 */
[----:B------:R-:W-:Y:S05]  /*2b00*/  BRA.U UP0, `(.L_x_57) ;  /* 0x0000000100a87547 */ /* 0x000fea000b800000 */
        /* <DEDUP_REMOVED lines=25> */
.L_x_72:
[----:B------:R-:W-:Y:S01]  /*2ca0*/  IMAD.MOV.U32 R9, RZ, RZ, R24 ;  /* 0x000000ffff097224 */ /* 0x000fe200078e0018 */
[----:B------:R-:W-:Y:S02]  /*2cb0*/  MOV R8, R25 ;  /* 0x0000001900087202 */ /* 0x000fe40000000f00 */
[----:B------:R-:W-:-:S07]  /*2cc0*/  MOV R10, 0x2ce0 ;  /* 0x00002ce0000a7802 */ /* 0x000fce0000000f00 */
[----:B------:R-:W-:Y:S05]  /*2cd0*/  CALL.REL.NOINC `($__internal_1_$__cuda_sm20_rem_u64) ;  /* 0x0000005400307944 */ /* 0x000fea0003c00000 */
[----:B------:R-:W-:Y:S02]  /*2ce0*/  IMAD.MOV.U32 R20, RZ, RZ, R9 ;  /* 0x000000ffff147224 */ /* 0x000fe400078e0009 */
[----:B------:R-:W-:-:S07]  /*2cf0*/  IMAD.MOV.U32 R21, RZ, RZ, R8 ;  /* 0x000000ffff157224 */ /* 0x000fce00078e0008 */
.L_x_73:
[----:B------:R-:W-:Y:S05]  /*2d00*/  BSYNC.RECONVERGENT B1 ;  /* 0x0000000000017941 */ /* 0x000fea0003800200 */
.L_x_71:
[----:B------:R-:W0:Y:S08]  /*2d10*/  LDC.64 R8, c[0x0][0x3c8] ;  /* 0x0000f200ff087b82 */ /* 0x000e300000000a00 */
[----:B------:R-:W1:Y:S01]  /*2d20*/  LDC.64 R10, c[0x0][0x3c0] ;  /* 0x0000f000ff0a7b82 */ /* 0x000e620000000a00 */
[----:B0-----:R-:W-:-:S04]  /*2d30*/  ISETP.GT.U32.AND P0, PT, R20, R8, PT ;  /* 0x000000081400720c */ /* 0x001fc80003f04070 */
[----:B------:R-:W-:-:S04]  /*2d40*/  ISETP.GT.U32.AND.EX P0, PT, R21, R9, PT, P0 ;  /* 0x000000091500720c */ /* 0x000fc80003f04100 */
[----:B-1----:R-:W-:Y:S02]  /*2d50*/  SEL R9, R10, RZ, P0 ;  /* 0x000000ff0a097207 */ /* 0x002fe40000000000 */
[----:B------:R-:W-:Y:S02]  /*2d60*/  SEL R11, R11, RZ, P0 ;  /* 0x000000ff0b0b7207 */ /* 0x000fe40000000000 */
[----:B------:R-:W-:-:S05]  /*2d70*/  IADD3 R8, P0, PT, R20, -R9, RZ ;  /* 0x8000000914087210 */ /* 0x000fca0007f1e0ff */
[----:B------:R-:W-:Y:S02]  /*2d80*/  IMAD.X R9, R21, 0x1, ~R11, P0 ;  /* 0x0000000115097824 */ /* 0x000fe400000e0e0b */
[----:B------:R-:W-:-:S05]  /*2d90*/  IMAD R11, R16, 0x8, R0 ;  /* 0x00000008100b7824 */ /* 0x000fca00078e0200 */
[----:B------:R0:W-:Y:S02]  /*2da0*/  STL.64 [R11], R8 ;  /* 0x000000080b007387 */ /* 0x0001e40000100a00 */
.L_x_57:
[----:B0-----:R-:W3:Y:S01]  /*2db0*/  LDL.64 R8, [R13] ;  /* 0x000000000d087983 */ /* 0x001ee20000100a00 */
[----:B------:R-:W0:Y:S02]  /*2dc0*/  LDC R10, c[0x0][0x3e0] ;  /* 0x0000f800ff0a7b82 */ /* 0x000e240000000800 */
[----:B0-----:R-:W-:-:S05]  /*2dd0*/  LEA R15, R10, R15, 0x4 ;  /* 0x0000000f0a0f7211 */ /* 0x001fca00078e20ff */
[----:B---3--:R0:W-:Y:S01]  /*2de0*/  STS.64 [R15], R8 ;  /* 0x000000080f007388 */ /* 0x0081e20000000a00 */
[----:B------:R-:W-:Y:S05]  /*2df0*/  @!P1 BRA `(.L_x_74) ;  /* 0xffffffe000289947 */ /* 0x000fea000383ffff */
.L_x_30:
[----:B------:R-:W-:Y:S05]  /*2e00*/  BSYNC.RECONVERGENT B0 ;  /* 0x0000000000007941 */ /* 0x000fea0003800200 */
.L_x_29:
[----:B------:R-:W1:Y:S02]  /*2e10*/  LDCU UR4, c[0x0][0x3e4] ;  /* 0x00007c80ff0477ac */ /* 0x000e640008000800 */
[----:B-1----:R-:W-:Y:S01]  /*2e20*/  UISETP.NE.AND UP0, UPT, UR4, URZ, UPT ;  /* 0x000000ff0400728c */ /* 0x002fe2000bf05270 */
[----:B------:R-:W-:Y:S08]  /*2e30*/  BAR.SYNC.DEFER_BLOCKING 0x0 ;  /* 0x0000000000007b1d */ /* 0x000ff00000010000 */
[----:B------:R-:W-:Y:S05]  /*2e40*/  BRA.U !UP0, `(.L_x_75) ;  /* 0x0000000508cc7547 */ /* 0x000fea000b800000 */
[----:B--2---:R-:W1:Y:S01]  /*2e50*/  I2F.U32.RP R10, R3 ;  /* 0x00000003000a7306 */ /* 0x004e620000209000 */
[----:B------:R-:W-:Y:S01]  /*2e60*/  ISETP.NE.U32.AND P2, PT, R3, RZ, PT ;  /* 0x000000ff0300720c */ /* 0x000fe20003f45070 */
[----:B------:R-:W-:-:S06]  /*2e70*/  UMOV UR4, URZ ;  /* 0x000000ff00047c82 */ /* 0x000fcc0008000000 */
[----:B-1----:R-:W0:Y:S02]  /*2e80*/  MUFU.RCP R10, R10 ;  /* 0x0000000a000a7308 */ /* 0x002e240000001000 */
[----:B0-----:R-:W-:-:S06]  /*2e90*/  VIADD R8, R10, 0xffffffe ;  /* 0x0ffffffe0a087836 */ /* 0x001fcc0000000000 */
[----:B------:R0:W1:Y:S02]  /*2ea0*/  F2I.FTZ.U32.TRUNC.NTZ R9, R8 ;  /* 0x0000000800097305 */ /* 0x000064000021f000 */
[----:B0-----:R-:W-:Y:S02]  /*2eb0*/  IMAD.MOV.U32 R8, RZ, RZ, RZ ;  /* 0x000000ffff087224 */ /* 0x001fe400078e00ff */
[----:B-1----:R-:W-:-:S04]  /*2ec0*/  IMAD.MOV R14, RZ, RZ, -R9 ;  /* 0x000000ffff0e7224 */ /* 0x002fc800078e0a09 */
        /* <DEDUP_REMOVED lines=10> */
[----:B------:R-:W-:-:S04]  /*2f70*/  @!P2 LOP3.LUT R9, RZ, R3, RZ, 0x33, !PT ;  /* 0x00000003ff09a212 */ /* 0x000fc800078e33ff */
[----:B------:R-:W-:-:S07]  /*2f80*/  VIMNMX.U32 R8, PT, PT, R9, 0x1, !PT ;  /* 0x0000000109087848 */ /* 0x000fce0007fe0000 */
.L_x_79:
[----:B0-----:R-:W0:Y:S01]  /*2f90*/  LDC.64 R10, c[0x0][0x3e0] ;  /* 0x0000f800ff0a7b82 */ /* 0x001e220000000a00 */
[----:B------:R-:W-:Y:S01]  /*2fa0*/  ISETP.GT.U32.AND P0, PT, R3, R6, PT ;  /* 0x000000060300720c */ /* 0x000fe20003f04070 */
[----:B------:R-:W-:Y:S01]  /*2fb0*/  UIADD3 UR5, UPT, UPT, UR4, 0x1, URZ ;  /* 0x0000000104057890 */ /* 0x000fe2000fffe0ff */
[----:B------:R-:W-:Y:S01]  /*2fc0*/  BSSY.RECONVERGENT B0, `(.L_x_76) ;  /* 0x0000059000007945 */ /* 0x000fe20003800200 */
[----:B------:R-:W-:-:S05]  /*2fd0*/  UMOV UR8, UR4 ;  /* 0x0000000400087c82 */ /* 0x000fca0008000000 */
[----:B------:R-:W-:Y:S01]  /*2fe0*/  UMOV UR4, UR5 ;  /* 0x0000000500047c82 */ /* 0x000fe20008000000 */
[----:B0-----:R-:W-:Y:S02]  /*2ff0*/  ISETP.NE.AND P1, PT, R11, UR5, PT ;  /* 0x000000050b007c0c */ /* 0x001fe4000bf25270 */
[----:B------:R-:W-:Y:S02]  /*3000*/  SHF.R.U32.HI R9, RZ, UR5, R10 ;  /* 0x00000005ff097c19 */ /* 0x000fe4000801160a */
[----:B------:R-:W-:Y:S09]  /*3010*/  @P0 BRA `(.L_x_77) ;  /* 0x00000004004c0947 */ /* 0x000ff20003800000 */
[----:B------:R-:W0:Y:S01]  /*3020*/  I2F.U32.RP R14, R9 ;  /* 0x00000009000e7306 */ /* 0x000e220000209000 */
[----:B------:R-:W-:Y:S02]  /*3030*/  HFMA2 R22, -RZ, RZ, 0, 5.9604644775390625e-08 ;  /* 0x00000001ff167431 */ /* 0x000fe400000001ff */
[----:B------:R-:W-:Y:S01]  /*3040*/  IMAD.MOV R13, RZ, RZ, -R9 ;  /* 0x000000ffff0d7224 */ /* 0x000fe200078e0a09 */
[C---:B------:R-:W-:Y:S01]  /*3050*/  ISETP.NE.U32.AND P2, PT, R9.reuse, RZ, PT ;  /* 0x000000ff0900720c */ /* 0x040fe20003f45070 */
[----:B------:R-:W-:Y:S01]  /*3060*/  IMAD.SHL.U32 R18, R9, 0x2, RZ ;  /* 0x0000000209127824 */ /* 0x000fe200078e00ff */
[----:B------:R-:W-:Y:S01]  /*3070*/  LOP3.LUT R23, RZ, R9, RZ, 0x33, !PT ;  /* 0x00000009ff177212 */ /* 0x000fe200078e33ff */
[----:B------:R-:W-:Y:S01]  /*3080*/  IMAD.MOV.U32 R24, RZ, RZ, RZ ;  /* 0x000000ffff187224 */ /* 0x000fe200078e00ff */
[----:B------:R-:W-:Y:S01]  /*3090*/  SHF.L.U32 R22, R22, UR8, RZ ;  /* 0x0000000816167c19 */ /* 0x000fe200080006ff */
[----:B0-----:R-:W0:Y:S02]  /*30a0*/  MUFU.RCP R14, R14 ;  /* 0x0000000e000e7308 */ /* 0x001e240000001000 */
[----:B0-----:R-:W-:-:S06]  /*30b0*/  VIADD R10, R14, 0xffffffe ;  /* 0x0ffffffe0e0a7836 */ /* 0x001fcc0000000000 */
[----:B------:R0:W1:Y:S02]  /*30c0*/  F2I.FTZ.U32.TRUNC.NTZ R11, R10 ;  /* 0x0000000a000b7305 */ /* 0x000064000021f000 */
[----:B0-----:R-:W-:Y:S02]  /*30d0*/  IMAD.MOV.U32 R10, RZ, RZ, RZ ;  /* 0x000000ffff0a7224 */ /* 0x001fe400078e00ff */
[----:B-1----:R-:W-:-:S04]  /*30e0*/  IMAD R13, R13, R11, RZ ;  /* 0x0000000b0d0d7224 */ /* 0x002fc800078e02ff */
[----:B------:R-:W-:-:S07]  /*30f0*/  IMAD.HI.U32 R13, R11, R13, R10 ;  /* 0x0000000d0b0d7227 */ /* 0x000fce00078e000a */
.L_x_78:
[----:B0-----:R-:W-:-:S05]  /*3100*/  IMAD R14, R3, R24, R2 ;  /* 0x00000018030e7224 */ /* 0x001fca00078e0202 */
[----:B------:R-:W-:-:S13]  /*3110*/  ISETP.GE.U32.AND P0, PT, R14, R5, PT ;  /* 0x000000050e00720c */ /* 0x000fda0003f06070 */
[----:B------:R-:W-:Y:S05]  /*3120*/  @P0 BRA `(.L_x_77) ;  /* 0x0000000400080947 */ /* 0x000fea0003800000 */
[----:B------:R-:W-:-:S04]  /*3130*/  IMAD.HI.U32 R16, R13, R14, RZ ;  /* 0x0000000e0d107227 */ /* 0x000fc800078e00ff */
[----:B------:R-:W-:-:S04]  /*3140*/  IMAD.MOV R10, RZ, RZ, -R16 ;  /* 0x000000ffff0a7224 */ /* 0x000fc800078e0a10 */
[----:B------:R-:W-:-:S05]  /*3150*/  IMAD R10, R9, R10, R14 ;  /* 0x0000000a090a7224 */ /* 0x000fca00078e020e */
[----:B------:R-:W-:-:S13]  /*3160*/  ISETP.GE.U32.AND P0, PT, R10, R9, PT ;  /* 0x000000090a00720c */ /* 0x000fda0003f06070 */
[----:B------:R-:W-:Y:S01]  /*3170*/  @P0 IADD3 R10, PT, PT, -R9, R10, RZ ;  /* 0x0000000a090a0210 */ /* 0x000fe20007ffe1ff */
[----:B------:R-:W-:-:S03]  /*3180*/  @P0 VIADD R16, R16, 0x1 ;  /* 0x0000000110100836 */ /* 0x000fc60000000000 */
[----:B------:R-:W-:Y:S02]  /*3190*/  ISETP.GE.U32.AND P3, PT, R10, R9, PT ;  /* 0x000000090a00720c */ /* 0x000fe40003f66070 */
[----:B------:R-:W0:Y:S11]  /*31a0*/  LDC.64 R10, c[0x0][0x3a0] ;  /* 0x0000e800ff0a7b82 */ /* 0x000e360000000a00 */
[----:B------:R-:W-:-:S05]  /*31b0*/  @P3 VIADD R16, R16, 0x1 ;  /* 0x0000000110103836 */ /* 0x000fca0000000000 */
[----:B------:R-:W-:-:S05]  /*31c0*/  SEL R15, R23, R16, !P2 ;  /* 0x00000010170f7207 */ /* 0x000fca0005000000 */
[----:B------:R-:W-:-:S04]  /*31d0*/  IMAD.IADD R17, R22, 0x1, R15 ;  /* 0x0000000116117824 */ /* 0x000fc800078e020f */
[----:B0-----:R-:W-:-:S05]  /*31e0*/  IMAD.WIDE.U32 R10, R17, 0x8, R10 ;  /* 0x00000008110a7825 */ /* 0x001fca00078e000a */
[----:B------:R0:W2:Y:S02]  /*31f0*/  LDG.E.64.CONSTANT R28, desc[UR12][R10.64] ;  /* 0x0000000c0a1c7981 */ /* 0x0000a4000c1e9b00 */
[----:B0-----:R-:W0:Y:S02]  /*3200*/  LDC.64 R10, c[0x0][0x398] ;  /* 0x0000e600ff0a7b82 */ /* 0x001e240000000a00 */
[----:B0-----:R-:W-:-:S06]  /*3210*/  IMAD.WIDE.U32 R10, R17, 0x8, R10 ;  /* 0x00000008110a7825 */ /* 0x001fcc00078e000a */
[----:B------:R-:W3:Y:S01]  /*3220*/  LDG.E.64.CONSTANT R10, desc[UR12][R10.64] ;  /* 0x0000000c0a0a7981 */ /* 0x000ee2000c1e9b00 */
[----:B------:R-:W-:Y:S01]  /*3230*/  IMAD.MOV R16, RZ, RZ, -R15 ;  /* 0x000000ffff107224 */ /* 0x000fe200078e0a0f */
[----:B------:R-:W-:-:S03]  /*3240*/  IADD3 R24, PT, PT, R24, 0x1, RZ ;  /* 0x0000000118187810 */ /* 0x000fc60007ffe0ff */
[----:B------:R-:W-:-:S04]  /*3250*/  IMAD R14, R9, R16, R14 ;  /* 0x00000010090e7224 */ /* 0x000fc800078e020e */
[----:B------:R-:W-:-:S05]  /*3260*/  IMAD R14, R18, R15, R14 ;  /* 0x0000000f120e7224 */ /* 0x000fca00078e020e */
[----:B------:R-:W-:-:S05]  /*3270*/  LEA R25, R14, R7, 0x3 ;  /* 0x000000070e197211 */ /* 0x000fca00078e18ff */
[----:B------:R-:W-:-:S05]  /*3280*/  IMAD R26, R9, 0x8, R25 ;  /* 0x00000008091a7824 */ /* 0x000fca00078e0219 */
[----:B------:R-:W2:Y:S02]  /*3290*/  LDS.64 R14, [R26] ;  /* 0x000000001a0e7984 */ /* 0x000ea40000000a00 */
[----:B--2---:R-:W-:-:S04]  /*32a0*/  IMAD.WIDE.U32 R16, R15, R28, RZ ;  /* 0x0000001c0f107225 */ /* 0x004fc800078e00ff */
[----:B------:R-:W-:-:S04]  /*32b0*/  IMAD.WIDE.U32 R20, R14, R28, RZ ;  /* 0x0000001c0e147225 */ /* 0x000fc800078e00ff */
[----:B------:R-:W-:-:S04]  /*32c0*/  IMAD.WIDE.U32 R16, P0, R29, R14, R16 ;  /* 0x0000000e1d107225 */ /* 0x000fc80007800010 */
[----:B------:R-:W-:Y:S01]  /*32d0*/  IMAD.MOV.U32 R20, RZ, RZ, R17 ;  /* 0x000000ffff147224 */ /* 0x000fe200078e0011 */
[----:B------:R-:W-:Y:S01]  /*32e0*/  IADD3 RZ, P3, PT, R21, R16, RZ ;  /* 0x0000001015ff7210 */ /* 0x000fe20007f7e0ff */
[----:B------:R-:W-:Y:S01]  /*32f0*/  IMAD.X R21, RZ, RZ, RZ, P0 ;  /* 0x000000ffff157224 */ /* 0x000fe200000e06ff */
[----:B------:R-:W0:Y:S03]  /*3300*/  LDC.64 R16, c[0x0][0x3b8] ;  /* 0x0000ee00ff107b82 */ /* 0x000e260000000a00 */
[----:B------:R-:W-:-:S04]  /*3310*/  IMAD.WIDE.U32.X R20, R29, R15, R20, P3 ;  /* 0x0000000f1d147225 */ /* 0x000fc800018e0414 */
[----:B0-----:R-:W-:Y:S02]  /*3320*/  IMAD R21, R21, R16, RZ ;  /* 0x0000001015157224 */ /* 0x001fe400078e02ff */
[----:B---3--:R-:W-:Y:S02]  /*3330*/  IMAD R15, R15, R10, RZ ;  /* 0x0000000a0f0f7224 */ /* 0x008fe400078e02ff */
[C---:B------:R-:W-:Y:S02]  /*3340*/  IMAD R27, R20.reuse, R17, R21 ;  /* 0x00000011141b7224 */ /* 0x040fe400078e0215 */
[----:B------:R-:W-:-:S04]  /*3350*/  IMAD.WIDE.U32 R20, R20, R16, RZ ;  /* 0x0000001014147225 */ /* 0x000fc800078e00ff */
[----:B------:R-:W-:Y:S01]  /*3360*/  IMAD.IADD R21, R21, 0x1, R27 ;  /* 0x0000000115157824 */ /* 0x000fe200078e021b */
[----:B------:R-:W-:Y:S01]  /*3370*/  IADD3 R20, P0, PT, RZ, -R20, RZ ;  /* 0x80000014ff147210 */ /* 0x000fe20007f1e0ff */
[----:B------:R-:W-:-:S03]  /*3380*/  IMAD R15, R11, R14, R15 ;  /* 0x0000000e0b0f7224 */ /* 0x000fc600078e020f */
[----:B------:R-:W-:-:S03]  /*3390*/  IADD3.X R21, PT, PT, RZ, ~R21, RZ, P0, !PT ;  /* 0x80000015ff157210 */ /* 0x000fc600007fe4ff */
[----:B------:R-:W-:Y:S02]  /*33a0*/  IMAD.WIDE.U32 R20, R10, R14, R20 ;  /* 0x0000000e0a147225 */ /* 0x000fe400078e0014 */
[----:B------:R-:W0:Y:S02]  /*33b0*/  LDS.64 R10, [R25] ;  /* 0x00000000190a7984 */ /* 0x000e240000000a00 */
[----:B------:R-:W-:Y:S01]  /*33c0*/  IMAD.IADD R14, R21, 0x1, R15 ;  /* 0x00000001150e7824 */ /* 0x000fe200078e020f */
[----:B------:R-:W-:-:S04]  /*33d0*/  ISETP.GE.U32.AND P0, PT, R20, R16, PT ;  /* 0x000000101400720c */ /* 0x000fc80003f06070 */
[----:B------:R-:W-:-:S04]  /*33e0*/  ISETP.GE.U32.AND.EX P0, PT, R14, R17, PT, P0 ;  /* 0x000000110e00720c */ /* 0x000fc80003f06100 */
[----:B------:R-:W-:Y:S02]  /*33f0*/  SEL R27, R16, RZ, P0 ;  /* 0x000000ff101b7207 */ /* 0x000fe40000000000 */
[----:B------:R-:W-:Y:S02]  /*3400*/  SEL R21, R17, RZ, P0 ;  /* 0x000000ff11157207 */ /* 0x000fe40000000000 */
[----:B------:R-:W-:-:S05]  /*3410*/  IADD3 R27, P3, PT, -R27, R20, RZ ;  /* 0x000000141b1b7210 */ /* 0x000fca0007f7e1ff */
[----:B------:R-:W-:Y:S01]  /*3420*/  IMAD.X R21, R14, 0x1, ~R21, P3 ;  /* 0x000000010e157824 */ /* 0x000fe200018e0e15 */
[----:B0-----:R-:W-:-:S04]  /*3430*/  IADD3 R15, P3, PT, R10, R27, RZ ;  /* 0x0000001b0a0f7210 */ /* 0x001fc80007f7e0ff */
[----:B------:R-:W-:Y:S01]  /*3440*/  ISETP.GE.U32.AND P0, PT, R15, R16, PT ;  /* 0x000000100f00720c */ /* 0x000fe20003f06070 */
[----:B------:R-:W-:-:S05]  /*3450*/  IMAD.X R20, R11, 0x1, R21, P3 ;  /* 0x000000010b147824 */ /* 0x000fca00018e0615 */
[----:B------:R-:W-:-:S04]  /*3460*/  ISETP.GE.U32.AND.EX P0, PT, R20, R17, PT, P0 ;  /* 0x000000111400720c */ /* 0x000fc80003f06100 */
[----:B------:R-:W-:-:S04]  /*3470*/  SEL R14, R16, RZ, P0 ;  /* 0x000000ff100e7207 */ /* 0x000fc80000000000 */
[----:B------:R-:W-:Y:S02]  /*3480*/  IADD3 R14, P3, PT, -R14, R15, RZ ;  /* 0x0000000f0e0e7210 */ /* 0x000fe40007f7e1ff */
[----:B------:R-:W-:Y:S02]  /*3490*/  SEL R15, R17, RZ, P0 ;  /* 0x000000ff110f7207 */ /* 0x000fe40000000000 */
[----:B------:R-:W-:-:S03]  /*34a0*/  ISETP.GE.U32.AND P0, PT, R10, R27, PT ;  /* 0x0000001b0a00720c */ /* 0x000fc60003f06070 */
[----:B------:R-:W-:Y:S01]  /*34b0*/  IMAD.X R15, R20, 0x1, ~R15, P3 ;  /* 0x00000001140f7824 */ /* 0x000fe200018e0e0f */
[----:B------:R-:W-:-:S04]  /*34c0*/  ISETP.GE.U32.AND.EX P0, PT, R11, R21, PT, P0 ;  /* 0x000000150b00720c */ /* 0x000fc80003f06100 */
[----:B------:R-:W-:Y:S01]  /*34d0*/  SEL R16, R16, RZ, !P0 ;  /* 0x000000ff10107207 */ /* 0x000fe20004000000 */
[----:B------:R0:W-:Y:S01]  /*34e0*/  STS.64 [R25], R14 ;  /* 0x0000000e19007388 */ /* 0x0001e20000000a00 */
[----:B------:R-:W-:Y:S02]  /*34f0*/  SEL R17, R17, RZ, !P0 ;  /* 0x000000ff11117207 */ /* 0x000fe40004000000 */
[----:B------:R-:W-:Y:S02]  /*3500*/  IADD3 R10, P3, P4, R16, R10, -R27 ;  /* 0x0000000a100a7210 */ /* 0x000fe40007c7e81b */
[----:B------:R-:W-:Y:S02]  /*3510*/  ISETP.NE.AND P0, PT, R24, R8, PT ;  /* 0x000000081800720c */ /* 0x000fe40003f05270 */
[----:B------:R-:W-:-:S05]  /*3520*/  IADD3.X R11, PT, PT, R17, R11, ~R21, P3, P4 ;  /* 0x0000000b110b7210 */ /* 0x000fca0001fe8c15 */
[----:B------:R0:W-:Y:S06]  /*3530*/  STS.64 [R26], R10 ;  /* 0x0000000a1a007388 */ /* 0x0001ec0000000a00 */
[----:B------:R-:W-:Y:S05]  /*3540*/  @P0 BRA `(.L_x_78) ;  /* 0xfffffff800ec0947 */ /* 0x000fea000383ffff */
.L_x_77:
[----:B------:R-:W-:Y:S05]  /*3550*/  BSYNC.RECONVERGENT B0 ;  /* 0x0000000000007941 */ /* 0x000fea0003800200 */
.L_x_76:
[----:B------:R-:W-:Y:S06]  /*3560*/  BAR.SYNC.DEFER_BLOCKING 0x0 ;  /* 0x0000000000007b1d */ /* 0x000fec0000010000 */
[----:B------:R-:W-:Y:S05]  /*3570*/  @P1 BRA `(.L_x_79) ;  /* 0xfffffff800841947 */ /* 0x000fea000383ffff */
.L_x_75:
[----:B------:R-:W1:Y:S01]  /*3580*/  LDCU UR5, c[0x0][0x3e0] ;  /* 0x00007c00ff0577ac */ /* 0x000e620008000800 */
[----:B------:R-:W-:Y:S01]  /*3590*/  BSSY.RECONVERGENT B0, `(.L_x_80) ;  /* 0x000004b000007945 */ /* 0x000fe20003800200 */
[----:B-1----:R-:W-:-:S13]  /*35a0*/  ISETP.GE.U32.AND P0, PT, R2, UR5, PT ;  /* 0x0000000502007c0c */ /* 0x002fda000bf06070 */
[----:B------:R-:W-:Y:S05]  /*35b0*/  @P0 BRA `(.L_x_81) ;  /* 0x0000000400200947 */ /* 0x000fea0003800000 */
[----:B0-----:R-:W0:Y:S01]  /*35c0*/  S2R R8, SR_CgaCtaId ;  /* 0x0000000000087919 */ /* 0x001e220000008800 */
[----:B--2---:R-:W-:Y:S01]  /*35d0*/  MOV R13, 0x400 ;  /* 0x00000400000d7802 */ /* 0x004fe20000000f00 */
[----:B------:R-:W-:Y:S02]  /*35e0*/  IMAD.MOV.U32 R24, RZ, RZ, R2 ;  /* 0x000000ffff187224 */ /* 0x000fe400078e0002 */
[----:B------:R-:W-:Y:S01]  /*35f0*/  IMAD R18, R12, UR5, RZ ;  /* 0x000000050c127c24 */ /* 0x000fe2000f8e02ff */
[----:B0-----:R-:W-:-:S07]  /*3600*/  LEA R13, R8, R13, 0x18 ;  /* 0x0000000d080d7211 */ /* 0x001fce00078ec0ff */
.L_x_82:
[----:B------:R-:W0:Y:S08]  /*3610*/  LDC.64 R26, c[0x0][0x3a0] ;  /* 0x0000e800ff1a7b82 */ /* 0x000e300000000a00 */
[----:B-1----:R-:W1:Y:S01]  /*3620*/  LDC.64 R8, c[0x0][0x388] ;  /* 0x0000e200ff087b82 */ /* 0x002e620000000a00 */
[----:B0-----:R-:W-:-:S06]  /*3630*/  IMAD.WIDE.U32 R26, R24, 0x8, R26 ;  /* 0x00000008181a7825 */ /* 0x001fcc00078e001a */
[----:B------:R-:W2:Y:S01]  /*3640*/  LDG.E.64.CONSTANT R26, desc[UR12][R26.64] ;  /* 0x0000000c1a1a7981 */ /* 0x000ea2000c1e9b00 */
[----:B------:R-:W-:-:S04]  /*3650*/  IMAD R11, R18, 0x2, R24 ;  /* 0x00000002120b7824 */ /* 0x000fc800078e0218 */
[----:B-1----:R-:W-:-:S06]  /*3660*/  IMAD.WIDE.U32 R20, R11, 0x8, R8 ;  /* 0x000000080b147825 */ /* 0x002fcc00078e0008 */
[----:B------:R-:W3:Y:S01]  /*3670*/  LDG.E.64.CONSTANT R20, desc[UR12][R20.64] ;  /* 0x0000000c14147981 */ /* 0x000ee2000c1e9b00 */
[----:B------:R-:W-:-:S04]  /*3680*/  VIADD R11, R11, UR5 ;  /* 0x000000050b0b7c36 */ /* 0x000fc80008000000 */
[----:B------:R-:W-:-:S06]  /*3690*/  IMAD.WIDE.U32 R8, R11, 0x8, R8 ;  /* 0x000000080b087825 */ /* 0x000fcc00078e0008 */
[----:B------:R-:W4:Y:S01]  /*36a0*/  LDG.E.64.CONSTANT R8, desc[UR12][R8.64] ;  /* 0x0000000c08087981 */ /* 0x000f22000c1e9b00 */
[C---:B------:R-:W-:Y:S02]  /*36b0*/  IMAD R22, R24.reuse, 0x8, R7 ;  /* 0x0000000818167824 */ /* 0x040fe400078e0207 */
[----:B------:R-:W-:-:S04]  /*36c0*/  IMAD R25, R24, 0x8, R13 ;  /* 0x0000000818197824 */ /* 0x000fc800078e020d */
[----:B------:R-:W2:Y:S02]  /*36d0*/  LDS.64 R22, [R22] ;  /* 0x0000000016167984 */ /* 0x000ea40000000a00 */
[----:B--2---:R-:W-:-:S04]  /*36e0*/  IMAD.WIDE.U32 R14, R23, R26, RZ ;  /* 0x0000001a170e7225 */ /* 0x004fc800078e00ff */
[----:B------:R-:W-:-:S04]  /*36f0*/  IMAD.WIDE.U32 R10, R22, R26, RZ ;  /* 0x0000001a160a7225 */ /* 0x000fc800078e00ff */
[----:B------:R-:W-:-:S04]  /*3700*/  IMAD.WIDE.U32 R14, P0, R22, R27, R14 ;  /* 0x0000001b160e7225 */ /* 0x000fc8000780000e */
[----:B------:R-:W-:Y:S01]  /*3710*/  IMAD.MOV.U32 R16, RZ, RZ, R15 ;  /* 0x000000ffff107224 */ /* 0x000fe200078e000f */
[----:B------:R-:W-:Y:S01]  /*3720*/  IADD3 RZ, P1, PT, R11, R14, RZ ;  /* 0x0000000e0bff7210 */ /* 0x000fe20007f3e0ff */
[----:B---3--:R-:W-:Y:S01]  /*3730*/  IMAD R21, R21, R22, RZ ;  /* 0x0000001615157224 */ /* 0x008fe200078e02ff */
[----:B------:R-:W0:Y:S01]  /*3740*/  LDC.64 R10, c[0x0][0x3b8] ;  /* 0x0000ee00ff0a7b82 */ /* 0x000e220000000a00 */
[----:B------:R-:W-:Y:S01]  /*3750*/  IADD3.X R17, PT, PT, RZ, RZ, RZ, P0, !PT ;  /* 0x000000ffff117210 */ /* 0x000fe200007fe4ff */
[----:B------:R-:W1:Y:S02]  /*3760*/  LDS.64 R14, [R25] ;  /* 0x00000000190e7984 */ /* 0x000e640000000a00 */
[----:B------:R-:W-:-:S04]  /*3770*/  IMAD.WIDE.U32.X R16, R23, R27, R16, P1 ;  /* 0x0000001b17107225 */ /* 0x000fc800008e0410 */
[----:B----4-:R-:W-:-:S04]  /*3780*/  IMAD R9, R9, R22, RZ ;  /* 0x0000001609097224 */ /* 0x010fc800078e02ff */
[----:B------:R-:W-:Y:S02]  /*3790*/  IMAD R9, R23, R8, R9 ;  /* 0x0000000817097224 */ /* 0x000fe400078e0209 */
[----:B0-----:R-:W-:-:S04]  /*37a0*/  IMAD R17, R17, R10, RZ ;  /* 0x0000000a11117224 */ /* 0x001fc800078e02ff */
[C---:B------:R-:W-:Y:S02]  /*37b0*/  IMAD R27, R16.reuse, R11, R17 ;  /* 0x0000000b101b7224 */ /* 0x040fe400078e0211 */
[----:B------:R-:W-:-:S04]  /*37c0*/  IMAD.WIDE.U32 R16, R16, R10, RZ ;  /* 0x0000000a10107225 */ /* 0x000fc800078e00ff */
[----:B------:R-:W-:Y:S01]  /*37d0*/  IMAD.IADD R17, R17, 0x1, R27 ;  /* 0x0000000111117824 */ /* 0x000fe200078e021b */
[----:B------:R-:W-:Y:S01]  /*37e0*/  IADD3 R16, P0, PT, RZ, -R16, RZ ;  /* 0x80000010ff107210 */ /* 0x000fe20007f1e0ff */
[----:B------:R-:W-:-:S04]  /*37f0*/  IMAD R27, R23, R20, R21 ;  /* 0x00000014171b7224 */ /* 0x000fc800078e0215 */
[----:B------:R-:W-:Y:S02]  /*3800*/  IMAD.X R17, RZ, RZ, ~R17, P0 ;  /* 0x000000ffff117224 */ /* 0x000fe400000e0e11 */
[----:B------:R-:W-:-:S04]  /*3810*/  IMAD.WIDE.U32 R20, R22, R20, R16 ;  /* 0x0000001416147225 */ /* 0x000fc800078e0010 */
[----:B------:R-:W-:Y:S01]  /*3820*/  IMAD.WIDE.U32 R16, R22, R8, R16 ;  /* 0x0000000816107225 */ /* 0x000fe200078e0010 */
[----:B------:R-:W-:Y:S02]  /*3830*/  IADD3 R27, PT, PT, R21, R27, RZ ;  /* 0x0000001b151b7210 */ /* 0x000fe40007ffe0ff */
[----:B------:R-:W-:Y:S01]  /*3840*/  ISETP.GE.U32.AND P0, PT, R20, R10, PT ;  /* 0x0000000a1400720c */ /* 0x000fe20003f06070 */
[----:B------:R-:W-:-:S03]  /*3850*/  IMAD.IADD R8, R17, 0x1, R9 ;  /* 0x0000000111087824 */ /* 0x000fc600078e0209 */
[----:B------:R-:W-:-:S04]  /*3860*/  ISETP.GE.U32.AND.EX P0, PT, R27, R11, PT, P0 ;  /* 0x0000000b1b00720c */ /* 0x000fc80003f06100 */
[----:B------:R-:W-:-:S04]  /*3870*/  SEL R21, R10, RZ, P0 ;  /* 0x000000ff0a157207 */ /* 0x000fc80000000000 */
[----:B-1----:R-:W-:Y:S02]  /*3880*/  IADD3 R21, P1, P2, R14, R20, -R21 ;  /* 0x000000140e157210 */ /* 0x002fe40007a3e815 */
[----:B------:R-:W-:Y:S02]  /*3890*/  SEL R14, R11, RZ, P0 ;  /* 0x000000ff0b0e7207 */ /* 0x000fe40000000000 */
[----:B------:R-:W-:Y:S02]  /*38a0*/  ISETP.GE.U32.AND P0, PT, R21, R10, PT ;  /* 0x0000000a1500720c */ /* 0x000fe40003f06070 */
[----:B------:R-:W-:-:S04]  /*38b0*/  IADD3.X R20, PT, PT, R15, R27, ~R14, P1, P2 ;  /* 0x0000001b0f147210 */ /* 0x000fc80000fe4c0e */
[----:B------:R-:W-:-:S04]  /*38c0*/  ISETP.GE.U32.AND.EX P0, PT, R20, R11, PT, P0 ;  /* 0x0000000b1400720c */ /* 0x000fc80003f06100 */
[----:B------:R-:W-:Y:S02]  /*38d0*/  SEL R14, R10, RZ, P0 ;  /* 0x000000ff0a0e7207 */ /* 0x000fe40000000000 */
[----:B------:R-:W-:Y:S02]  /*38e0*/  SEL R15, R11, RZ, P0 ;  /* 0x000000ff0b0f7207 */ /* 0x000fe40000000000 */
[----:B------:R-:W-:Y:S02]  /*38f0*/  IADD3 R14, P1, PT, -R14, R21, RZ ;  /* 0x000000150e0e7210 */ /* 0x000fe40007f3e1ff */
[----:B------:R-:W-:-:S03]  /*3900*/  ISETP.GE.U32.AND P0, PT, R16, R10, PT ;  /* 0x0000000a1000720c */ /* 0x000fc60003f06070 */
[----:B------:R-:W-:Y:S01]  /*3910*/  IMAD.X R15, R20, 0x1, ~R15, P1 ;  /* 0x00000001140f7824 */ /* 0x000fe200008e0e0f */
[----:B------:R-:W-:Y:S01]  /*3920*/  ISETP.GE.U32.AND.EX P0, PT, R8, R11, PT, P0 ;  /* 0x0000000b0800720c */ /* 0x000fe20003f06100 */
[----:B------:R-:W-:Y:S01]  /*3930*/  IMAD R20, R24, 0x8, R4 ;  /* 0x0000000818147824 */ /* 0x000fe200078e0204 */
[----:B------:R-:W-:Y:S02]  /*3940*/  IADD3 R24, PT, PT, R3, R24, RZ ;  /* 0x0000001803187210 */ /* 0x000fe40007ffe0ff */
[----:B------:R-:W-:Y:S01]  /*3950*/  STS.64 [R25], R14 ;  /* 0x0000000e19007388 */ /* 0x000fe20000000a00 */
[----:B------:R-:W-:Y:S02]  /*3960*/  SEL R9, R10, RZ, P0 ;  /* 0x000000ff0a097207 */ /* 0x000fe40000000000 */
[----:B------:R-:W-:Y:S01]  /*3970*/  SEL R17, R11, RZ, P0 ;  /* 0x000000ff0b117207 */ /* 0x000fe20000000000 */
[----:B------:R-:W0:Y:S02]  /*3980*/  LDS.64 R14, [R20] ;  /* 0x00000000140e7984 */ /* 0x000e240000000a00 */
[----:B0-----:R-:W-:-:S04]  /*3990*/  IADD3 R9, P0, P1, R14, R16, -R9 ;  /* 0x000000100e097210 */ /* 0x001fc8000791e809 */
[----:B------:R-:W-:Y:S02]  /*39a0*/  IADD3.X R14, PT, PT, R15, R8, ~R17, P0, P1 ;  /* 0x000000080f0e7210 */ /* 0x000fe400007e2c11 */
[----:B------:R-:W-:-:S04]  /*39b0*/  ISETP.GE.U32.AND P0, PT, R9, R10, PT ;  /* 0x0000000a0900720c */ /* 0x000fc80003f06070 */
[----:B------:R-:W-:-:S04]  /*39c0*/  ISETP.GE.U32.AND.EX P0, PT, R14, R11, PT, P0 ;  /* 0x0000000b0e00720c */ /* 0x000fc80003f06100 */
[----:B------:R-:W-:Y:S02]  /*39d0*/  SEL R8, R10, RZ, P0 ;  /* 0x000000ff0a087207 */ /* 0x000fe40000000000 */
[----:B------:R-:W-:Y:S02]  /*39e0*/  SEL R11, R11, RZ, P0 ;  /* 0x000000ff0b0b7207 */ /* 0x000fe40000000000 */
[----:B------:R-:W-:-:S05]  /*39f0*/  IADD3 R8, P0, PT, -R8, R9, RZ ;  /* 0x0000000908087210 */ /* 0x000fca0007f1e1ff */
[----:B------:R-:W-:Y:S01]  /*3a00*/  IMAD.X R9, R14, 0x1, ~R11, P0 ;  /* 0x000000010e097824 */ /* 0x000fe200000e0e0b */
[----:B------:R-:W-:-:S04]  /*3a10*/  ISETP.GE.U32.AND P0, PT, R24, UR5, PT ;  /* 0x0000000518007c0c */ /* 0x000fc8000bf06070 */
[----:B------:R1:W-:Y:S09]  /*3a20*/  STS.64 [R20], R8 ;  /* 0x0000000814007388 */ /* 0x0003f20000000a00 */
[----:B------:R-:W-:Y:S05]  /*3a30*/  @!P0 BRA `(.L_x_82) ;  /* 0xfffffff800f48947 */ /* 0x000fea000383ffff */
.L_x_81:
[----:B------:R-:W-:Y:S05]  /*3a40*/  BSYNC.RECONVERGENT B0 ;  /* 0x0000000000007941 */ /* 0x000fea0003800200 */
.L_x_80:
[----:B------:R-:W3:Y:S01]  /*3a50*/  LDCU UR4, c[0x0][0x3ec] ;  /* 0x00007d80ff0477ac */ /* 0x000ee20008000800 */
[----:B------:R-:W-:-:S04]  /*3a60*/  IMAD R12, R12, 0x2, -R12 ;  /* 0x000000020c0c7824 */ /* 0x000fc800078e0a0c */
[----:B------:R-:W-:Y:S01]  /*3a70*/  VIADD R12, R12, 0x1 ;  /* 0x000000010c0c7836 */ /* 0x000fe20000000000 */
[----:B------:R-:W-:Y:S04]  /*3a80*/  BAR.SYNC.DEFER_BLOCKING 0x0 ;  /* 0x0000000000007b1d */ /* 0x000fe80000010000 */
[----:B---3--:R-:W-:-:S13]  /*3a90*/  ISETP.NE.AND P0, PT, R12, UR4, PT ;  /* 0x000000040c007c0c */ /* 0x008fda000bf05270 */
[----:B------:R-:W-:Y:S05]  /*3aa0*/  @P0 BRA `(.L_x_83) ;  /* 0xffffffd000d80947 */ /* 0x000fea000383ffff */
[----:B------:R-:W3:Y:S01]  /*3ab0*/  S2UR UR8, SR_CgaCtaId ;  /* 0x00000000000879c3 */ /* 0x000ee20000008800 */
[----:B------:R-:W-:Y:S01]  /*3ac0*/  UMOV UR4, 0x400 ;  /* 0x0000040000047882 */ /* 0x000fe20000000000 */
[----:B------:R-:W-:Y:S01]  /*3ad0*/  IMAD.MOV.U32 R12, RZ, RZ, RZ ;  /* 0x000000ffff0c7224 */ /* 0x000fe200078e00ff */
[----:B---3--:R-:W-:-:S04]  /*3ae0*/  ULEA UR4, UR8, UR4, 0x18 ;  /* 0x0000000408047291 */ /* 0x008fc8000f8ec0ff */
[----:B------:R-:W-:-:S04]  /*3af0*/  UIMAD UR4, UR5, 0x18, UR4 ;  /* 0x00000018050478a4 */ /* 0x000fc8000f8e0204 */
[----:B------:R-:W-:-:S12]  /*3b00*/  ULEA UR5, UR5, UR4, 0x4 ;  /* 0x0000000405057291 */ /* 0x000fd8000f8e20ff */
.L_x_138:
[----:B---3--:R-:W3:Y:S01]  /*3b10*/  LDCU UR4, c[0x0][0x3e0] ;  /* 0x00007c00ff0477ac */ /* 0x008ee20008000800 */
[----:B------:R-:W-:Y:S01]  /*3b20*/  BSSY.RECONVERGENT B0, `(.L_x_84) ;  /* 0x0000202000007945 */ /* 0x000fe20003800200 */
[----:B------:R-:W4:Y:S01]  /*3b30*/  LDCU UR8, c[0x0][0x3c4] ;  /* 0x00007880ff0877ac */ /* 0x000f220008000800 */
[----:B0-----:R-:W0:Y:S01]  /*3b40*/  LDCU UR10, c[0x0][0x3c0] ;  /* 0x00007800ff0a77ac */ /* 0x001e220008000800 */
[----:B---3--:R-:W-:-:S13]  /*3b50*/  ISETP.GE.U32.AND P0, PT, R2, UR4, PT ;  /* 0x0000000402007c0c */ /* 0x008fda000bf06070 */
[----:B0-2-4-:R-:W-:Y:S05]  /*3b60*/  @P0 BRA `(.L_x_85) ;  /* 0x0000001c00f40947 */ /* 0x015fea0003800000 */
[----:B--2---:R-:W-:Y:S01]  /*3b70*/  IMAD R13, R12, 0x8, R0 ;  /* 0x000000080c0d7824 */ /* 0x004fe200078e0200 */
[----:B------:R-:W-:-:S07]  /*3b80*/  MOV R14, R2 ;  /* 0x00000002000e7202 */ /* 0x000fce0000000f00 */
.L_x_129:
[----:B--2---:R-:W-:Y:S01]  /*3b90*/  LEA R18, R14, UR5, 0x3 ;  /* 0x000000050e127c11 */ /* 0x004fe2000f8e18ff */
[----:B0-----:R-:W0:Y:S01]  /*3ba0*/  LDCU UR4, c[0x0][0x3ec] ;  /* 0x00007d80ff0477ac */ /* 0x001e220008000800 */
[----:B------:R-:W-:-:S04]  /*3bb0*/  IMAD.MOV.U32 R16, RZ, RZ, RZ ;  /* 0x000000ffff107224 */ /* 0x000fc800078e00ff */
[----:B------:R-:W2:Y:S01]  /*3bc0*/  LDS.64 R18, [R18] ;  /* 0x0000000012127984 */ /* 0x000ea20000000a00 */
[----:B0-----:R-:W-:-:S09]  /*3bd0*/  UISETP.GE.U32.AND UP0, UPT, UR4, 0x4, UPT ;  /* 0x000000040400788c */ /* 0x001fd2000bf06070 */
[----:B------:R-:W-:Y:S05]  /*3be0*/  BRA.U !UP0, `(.L_x_86) ;  /* 0x0000001108947547 */ /* 0x000fea000b800000 */
[----:B------:R-:W-:-:S07]  /*3bf0*/  IMAD.MOV.U32 R15, RZ, RZ, RZ ;  /* 0x000000ffff0f7224 */ /* 0x000fce00078e00ff */
.L_x_111:
[----:B-12---:R-:W-:Y:S01]  /*3c00*/  LOP3.LUT R8, R19, UR8, RZ, 0xfc, !PT ;  /* 0x0000000813087c12 */ /* 0x006fe2000f8efcff */
[----:B------:R-:W-:Y:S03]  /*3c10*/  BSSY.RECONVERGENT B1, `(.L_x_87) ;  /* 0x000001c000017945 */ /* 0x000fe60003800200 */
[----:B------:R-:W-:-:S13]  /*3c20*/  ISETP.NE.U32.AND P0, PT, R8, RZ, PT ;  /* 0x000000ff0800720c */ /* 0x000fda0003f05070 */
[----:B------:R-:W-:Y:S05]  /*3c30*/  @P0 BRA `(.L_x_88) ;  /* 0x00000000004c0947 */ /* 0x000fea0003800000 */
[----:B------:R-:W0:Y:S01]  /*3c40*/  I2F.U32.RP R10, UR10 ;  /* 0x0000000a000a7d06 */ /* 0x000e220008209000 */
[----:B------:R-:W-:Y:S01]  /*3c50*/  HFMA2 R8, -RZ, RZ, 0, 0 ;  /* 0x00000000ff087431 */ /* 0x000fe200000001ff */
        /* <DEDUP_REMOVED lines=12> */
[----:B------:R-:W-:-:S05]  /*3d20*/  @P0 VIADD R16, R16, -UR10 ;  /* 0x8000000a10100c36 */ /* 0x000fca0008000000 */
[----:B------:R-:W-:-:S13]  /*3d30*/  ISETP.GE.U32.AND P0, PT, R16, UR10, PT ;  /* 0x0000000a10007c0c */ /* 0x000fda000bf06070 */
[----:B------:R-:W-:Y:S01]  /*3d40*/  @P0 VIADD R16, R16, -UR10 ;  /* 0x8000000a10100c36 */ /* 0x000fe20008000000 */
[----:B------:R-:W-:Y:S01]  /*3d50*/  @!P1 LOP3.LUT R16, RZ, UR10, RZ, 0x33, !PT ;  /* 0x0000000aff109c12 */ /* 0x000fe2000f8e33ff */
[----:B------:R-:W-:Y:S06]  /*3d60*/  BRA `(.L_x_89) ;  /* 0x0000000000187947 */ /* 0x000fec0003800000 */
.L_x_88:
[----:B------:R-:W-:Y:S01]  /*3d70*/  MOV R9, R18 ;  /* 0x0000001200097202 */ /* 0x000fe20000000f00 */
[----:B------:R-:W-:Y:S01]  /*3d80*/  IMAD.MOV.U32 R8, RZ, RZ, R19 ;  /* 0x000000ffff087224 */ /* 0x000fe200078e0013 */
[----:B------:R-:W-:-:S07]  /*3d90*/  MOV R10, 0x3db0 ;  /* 0x00003db0000a7802 */ /* 0x000fce0000000f00 */
[----:B------:R-:W-:Y:S05]  /*3da0*/  CALL.REL.NOINC `($__internal_1_$__cuda_sm20_rem_u64) ;  /* 0x0000004000fc7944 */ /* 0x000fea0003c00000 */
[----:B------:R-:W-:Y:S02]  /*3db0*/  IMAD.MOV.U32 R16, RZ, RZ, R9 ;  /* 0x000000ffff107224 */ /* 0x000fe400078e0009 */
[----:B------:R-:W-:-:S07]  /*3dc0*/  IMAD.MOV.U32 R17, RZ, RZ, R8 ;  /* 0x000000ffff117224 */ /* 0x000fce00078e0008 */
.L_x_89:
[----:B------:R-:W-:Y:S05]  /*3dd0*/  BSYNC.RECONVERGENT B1 ;  /* 0x0000000000017941 */ /* 0x000fea0003800200 */
.L_x_87:
        /* <DEDUP_REMOVED lines=9> */
[----:B------:R-:W-:Y:S01]  /*3e70*/  IMAD.X R18, R19, 0x1, R23, P0 ;  /* 0x0000000113127824 */ /* 0x000fe200000e0617 */
[----:B------:R-:W-:-:S04]  /*3e80*/  IADD3.X R19, PT, PT, R17, ~R23, RZ, P1, !PT ;  /* 0x8000001711137210 */ /* 0x000fc80000ffe4ff */
[----:B------:R-:W-:-:S04]  /*3e90*/  LOP3.LUT R9, R18, R9, RZ, 0xfc, !PT ;  /* 0x0000000912097212 */ /* 0x000fc800078efcff */
[----:B------:R-:W-:-:S13]  /*3ea0*/  ISETP.NE.U32.AND P0, PT, R9, RZ, PT ;  /* 0x000000ff0900720c */ /* 0x000fda0003f05070 */
[----:B------:R-:W-:Y:S05]  /*3eb0*/  @P0 BRA `(.L_x_91) ;  /* 0x0000000000500947 */ /* 0x000fea0003800000 */
[----:B------:R-:W0:Y:S01]  /*3ec0*/  I2F.U32.RP R16, R8 ;  /* 0x0000000800107306 */ /* 0x000e220000209000 */
[----:B------:R-:W-:Y:S01]  /*3ed0*/  ISETP.NE.U32.AND P2, PT, R8, RZ, PT ;  /* 0x000000ff0800720c */ /* 0x000fe20003f45070 */
[----:B------:R-:W-:-:S06]  /*3ee0*/  IMAD.MOV.U32 R25, RZ, RZ, RZ ;  /* 0x000000ffff197224 */ /* 0x000fcc00078e00ff */
[----:B0-----:R-:W0:Y:S02]  /*3ef0*/  MUFU.RCP R16, R16 ;  /* 0x0000001000107308 */ /* 0x001e240000001000 */
        /* <DEDUP_REMOVED lines=16> */
.L_x_91:
[----:B------:R-:W-:Y:S01]  /*4000*/  IMAD.MOV.U32 R9, RZ, RZ, R21 ;  /* 0x000000ffff097224 */ /* 0x000fe200078e0015 */
[----:B------:R-:W-:Y:S02]  /*4010*/  MOV R8, R18 ;  /* 0x0000001200087202 */ /* 0x000fe40000000f00 */
[----:B------:R-:W-:-:S07]  /*4020*/  MOV R22, 0x4040 ;  /* 0x0000404000167802 */ /* 0x000fce0000000f00 */
[----:B------:R-:W-:Y:S05]  /*4030*/  CALL.REL.NOINC `($__internal_0_$__cuda_sm20_div_u64) ;  /* 0x0000003c00487944 */ /* 0x000fea0003c00000 */
[----:B------:R-:W-:-:S07]  /*4040*/  IMAD.MOV.U32 R24, RZ, RZ, R26 ;  /* 0x000000ffff187224 */ /* 0x000fce00078e001a */
.L_x_92:
[----:B------:R-:W-:Y:S05]  /*4050*/  BSYNC.RECONVERGENT B1 ;  /* 0x0000000000017941 */ /* 0x000fea0003800200 */
.L_x_90:
        /* <DEDUP_REMOVED lines=9> */
[----:B------:R-:W-:-:S04]  /*40f0*/  IMAD.MOV.U32 R11, RZ, RZ, RZ ;  /* 0x000000ffff0b7224 */ /* 0x000fc800078e00ff */
        /* <DEDUP_REMOVED lines=13> */
.L_x_94:
[----:B------:R-:W-:Y:S01]  /*41d0*/  IMAD.MOV.U32 R9, RZ, RZ, R24 ;  /* 0x000000ffff097224 */ /* 0x000fe200078e0018 */
[----:B------:R-:W-:Y:S02]  /*41e0*/  MOV R8, R25 ;  /* 0x0000001900087202 */ /* 0x000fe40000000f00 */
[----:B------:R-:W-:-:S07]  /*41f0*/  MOV R10, 0x4210 ;  /* 0x00004210000a7802 */ /* 0x000fce0000000f00 */
[----:B------:R-:W-:Y:S05]  /*4200*/  CALL.REL.NOINC `($__internal_1_$__cuda_sm20_rem_u64) ;  /* 0x0000003c00e47944 */ /* 0x000fea0003c00000 */
[----:B------:R-:W-:Y:S02]  /*4210*/  IMAD.MOV.U32 R10, RZ, RZ, R9 ;  /* 0x000000ffff0a7224 */ /* 0x000fe400078e0009 */
[----:B------:R-:W-:-:S07]  /*4220*/  IMAD.MOV.U32 R11, RZ, RZ, R8 ;  /* 0x000000ffff0b7224 */ /* 0x000fce00078e0008 */
.L_x_95:
[----:B------:R-:W-:Y:S05]  /*4230*/  BSYNC.RECONVERGENT B1 ;  /* 0x0000000000017941 */ /* 0x000fea0003800200 */
.L_x_93:
[----:B------:R-:W0:Y:S01]  /*4240*/  LDC.64 R8, c[0x0][0x3c8] ;  /* 0x0000f200ff087b82 */ /* 0x000e220000000a00 */
[----:B------:R-:W-:Y:S01]  /*4250*/  IMAD R18, R15, 0x8, R0 ;  /* 0x000000080f127824 */ /* 0x000fe200078e0200 */
[----:B------:R-:W-:Y:S06]  /*4260*/  BSSY.RECONVERGENT B1, `(.L_x_96) ;  /* 0x0000029000017945 */ /* 0x000fec0003800200 */
[----:B------:R-:W1:Y:S01]  /*4270*/  LDC.64 R16, c[0x0][0x3c0] ;  /* 0x0000f000ff107b82 */ /* 0x000e620000000a00 */
[----:B0-----:R-:W-:Y:S02]  /*4280*/  ISETP.GT.U32.AND P0, PT, R10, R8, PT ;  /* 0x000000080a00720c */ /* 0x001fe40003f04070 */
[----:B------:R-:W-:-:S02]  /*4290*/  MOV R8, R20 ;  /* 0x0000001400087202 */ /* 0x000fc40000000f00 */
[----:B------:R-:W-:Y:S01]  /*42a0*/  ISETP.GT.U32.AND.EX P0, PT, R11, R9, PT, P0 ;  /* 0x000000090b00720c */ /* 0x000fe20003f04100 */
[----:B------:R-:W-:-:S03]  /*42b0*/  IMAD.MOV.U32 R9, RZ, RZ, R19 ;  /* 0x000000ffff097224 */ /* 0x000fc600078e0013 */
[----:B-1----:R-:W-:Y:S02]  /*42c0*/  SEL R21, R16, RZ, P0 ;  /* 0x000000ff10157207 */ /* 0x002fe40000000000 */
[----:B------:R-:W-:Y:S02]  /*42d0*/  SEL R23, R17, RZ, P0 ;  /* 0x000000ff11177207 */ /* 0x000fe40000000000 */
[----:B------:R-:W-:-:S05]  /*42e0*/  IADD3 R10, P0, PT, R10, -R21, RZ ;  /* 0x800000150a0a7210 */ /* 0x000fca0007f1e0ff */
[----:B------:R-:W-:Y:S01]  /*42f0*/  IMAD.X R11, R11, 0x1, ~R23, P0 ;  /* 0x000000010b0b7824 */ /* 0x000fe200000e0e17 */
[----:B------:R-:W-:-:S04]  /*4300*/  IADD3 R19, P0, PT, R24, R21, RZ ;  /* 0x0000001518137210 */ /* 0x000fc80007f1e0ff */
[----:B------:R0:W-:Y:S01]  /*4310*/  STL.128 [R18], R8 ;  /* 0x0000000812007387 */ /* 0x0001e20000100c00 */
[----:B------:R-:W-:-:S05]  /*4320*/  IMAD.X R24, R25, 0x1, R23, P0 ;  /* 0x0000000119187824 */ /* 0x000fca00000e0617 */
[----:B------:R-:W-:-:S04]  /*4330*/  LOP3.LUT R17, R24, R17, RZ, 0xfc, !PT ;  /* 0x0000001118117212 */ /* 0x000fc800078efcff */
[----:B------:R-:W-:-:S13]  /*4340*/  ISETP.NE.U32.AND P0, PT, R17, RZ, PT ;  /* 0x000000ff1100720c */ /* 0x000fda0003f05070 */
[----:B0-----:R-:W-:Y:S05]  /*4350*/  @P0 BRA `(.L_x_97) ;  /* 0x0000000000500947 */ /* 0x001fea0003800000 */
[----:B------:R-:W0:Y:S01]  /*4360*/  I2F.U32.RP R10, R16 ;  /* 0x00000010000a7306 */ /* 0x000e220000209000 */
[----:B------:R-:W-:Y:S01]  /*4370*/  HFMA2 R8, -RZ, RZ, 0, 0 ;  /* 0x00000000ff087431 */ /* 0x000fe200000001ff */
[----:B------:R-:W-:Y:S02]  /*4380*/  ISETP.NE.U32.AND P2, PT, R16, RZ, PT ;  /* 0x000000ff1000720c */ /* 0x000fe40003f45070 */
[----:B------:R-:W-:-:S04]  /*4390*/  MOV R25, RZ ;  /* 0x000000ff00197202 */ /* 0x000fc80000000f00 */
        /* <DEDUP_REMOVED lines=13> */
[----:B------:R-:W-:Y:S01]  /*4470*/  @P1 VIADD R24, R24, 0x1 ;  /* 0x0000000118181836 */ /* 0x000fe20000000000 */
[----:B------:R-:W-:Y:S01]  /*4480*/  @!P2 LOP3.LUT R24, RZ, R16, RZ, 0x33, !PT ;  /* 0x00000010ff18a212 */ /* 0x000fe200078e33ff */
[----:B------:R-:W-:Y:S06]  /*4490*/  BRA `(.L_x_98) ;  /* 0x0000000000147947 */ /* 0x000fec0003800000 */
.L_x_97:
[----:B------:R-:W-:Y:S01]  /*44a0*/  IMAD.MOV.U32 R9, RZ, RZ, R19 ;  /* 0x000000ffff097224 */ /* 0x000fe200078e0013 */
[----:B------:R-:W-:Y:S01]  /*44b0*/  MOV R22, 0x44e0 ;  /* 0x000044e000167802 */ /* 0x000fe20000000f00 */
[----:B------:R-:W-:-:S07]  /*44c0*/  IMAD.MOV.U32 R8, RZ, RZ, R24 ;  /* 0x000000ffff087224 */ /* 0x000fce00078e0018 */
[----:B------:R-:W-:Y:S05]  /*44d0*/  CALL.REL.NOINC `($__internal_0_$__cuda_sm20_div_u64) ;  /* 0x0000003800207944 */ /* 0x000fea0003c00000 */
[----:B------:R-:W-:-:S07]  /*44e0*/  IMAD.MOV.U32 R24, RZ, RZ, R26 ;  /* 0x000000ffff187224 */ /* 0x000fce00078e001a */
.L_x_98:
[----:B------:R-:W-:Y:S05]  /*44f0*/  BSYNC.RECONVERGENT B1 ;  /* 0x0000000000017941 */ /* 0x000fea0003800200 */
.L_x_96:
        /* <DEDUP_REMOVED lines=10> */
[----:B0-----:R-:W-:-:S05]  /*45a0*/  IADD3 R17, PT, PT, RZ, -R9, RZ ;  /* 0x80000009ff117210 */ /* 0x001fca0007ffe0ff */
[----:B------:R-:W-:-:S04]  /*45b0*/  IMAD R17, R17, UR10, RZ ;  /* 0x0000000a11117c24 */ /* 0x000fc8000f8e02ff */
[----:B------:R-:W-:-:S06]  /*45c0*/  IMAD.HI.U32 R17, R9, R17, R8 ;  /* 0x0000001109117227 */ /* 0x000fcc00078e0008 */
[----:B------:R-:W-:-:S04]  /*45d0*/  IMAD.HI.U32 R8, R17, R24, RZ ;  /* 0x0000001811087227 */ /* 0x000fc800078e00ff */
[----:B------:R-:W-:Y:S02]  /*45e0*/  HFMA2 R17, -RZ, RZ, 0, 0 ;  /* 0x00000000ff117431 */ /* 0x000fe400000001ff */
        /* <DEDUP_REMOVED lines=8> */
.L_x_100:
[----:B------:R-:W-:Y:S01]  /*4670*/  IMAD.MOV.U32 R9, RZ, RZ, R24 ;  /* 0x000000ffff097224 */ /* 0x000fe200078e0018 */
[----:B------:R-:W-:Y:S01]  /*4680*/  MOV R10, 0x46b0 ;  /* 0x000046b0000a7802 */ /* 0x000fe20000000f00 */
[----:B------:R-:W-:-:S07]  /*4690*/  IMAD.MOV.U32 R8, RZ, RZ, R25 ;  /* 0x000000ffff087224 */ /* 0x000fce00078e0019 */
[----:B------:R-:W-:Y:S05]  /*46a0*/  CALL.REL.NOINC `($__internal_1_$__cuda_sm20_rem_u64) ;  /* 0x0000003800bc7944 */ /* 0x000fea0003c00000 */
[----:B------:R-:W-:Y:S02]  /*46b0*/  IMAD.MOV.U32 R16, RZ, RZ, R9 ;  /* 0x000000ffff107224 */ /* 0x000fe400078e0009 */
[----:B------:R-:W-:-:S07]  /*46c0*/  IMAD.MOV.U32 R17, RZ, RZ, R8 ;  /* 0x000000ffff117224 */ /* 0x000fce00078e0008 */
.L_x_101:
[----:B------:R-:W-:Y:S05]  /*46d0*/  BSYNC.RECONVERGENT B1 ;  /* 0x0000000000017941 */ /* 0x000fea0003800200 */
.L_x_99:
        /* <DEDUP_REMOVED lines=8> */
[----:B------:R-:W-:Y:S02]  /*4760*/  IADD3 R20, P1, PT, R16, -R11, RZ ;  /* 0x8000000b10147210 */ /* 0x000fe40007f3e0ff */
[----:B------:R-:W-:-:S03]  /*4770*/  IADD3.X R24, PT, PT, R25, R19, RZ, P0, !PT ;  /* 0x0000001319187210 */ /* 0x000fc600007fe4ff */
[----:B------:R-:W-:Y:S01]  /*4780*/  IMAD.X R19, R17, 0x1, ~R19, P1 ;  /* 0x0000000111137824 */ /* 0x000fe200008e0e13 */
        /* <DEDUP_REMOVED lines=13> */
[----:B------:R-:W-:-:S05]  /*4860*/  IMAD.HI.U32 R24, R24, R21, RZ ;  /* 0x0000001518187227 */ /* 0x000fca00078e00ff */
[----:B------:R-:W-:-:S05]  /*4870*/  IADD3 R9, PT, PT, -R24, RZ, RZ ;  /* 0x000000ff18097210 */ /* 0x000fca0007ffe1ff */
        /* <DEDUP_REMOVED lines=8> */
.L_x_103:
[----:B------:R-:W-:Y:S01]  /*4900*/  MOV R9, R21 ;  /* 0x0000001500097202 */ /* 0x000fe20000000f00 */
[----:B------:R-:W-:Y:S01]  /*4910*/  IMAD.MOV.U32 R8, RZ, RZ, R24 ;  /* 0x000000ffff087224 */ /* 0x000fe200078e0018 */
[----:B------:R-:W-:-:S07]  /*4920*/  MOV R22, 0x4940 ;  /* 0x0000494000167802 */ /* 0x000fce0000000f00 */
[----:B------:R-:W-:Y:S05]  /*4930*/  CALL.REL.NOINC `($__internal_0_$__cuda_sm20_div_u64) ;  /* 0x0000003400087944 */ /* 0x000fea0003c00000 */
[----:B------:R-:W-:-:S07]  /*4940*/  IMAD.MOV.U32 R24, RZ, RZ, R26 ;  /* 0x000000ffff187224 */ /* 0x000fce00078e001a */
.L_x_104:
[----:B------:R-:W-:Y:S05]  /*4950*/  BSYNC.RECONVERGENT B1 ;  /* 0x0000000000017941 */ /* 0x000fea0003800200 */
.L_x_102:
[----:B------:R-:W-:Y:S01]  /*4960*/  LOP3.LUT R8, R25, UR8, RZ, 0xfc, !PT ;  /* 0x0000000819087c12 */ /* 0x000fe2000f8efcff */
[----:B------:R-:W-:Y:S03]  /*4970*/  BSSY.RECONVERGENT B1, `(.L_x_105) ;  /* 0x000001c000017945 */ /* 0x000fe60003800200 */
[----:B------:R-:W-:-:S13]  /*4980*/  ISETP.NE.U32.AND P0, PT, R8, RZ, PT ;  /* 0x000000ff0800720c */ /* 0x000fda0003f05070 */
[----:B------:R-:W-:Y:S05]  /*4990*/  @P0 BRA `(.L_x_106) ;  /* 0x00000000004c0947 */ /* 0x000fea0003800000 */
[----:B------:R-:W0:Y:S01]  /*49a0*/  I2F.U32.RP R11, UR10 ;  /* 0x0000000a000b7d06 */ /* 0x000e220008209000 */
[----:B------:R-:W-:Y:S01]  /*49b0*/  HFMA2 R8, -RZ, RZ, 0, 0 ;  /* 0x00000000ff087431 */ /* 0x000fe200000001ff */
[----:B------:R-:W-:-:S06]  /*49c0*/  ISETP.NE.U32.AND P1, PT, RZ, UR10, PT ;  /* 0x0000000aff007c0c */ /* 0x000fcc000bf25070 */
[----:B0-----:R-:W0:Y:S02]  /*49d0*/  MUFU.RCP R11, R11 ;  /* 0x0000000b000b7308 */ /* 0x001e240000001000 */
[----:B0-----:R-:W-:Y:S01]  /*49e0*/  VIADD R16, R11, 0xffffffe ;  /* 0x0ffffffe0b107836 */ /* 0x001fe20000000000 */
[----:B------:R-:W-:-:S05]  /*49f0*/  MOV R11, RZ ;  /* 0x000000ff000b7202 */ /* 0x000fca0000000f00 */
[----:B------:R-:W0:Y:S02]  /*4a00*/  F2I.FTZ.U32.TRUNC.NTZ R9, R16 ;  /* 0x0000001000097305 */ /* 0x000e24000021f000 */
[----:B0-----:R-:W-:-:S04]  /*4a10*/  IMAD.MOV R17, RZ, RZ, -R9 ;  /* 0x000000ffff117224 */ /* 0x001fc800078e0a09 */
        /* <DEDUP_REMOVED lines=11> */
.L_x_106:
[----:B------:R-:W-:Y:S01]  /*4ad0*/  IMAD.MOV.U32 R9, RZ, RZ, R24 ;  /* 0x000000ffff097224 */ /* 0x000fe200078e0018 */
[----:B------:R-:W-:Y:S01]  /*4ae0*/  MOV R10, 0x4b10 ;  /* 0x00004b10000a7802 */ /* 0x000fe20000000f00 */
[----:B------:R-:W-:-:S07]  /*4af0*/  IMAD.MOV.U32 R8, RZ, RZ, R25 ;  /* 0x000000ffff087224 */ /* 0x000fce00078e0019 */
[----:B------:R-:W-:Y:S05]  /*4b00*/  CALL.REL.NOINC `($__internal_1_$__cuda_sm20_rem_u64) ;  /* 0x0000003400a47944 */ /* 0x000fea0003c00000 */
[----:B------:R-:W-:Y:S01]  /*4b10*/  IMAD.MOV.U32 R10, RZ, RZ, R9 ;  /* 0x000000ffff0a7224 */ /* 0x000fe200078e0009 */
[----:B------:R-:W-:-:S07]  /*4b20*/  MOV R11, R8 ;  /* 0x00000008000b7202 */ /* 0x000fce0000000f00 */
.L_x_107:
[----:B------:R-:W-:Y:S05]  /*4b30*/  BSYNC.RECONVERGENT B1 ;  /* 0x0000000000017941 */ /* 0x000fea0003800200 */
.L_x_105:
        /* <DEDUP_REMOVED lines=9> */
[----:B------:R-:W-:-:S05]  /*4bd0*/  IADD3 R10, P0, PT, R10, -R21, RZ ;  /* 0x800000150a0a7210 */ /* 0x000fca0007f1e0ff */
[----:B------:R-:W-:Y:S01]  /*4be0*/  IMAD.X R11, R11, 0x1, ~R23, P0 ;  /* 0x000000010b0b7824 */ /* 0x000fe200000e0e17 */
[----:B------:R-:W-:-:S04]  /*4bf0*/  IADD3 R19, P0, PT, R24, R21, RZ ;  /* 0x0000001518137210 */ /* 0x000fc80007f1e0ff */
[----:B------:R-:W-:Y:S01]  /*4c00*/  IADD3.X R24, PT, PT, R25, R23, RZ, P0, !PT ;  /* 0x0000001719187210 */ /* 0x000fe200007fe4ff */
[----:B------:R0:W-:Y:S03]  /*4c10*/  STL.128 [R18+0x10], R8 ;  /* 0x0000100812007387 */ /* 0x0001e60000100c00 */
[----:B------:R-:W-:-:S04]  /*4c20*/  LOP3.LUT R17, R24, R17, RZ, 0xfc, !PT ;  /* 0x0000001118117212 */ /* 0x000fc800078efcff */
[----:B------:R-:W-:-:S13]  /*4c30*/  ISETP.NE.U32.AND P0, PT, R17, RZ, PT ;  /* 0x000000ff1100720c */ /* 0x000fda0003f05070 */
[----:B0-----:R-:W-:Y:S05]  /*4c40*/  @P0 BRA `(.L_x_109) ;  /* 0x0000000000500947 */ /* 0x001fea0003800000 */
[----:B------:R-:W0:Y:S01]  /*4c50*/  I2F.U32.RP R10, R16 ;  /* 0x00000010000a7306 */ /* 0x000e220000209000 */
[----:B------:R-:W-:Y:S01]  /*4c60*/  IMAD.MOV.U32 R8, RZ, RZ, RZ ;  /* 0x000000ffff087224 */ /* 0x000fe200078e00ff */
[----:B------:R-:W-:-:S06]  /*4c70*/  ISETP.NE.U32.AND P2, PT, R16, RZ, PT ;  /* 0x000000ff1000720c */ /* 0x000fcc0003f45070 */
[----:B0-----:R-:W0:Y:S02]  /*4c80*/  MUFU.RCP R10, R10 ;  /* 0x0000000a000a7308 */ /* 0x001e240000001000 */
[----:B0-----:R-:W-:-:S06]  /*4c90*/  VIADD R9, R10, 0xffffffe ;  /* 0x0ffffffe0a097836 */ /* 0x001fcc0000000000 */
[----:B------:R-:W0:Y:S02]  /*4ca0*/  F2I.FTZ.U32.TRUNC.NTZ R9, R9 ;  /* 0x0000000900097305 */ /* 0x000e24000021f000 */
[----:B0-----:R-:W-:-:S04]  /*4cb0*/  IMAD.MOV R11, RZ, RZ, -R9 ;  /* 0x000000ffff0b7224 */ /* 0x001fc800078e0a09 */
        /* <DEDUP_REMOVED lines=8> */
[----:B------:R-:W-:Y:S01]  /*4d40*/  ISETP.GE.U32.AND P1, PT, R19, R16, PT ;  /* 0x000000101300720c */ /* 0x000fe20003f26070 */
[----:B------:R-:W-:-:S12]  /*4d50*/  HFMA2 R19, -RZ, RZ, 0, 0 ;  /* 0x00000000ff137431 */ /* 0x000fd800000001ff */
[----:B------:R-:W-:Y:S01]  /*4d60*/  @P1 VIADD R18, R18, 0x1 ;  /* 0x0000000112121836 */ /* 0x000fe20000000000 */
[----:B------:R-:W-:Y:S01]  /*4d70*/  @!P2 LOP3.LUT R18, RZ, R16, RZ, 0x33, !PT ;  /* 0x00000010ff12a212 */ /* 0x000fe200078e33ff */
[----:B------:R-:W-:Y:S06]  /*4d80*/  BRA `(.L_x_110) ;  /* 0x0000000000187947 */ /* 0x000fec0003800000 */
.L_x_109:
[----:B------:R-:W-:Y:S01]  /*4d90*/  IMAD.MOV.U32 R9, RZ, RZ, R19 ;  /* 0x000000ffff097224 */ /* 0x000fe200078e0013 */
[----:B------:R-:W-:Y:S01]  /*4da0*/  MOV R22, 0x4dd0 ;  /* 0x00004dd000167802 */ /* 0x000fe20000000f00 */
[----:B------:R-:W-:-:S07]  /*4db0*/  IMAD.MOV.U32 R8, RZ, RZ, R24 ;  /* 0x000000ffff087224 */ /* 0x000fce00078e0018 */
[----:B------:R-:W-:Y:S05]  /*4dc0*/  CALL.REL.NOINC `($__internal_0_$__cuda_sm20_div_u64) ;  /* 0x0000002c00e47944 */ /* 0x000fea0003c00000 */
[----:B------:R-:W-:Y:S01]  /*4dd0*/  IMAD.MOV.U32 R18, RZ, RZ, R26 ;  /* 0x000000ffff127224 */ /* 0x000fe200078e001a */
[----:B------:R-:W-:-:S07]  /*4de0*/  MOV R19, R25 ;  /* 0x0000001900137202 */ /* 0x000fce0000000f00 */
.L_x_110:
[----:B------:R-:W-:Y:S05]  /*4df0*/  BSYNC.RECONVERGENT B1 ;  /* 0x0000000000017941 */ /* 0x000fea0003800200 */
.L_x_108:
[----:B------:R-:W-:-:S05]  /*4e00*/  VIADD R15, R15, 0x4 ;  /* 0x000000040f0f7836 */ /* 0x000fca0000000000 */
[----:B------:R-:W-:-:S13]  /*4e10*/  ISETP.NE.AND P0, PT, R15, UR11, PT ;  /* 0x0000000b0f007c0c */ /* 0x000fda000bf05270 */
[----:B------:R-:W-:Y:S05]  /*4e20*/  @P0 BRA `(.L_x_111) ;  /* 0xffffffec00740947 */ /* 0x000fea000383ffff */
[----:B------:R-:W-:-:S07]  /*4e30*/  IMAD.U32 R16, RZ, RZ, UR11 ;  /* 0x0000000bff107e24 */ /* 0x000fce000f8e00ff */
.L_x_86:
[----:B------:R-:W-:-:S09]  /*4e40*/  UISETP.NE.AND UP0, UPT, UR9, URZ, UPT ;  /* 0x000000ff0900728c */ /* 0x000fd2000bf05270 */
[----:B------:R-:W-:Y:S05]  /*4e50*/  BRA.U !UP0, `(.L_x_112) ;  /* 0x0000000d081c7547 */ /* 0x000fea000b800000 */
[----:B------:R-:W-:-:S09]  /*4e60*/  UISETP.NE.AND UP0, UPT, UR9, 0x1, UPT ;  /* 0x000000010900788c */ /* 0x000fd2000bf05270 */
[----:B------:R-:W-:Y:S05]  /*4e70*/  BRA.U !UP0, `(.L_x_113) ;  /* 0x0000000908587547 */ /* 0x000fea000b800000 */
[----:B------:R-:W1:Y:S01]  /*4e80*/  LDCU UR4, c[0x0][0x3c4] ;  /* 0x00007880ff0477ac */ /* 0x000e620008000800 */
[----:B------:R-:W-:Y:S01]  /*4e90*/  BSSY.RECONVERGENT B1, `(.L_x_114) ;  /* 0x000001e000017945 */ /* 0x000fe20003800200 */
[----:B-12---:R-:W-:-:S04]  /*4ea0*/  LOP3.LUT R8, R19, UR4, RZ, 0xfc, !PT ;  /* 0x0000000413087c12 */ /* 0x006fc8000f8efcff */
        /* <DEDUP_REMOVED lines=19> */
[----:B------:R-:W-:Y:S02]  /*4fe0*/  @P0 IADD3 R20, PT, PT, R20, -UR4, RZ ;  /* 0x8000000414140c10 */ /* 0x000fe4000fffe0ff */
[----:B------:R-:W-:Y:S01]  /*4ff0*/  @!P1 LOP3.LUT R20, RZ, UR4, RZ, 0x33, !PT ;  /* 0x00000004ff149c12 */ /* 0x000fe2000f8e33ff */
[----:B------:R-:W-:Y:S06]  /*5000*/  BRA `(.L_x_116) ;  /* 0x0000000000187947 */ /* 0x000fec0003800000 */
.L_x_115:
[----:B------:R-:W-:Y:S01]  /*5010*/  IMAD.MOV.U32 R9, RZ, RZ, R18 ;  /* 0x000000ffff097224 */ /* 0x000fe200078e0012 */
[----:B------:R-:W-:Y:S01]  /*5020*/  MOV R10, 0x5050 ;  /* 0x00005050000a7802 */ /* 0x000fe20000000f00 */
[----:B------:R-:W-:-:S07]  /*5030*/  IMAD.MOV.U32 R8, RZ, RZ, R19 ;  /* 0x000000ffff087224 */ /* 0x000fce00078e0013 */
[----:B------:R-:W-:Y:S05]  /*5040*/  CALL.REL.NOINC `($__internal_1_$__cuda_sm20_rem_u64) ;  /* 0x0000003000547944 */ /* 0x000fea0003c00000 */
[----:B------:R-:W-:Y:S01]  /*5050*/  MOV R20, R9 ;  /* 0x0000000900147202 */ /* 0x000fe20000000f00 */
[----:B------:R-:W-:-:S07]  /*5060*/  IMAD.MOV.U32 R21, RZ, RZ, R8 ;  /* 0x000000ffff157224 */ /* 0x000fce00078e0008 */
.L_x_116:
[----:B------:R-:W-:Y:S05]  /*5070*/  BSYNC.RECONVERGENT B1 ;  /* 0x0000000000017941 */ /* 0x000fea0003800200 */
.L_x_114:
        /* <DEDUP_REMOVED lines=17> */
[----:B------:R-:W-:-:S07]  /*5190*/  ISETP.NE.U32.AND P2, PT, R8, RZ, PT ;  /* 0x000000ff0800720c */ /* 0x000fce0003f45070 */
[----:B0-----:R-:W0:Y:S02]  /*51a0*/  MUFU.RCP R19, R19 ;  /* 0x0000001300137308 */ /* 0x001e240000001000 */
[----:B0-----:R-:W-:Y:S02]  /*51b0*/  VIADD R10, R19, 0xffffffe ;  /* 0x0ffffffe130a7836 */ /* 0x001fe40000000000 */
[----:B------:R-:W-:-:S04]  /*51c0*/  HFMA2 R19, -RZ, RZ, 0, 0 ;  /* 0x00000000ff137431 */ /* 0x000fc800000001ff */
        /* <DEDUP_REMOVED lines=15> */
.L_x_118:
[----:B------:R-:W-:Y:S01]  /*52c0*/  IMAD.MOV.U32 R9, RZ, RZ, R17 ;  /* 0x000000ffff097224 */ /* 0x000fe200078e0011 */
[----:B------:R-:W-:Y:S01]  /*52d0*/  MOV R22, 0x5300 ;  /* 0x0000530000167802 */ /* 0x000fe20000000f00 */
[----:B------:R-:W-:-:S07]  /*52e0*/  IMAD.MOV.U32 R8, RZ, RZ, R18 ;  /* 0x000000ffff087224 */ /* 0x000fce00078e0012 */
[----:B------:R-:W-:Y:S05]  /*52f0*/  CALL.REL.NOINC `($__internal_0_$__cuda_sm20_div_u64) ;  /* 0x0000002800987944 */ /* 0x000fea0003c00000 */
[----:B------:R-:W-:Y:S01]  /*5300*/  IMAD.MOV.U32 R18, RZ, RZ, R26 ;  /* 0x000000ffff127224 */ /* 0x000fe200078e001a */
[----:B------:R-:W-:-:S07]  /*5310*/  MOV R19, R25 ;  /* 0x0000001900137202 */ /* 0x000fce0000000f00 */
.L_x_119:
[----:B------:R-:W-:Y:S05]  /*5320*/  BSYNC.RECONVERGENT B1 ;  /* 0x0000000000017941 */ /* 0x000fea0003800200 */
.L_x_117:
        /* <DEDUP_REMOVED lines=25> */
.L_x_121:
[----:B------:R-:W-:Y:S01]  /*54c0*/  MOV R9, R18 ;  /* 0x0000001200097202 */ /* 0x000fe20000000f00 */
[----:B------:R-:W-:Y:S01]  /*54d0*/  IMAD.MOV.U32 R8, RZ, RZ, R19 ;  /* 0x000000ffff087224 */ /* 0x000fe200078e0013 */
[----:B------:R-:W-:-:S07]  /*54e0*/  MOV R10, 0x5500 ;  /* 0x00005500000a7802 */ /* 0x000fce0000000f00 */
[----:B------:R-:W-:Y:S05]  /*54f0*/  CALL.REL.NOINC `($__internal_1_$__cuda_sm20_rem_u64) ;  /* 0x0000002c00287944 */ /* 0x000fea0003c00000 */
[----:B------:R-:W-:Y:S02]  /*5500*/  IMAD.MOV.U32 R20, RZ, RZ, R9 ;  /* 0x000000ffff147224 */ /* 0x000fe400078e0009 */
[----:B------:R-:W-:-:S07]  /*5510*/  IMAD.MOV.U32 R21, RZ, RZ, R8 ;  /* 0x000000ffff157224 */ /* 0x000fce00078e0008 */
.L_x_122:
[----:B------:R-:W-:Y:S05]  /*5520*/  BSYNC.RECONVERGENT B1 ;  /* 0x0000000000017941 */ /* 0x000fea0003800200 */
.L_x_120:
[----:B------:R-:W0:Y:S01]  /*5530*/  LDC.64 R8, c[0x0][0x3c8] ;  /* 0x0000f200ff087b82 */ /* 0x000e220000000a00 */
[----:B------:R-:W-:Y:S07]  /*5540*/  BSSY.RECONVERGENT B1, `(.L_x_123) ;  /* 0x0000028000017945 */ /* 0x000fee0003800200 */
[----:B------:R-:W1:Y:S01]  /*5550*/  LDC.64 R10, c[0x0][0x3c0] ;  /* 0x0000f000ff0a7b82 */ /* 0x000e620000000a00 */
[----:B0-----:R-:W-:-:S04]  /*5560*/  ISETP.GT.U32.AND P0, PT, R20, R8, PT ;  /* 0x000000081400720c */ /* 0x001fc80003f04070 */
[----:B------:R-:W-:-:S04]  /*5570*/  ISETP.GT.U32.AND.EX P0, PT, R21, R9, PT, P0 ;  /* 0x000000091500720c */ /* 0x000fc80003f04100 */
[----:B-1----:R-:W-:Y:S02]  /*5580*/  SEL R17, R10, RZ, P0 ;  /* 0x000000ff0a117207 */ /* 0x002fe40000000000 */
[----:B------:R-:W-:Y:S02]  /*5590*/  SEL R23, R11, RZ, P0 ;  /* 0x000000ff0b177207 */ /* 0x000fe40000000000 */
[----:B------:R-:W-:-:S04]  /*55a0*/  IADD3 R8, P0, PT, R20, -R17, RZ ;  /* 0x8000001114087210 */ /* 0x000fc80007f1e0ff */
[----:B------:R-:W-:Y:S02]  /*55b0*/  IADD3.X R9, PT, PT, R21, ~R23, RZ, P0, !PT ;  /* 0x8000001715097210 */ /* 0x000fe400007fe4ff */
[----:B------:R-:W-:-:S03]  /*55c0*/  IADD3 R17, P0, PT, R18, R17, RZ ;  /* 0x0000001112117210 */ /* 0x000fc60007f1e0ff */
[----:B------:R0:W-:Y:S02]  /*55d0*/  STL.64 [R15+0x8], R8 ;  /* 0x000008080f007387 */ /* 0x0001e40000100a00 */
[----:B------:R-:W-:-:S05]  /*55e0*/  IMAD.X R18, R19, 0x1, R23, P0 ;  /* 0x0000000113127824 */ /* 0x000fca00000e0617 */
[----:B------:R-:W-:-:S04]  /*55f0*/  LOP3.LUT R11, R18, R11, RZ, 0xfc, !PT ;  /* 0x0000000b120b7212 */ /* 0x000fc800078efcff */
[----:B------:R-:W-:-:S13]  /*5600*/  ISETP.NE.U32.AND P0, PT, R11, RZ, PT ;  /* 0x000000ff0b00720c */ /* 0x000fda0003f05070 */
[----:B0-----:R-:W-:Y:S05]  /*5610*/  @P0 BRA `(.L_x_124) ;  /* 0x0000000000500947 */ /* 0x001fea0003800000 */
[----:B------:R-:W0:Y:S01]  /*5620*/  I2F.U32.RP R11, R10 ;  /* 0x0000000a000b7306 */ /* 0x000e220000209000 */
[----:B------:R-:W-:Y:S01]  /*5630*/  HFMA2 R8, -RZ, RZ, 0, 0 ;  /* 0x00000000ff087431 */ /* 0x000fe200000001ff */
        /* <DEDUP_REMOVED lines=18> */
.L_x_124:
[----:B------:R-:W-:Y:S01]  /*5760*/  IMAD.MOV.U32 R9, RZ, RZ, R17 ;  /* 0x000000ffff097224 */ /* 0x000fe200078e0011 */
[----:B------:R-:W-:Y:S01]  /*5770*/  MOV R22, 0x57a0 ;  /* 0x000057a000167802 */ /* 0x000fe20000000f00 */
[----:B------:R-:W-:-:S07]  /*5780*/  IMAD.MOV.U32 R8, RZ, RZ, R18 ;  /* 0x000000ffff087224 */ /* 0x000fce00078e0012 */
[----:B------:R-:W-:Y:S05]  /*5790*/  CALL.REL.NOINC `($__internal_0_$__cuda_sm20_div_u64) ;  /* 0x0000002400707944 */ /* 0x000fea0003c00000 */
[----:B------:R-:W-:Y:S01]  /*57a0*/  MOV R18, R26 ;  /* 0x0000001a00127202 */ /* 0x000fe20000000f00 */
[----:B------:R-:W-:-:S07]  /*57b0*/  IMAD.MOV.U32 R19, RZ, RZ, R25 ;  /* 0x000000ffff137224 */ /* 0x000fce00078e0019 */
.L_x_125:
[----:B------:R-:W-:Y:S05]  /*57c0*/  BSYNC.RECONVERGENT B1 ;  /* 0x0000000000017941 */ /* 0x000fea0003800200 */
.L_x_123:
[----:B------:R-:W-:-:S07]  /*57d0*/  VIADD R16, R16, 0x2 ;  /* 0x0000000210107836 */ /* 0x000fce0000000000 */
.L_x_113:
[----:B------:R-:W0:Y:S02]  /*57e0*/  LDCU UR4, c[0x0][0x3ec] ;  /* 0x00007d80ff0477ac */ /* 0x000e240008000800 */
[----:B0-----:R-:W-:-:S04]  /*57f0*/  ULOP3.LUT UR4, UR4, 0x1, URZ, 0xc0, !UPT ;  /* 0x0000000104047892 */ /* 0x001fc8000f8ec0ff */
[----:B------:R-:W-:-:S09]  /*5800*/  UISETP.NE.U32.AND UP0, UPT, UR4, 0x1, UPT ;  /* 0x000000010400788c */ /* 0x000fd2000bf05070 */
[----:B------:R-:W-:Y:S05]  /*5810*/  BRA.U UP0, `(.L_x_112) ;  /* 0x0000000100ac7547 */ /* 0x000fea000b800000 */
[----:B------:R-:W1:Y:S01]  /*5820*/  LDCU UR4, c[0x0][0x3c4] ;  /* 0x00007880ff0477ac */ /* 0x000e620008000800 */
[----:B------:R-:W-:Y:S01]  /*5830*/  BSSY.RECONVERGENT B1, `(.L_x_126) ;  /* 0x000001f000017945 */ /* 0x000fe20003800200 */
[----:B-12---:R-:W-:-:S04]  /*5840*/  LOP3.LUT R8, R19, UR4, RZ, 0xfc, !PT ;  /* 0x0000000413087c12 */ /* 0x006fc8000f8efcff */
[----:B------:R-:W-:-:S13]  /*5850*/  ISETP.NE.U32.AND P0, PT, R8, RZ, PT ;  /* 0x000000ff0800720c */ /* 0x000fda0003f05070 */
[----:B------:R-:W-:Y:S05]  /*5860*/  @P0 BRA `(.L_x_127) ;  /* 0x0000000000500947 */ /* 0x000fea0003800000 */
[----:B------:R-:W0:Y:S01]  /*5870*/  LDCU UR4, c[0x0][0x3c0] ;  /* 0x00007800ff0477ac */ /* 0x000e220008000800 */
        /* <DEDUP_REMOVED lines=11> */
[----:B------:R-:W-:Y:S02]  /*5930*/  IMAD R8, R9, UR4, R18 ;  /* 0x0000000409087c24 */ /* 0x000fe4000f8e0212 */
[----:B------:R-:W-:-:S03]  /*5940*/  IMAD.MOV.U32 R9, RZ, RZ, RZ ;  /* 0x000000ffff097224 */ /* 0x000fc600078e00ff */
[----:B------:R-:W-:-:S13]  /*5950*/  ISETP.GE.U32.AND P0, PT, R8, UR4, PT ;  /* 0x0000000408007c0c */ /* 0x000fda000bf06070 */
[----:B------:R-:W-:-:S05]  /*5960*/  @P0 VIADD R8, R8, -UR4 ;  /* 0x8000000408080c36 */ /* 0x000fca0008000000 */
[----:B------:R-:W-:-:S13]  /*5970*/  ISETP.GE.U32.AND P0, PT, R8, UR4, PT ;  /* 0x0000000408007c0c */ /* 0x000fda000bf06070 */
[----:B------:R-:W-:Y:S02]  /*5980*/  @P0 IADD3 R8, PT, PT, R8, -UR4, RZ ;  /* 0x8000000408080c10 */ /* 0x000fe4000fffe0ff */
[----:B------:R-:W-:Y:S01]  /*5990*/  @!P1 LOP3.LUT R8, RZ, UR4, RZ, 0x33, !PT ;  /* 0x00000004ff089c12 */ /* 0x000fe2000f8e33ff */
[----:B------:R-:W-:Y:S06]  /*59a0*/  BRA `(.L_x_128) ;  /* 0x00000000001c7947 */ /* 0x000fec0003800000 */
.L_x_127:
[----:B------:R-:W-:Y:S01]  /*59b0*/  IMAD.MOV.U32 R9, RZ, RZ, R18 ;  /* 0x000000ffff097224 */ /* 0x000fe200078e0012 */
[----:B------:R-:W-:Y:S01]  /*59c0*/  MOV R10, 0x59f0 ;  /* 0x000059f0000a7802 */ /* 0x000fe20000000f00 */
[----:B------:R-:W-:-:S07]  /*59d0*/  IMAD.MOV.U32 R8, RZ, RZ, R19 ;  /* 0x000000ffff087224 */ /* 0x000fce00078e0013 */
[----:B------:R-:W-:Y:S05]  /*59e0*/  CALL.REL.NOINC `($__internal_1_$__cuda_sm20_rem_u64) ;  /* 0x0000002400ec7944 */ /* 0x000fea0003c00000 */
[----:B------:R-:W-:-:S04]  /*59f0*/  LOP3.LUT R9, R9, R8, RZ, 0x3c, !PT ;  /* 0x0000000809097212 */ /* 0x000fc800078e3cff */
[----:B------:R-:W-:-:S04]  /*5a00*/  LOP3.LUT R8, R9, R8, RZ, 0x3c, !PT ;  /* 0x0000000809087212 */ /* 0x000fc800078e3cff */
[----:B------:R-:W-:-:S07]  /*5a10*/  LOP3.LUT R9, R9, R8, RZ, 0x3c, !PT ;  /* 0x0000000809097212 */ /* 0x000fce00078e3cff */
.L_x_128:
[----:B------:R-:W-:Y:S05]  /*5a20*/  BSYNC.RECONVERGENT B1 ;  /* 0x0000000000017941 */ /* 0x000fea0003800200 */
.L_x_126:
[----:B------:R-:W0:Y:S08]  /*5a30*/  LDC.64 R18, c[0x0][0x3c8] ;  /* 0x0000f200ff127b82 */ /* 0x000e300000000a00 */
[----:B------:R-:W1:Y:S01]  /*5a40*/  LDC.64 R10, c[0x0][0x3c0] ;  /* 0x0000f000ff0a7b82 */ /* 0x000e620000000a00 */
[----:B0-----:R-:W-:-:S04]  /*5a50*/  ISETP.GT.U32.AND P0, PT, R8, R18, PT ;  /* 0x000000120800720c */ /* 0x001fc80003f04070 */
[----:B------:R-:W-:-:S04]  /*5a60*/  ISETP.GT.U32.AND.EX P0, PT, R9, R19, PT, P0 ;  /* 0x000000130900720c */ /* 0x000fc80003f04100 */
[----:B-1----:R-:W-:Y:S02]  /*5a70*/  SEL R15, R10, RZ, P0 ;  /* 0x000000ff0a0f7207 */ /* 0x002fe40000000000 */
[----:B------:R-:W-:Y:S02]  /*5a80*/  SEL R11, R11, RZ, P0 ;  /* 0x000000ff0b0b7207 */ /* 0x000fe40000000000 */
[----:B------:R-:W-:-:S04]  /*5a90*/  IADD3 R8, P0, PT, R8, -R15, RZ ;  /* 0x8000000f08087210 */ /* 0x000fc80007f1e0ff */
[----:B------:R-:W-:Y:S01]  /*5aa0*/  IADD3.X R9, PT, PT, R9, ~R11, RZ, P0, !PT ;  /* 0x8000000b09097210 */ /* 0x000fe200007fe4ff */
[----:B------:R-:W-:-:S05]  /*5ab0*/  IMAD R11, R16, 0x8, R0 ;  /* 0x00000008100b7824 */ /* 0x000fca00078e0200 */
[----:B------:R0:W-:Y:S03]  /*5ac0*/  STL.64 [R11], R8 ;  /* 0x000000080b007387 */ /* 0x0001e60000100a00 */
.L_x_112:
[----:B01----:R-:W3:Y:S01]  /*5ad0*/  LDL.64 R8, [R13] ;  /* 0x000000000d087983 */ /* 0x003ee20000100a00 */
[----:B------:R-:W0:Y:S01]  /*5ae0*/  LDCU UR4, c[0x0][0x3e0] ;  /* 0x00007c00ff0477ac */ /* 0x000e220008000800 */
[----:B------:R-:W-:Y:S02]  /*5af0*/  IMAD R11, R14, 0x8, R7 ;  /* 0x000000080e0b7824 */ /* 0x000fe400078e0207 */
[----:B------:R-:W-:-:S05]  /*5b00*/  IMAD.IADD R14, R3, 0x1, R14 ;  /* 0x00000001030e7824 */ /* 0x000fca00078e020e */
[----:B0-----:R-:W-:Y:S01]  /*5b10*/  ISETP.GE.U32.AND P0, PT, R14, UR4, PT ;  /* 0x000000040e007c0c */ /* 0x001fe2000bf06070 */
[----:B---3--:R0:W-:-:S12]  /*5b20*/  STS.64 [R11], R8 ;  /* 0x000000080b007388 */ /* 0x0081d80000000a00 */
[----:B------:R-:W-:Y:S05]  /*5b30*/  @!P0 BRA `(.L_x_129) ;  /* 0xffffffe000148947 */ /* 0x000fea000383ffff */
.L_x_85:
[----:B------:R-:W-:Y:S05]  /*5b40*/  BSYNC.RECONVERGENT B0 ;  /* 0x0000000000007941 */ /* 0x000fea0003800200 */
.L_x_84:
[----:B------:R-:W3:Y:S02]  /*5b50*/  LDCU UR4, c[0x0][0x3e4] ;  /* 0x00007c80ff0477ac */ /* 0x000ee40008000800 */
[----:B---3--:R-:W-:Y:S01]  /*5b60*/  UISETP.NE.AND UP0, UPT, UR4, URZ, UPT ;  /* 0x000000ff0400728c */ /* 0x008fe2000bf05270 */
[----:B------:R-:W-:Y:S08]  /*5b70*/  BAR.SYNC.DEFER_BLOCKING 0x0 ;  /* 0x0000000000007b1d */ /* 0x000ff00000010000 */
[----:B------:R-:W-:Y:S05]  /*5b80*/  BRA.U !UP0, `(.L_x_130) ;  /* 0x0000000508cc7547 */ /* 0x000fea000b800000 */
[----:B--2---:R-:W2:Y:S01]  /*5b90*/  I2F.U32.RP R10, R3 ;  /* 0x00000003000a7306 */ /* 0x004ea20000209000 */
[----:B------:R-:W-:Y:S01]  /*5ba0*/  ISETP.NE.U32.AND P2, PT, R3, RZ, PT ;  /* 0x000000ff0300720c */ /* 0x000fe20003f45070 */
[----:B------:R-:W-:-:S06]  /*5bb0*/  UMOV UR4, URZ ;  /* 0x000000ff00047c82 */ /* 0x000fcc0008000000 */
[----:B--2---:R-:W0:Y:S02]  /*5bc0*/  MUFU.RCP R10, R10 ;  /* 0x0000000a000a7308 */ /* 0x004e240000001000 */
[----:B01----:R-:W-:-:S06]  /*5bd0*/  IADD3 R8, PT, PT, R10, 0xffffffe, RZ ;  /* 0x0ffffffe0a087810 */ /* 0x003fcc0007ffe0ff */
        /* <DEDUP_REMOVED lines=15> */
.L_x_134:
        /* <DEDUP_REMOVED lines=10> */
[-C--:B------:R-:W-:Y:S01]  /*5d70*/  IADD3 R13, PT, PT, RZ, -R9.reuse, RZ ;  /* 0x80000009ff0d7210 */ /* 0x080fe20007ffe0ff */
[----:B------:R-:W-:Y:S02]  /*5d80*/  IMAD.MOV.U32 R23, RZ, RZ, 0x1 ;  /* 0x00000001ff177424 */ /* 0x000fe400078e00ff */
[----:B------:R-:W-:Y:S01]  /*5d90*/  HFMA2 R25, -RZ, RZ, 0, 0 ;  /* 0x00000000ff197431 */ /* 0x000fe200000001ff */
[C---:B------:R-:W-:Y:S01]  /*5da0*/  ISETP.NE.U32.AND P3, PT, R9.reuse, RZ, PT ;  /* 0x000000ff0900720c */ /* 0x040fe20003f65070 */
[----:B------:R-:W-:Y:S01]  /*5db0*/  IMAD.SHL.U32 R22, R9, 0x2, RZ ;  /* 0x0000000209167824 */ /* 0x000fe200078e00ff */
[----:B------:R-:W-:Y:S02]  /*5dc0*/  LOP3.LUT R24, RZ, R9, RZ, 0x33, !PT ;  /* 0x00000009ff187212 */ /* 0x000fe400078e33ff */
[----:B------:R-:W-:Y:S01]  /*5dd0*/  SHF.L.U32 R23, R23, UR10, RZ ;  /* 0x0000000a17177c19 */ /* 0x000fe200080006ff */
[----:B0-----:R-:W0:Y:S02]  /*5de0*/  MUFU.RCP R14, R14 ;  /* 0x0000000e000e7308 */ /* 0x001e240000001000 */
[----:B0-----:R-:W-:-:S06]  /*5df0*/  VIADD R10, R14, 0xffffffe ;  /* 0x0ffffffe0e0a7836 */ /* 0x001fcc0000000000 */
[----:B------:R0:W1:Y:S02]  /*5e00*/  F2I.FTZ.U32.TRUNC.NTZ R11, R10 ;  /* 0x0000000a000b7305 */ /* 0x000064000021f000 */
[----:B0-----:R-:W-:Y:S02]  /*5e10*/  IMAD.MOV.U32 R10, RZ, RZ, RZ ;  /* 0x000000ffff0a7224 */ /* 0x001fe400078e00ff */
[----:B-1----:R-:W-:-:S04]  /*5e20*/  IMAD R13, R13, R11, RZ ;  /* 0x0000000b0d0d7224 */ /* 0x002fc800078e02ff */
[----:B------:R-:W-:-:S07]  /*5e30*/  IMAD.HI.U32 R13, R11, R13, R10 ;  /* 0x0000000d0b0d7227 */ /* 0x000fce00078e000a */
.L_x_133:
[----:B------:R-:W-:-:S05]  /*5e40*/  IMAD R16, R3, R25, R2 ;  /* 0x0000001903107224 */ /* 0x000fca00078e0202 */
[----:B------:R-:W-:-:S13]  /*5e50*/  ISETP.GE.U32.AND P0, PT, R16, R5, PT ;  /* 0x000000051000720c */ /* 0x000fda0003f06070 */
[----:B0-----:R-:W-:Y:S05]  /*5e60*/  @P0 BRA `(.L_x_132) ;  /* 0x0000000400080947 */ /* 0x001fea0003800000 */
[----:B------:R-:W-:Y:S01]  /*5e70*/  IMAD.HI.U32 R17, R13, R16, RZ ;  /* 0x000000100d117227 */ /* 0x000fe200078e00ff */
[----:B------:R-:W0:Y:S03]  /*5e80*/  LDC.64 R14, c[0x0][0x398] ;  /* 0x0000e600ff0e7b82 */ /* 0x000e260000000a00 */
[----:B------:R-:W-:-:S04]  /*5e90*/  IMAD.MOV R10, RZ, RZ, -R17 ;  /* 0x000000ffff0a7224 */ /* 0x000fc800078e0a11 */
[----:B------:R-:W-:-:S05]  /*5ea0*/  IMAD R10, R9, R10, R16 ;  /* 0x0000000a090a7224 */ /* 0x000fca00078e0210 */
[----:B------:R-:W-:-:S13]  /*5eb0*/  ISETP.GE.U32.AND P0, PT, R10, R9, PT ;  /* 0x000000090a00720c */ /* 0x000fda0003f06070 */
[----:B------:R-:W-:Y:S02]  /*5ec0*/  @P0 IMAD.IADD R10, R10, 0x1, -R9 ;  /* 0x000000010a0a0824 */ /* 0x000fe400078e0a09 */
[----:B------:R-:W-:-:S03]  /*5ed0*/  @P0 VIADD R17, R17, 0x1 ;  /* 0x0000000111110836 */ /* 0x000fc60000000000 */
[----:B------:R-:W-:Y:S02]  /*5ee0*/  ISETP.GE.U32.AND P1, PT, R10, R9, PT ;  /* 0x000000090a00720c */ /* 0x000fe40003f26070 */
[----:B------:R-:W1:Y:S11]  /*5ef0*/  LDC.64 R10, c[0x0][0x3a0] ;  /* 0x0000e800ff0a7b82 */ /* 0x000e760000000a00 */
[----:B------:R-:W-:-:S04]  /*5f00*/  @P1 IADD3 R17, PT, PT, R17, 0x1, RZ ;  /* 0x0000000111111810 */ /* 0x000fc80007ffe0ff */
[----:B------:R-:W-:-:S05]  /*5f10*/  SEL R17, R24, R17, !P3 ;  /* 0x0000001118117207 */ /* 0x000fca0005800000 */
[----:B------:R-:W-:-:S04]  /*5f20*/  IMAD.IADD R19, R23, 0x1, R17 ;  /* 0x0000000117137824 */ /* 0x000fc800078e0211 */
[----:B-1----:R-:W-:-:S06]  /*5f30*/  IMAD.WIDE.U32 R10, R19, 0x8, R10 ;  /* 0x00000008130a7825 */ /* 0x002fcc00078e000a */
[----:B------:R-:W2:Y:S01]  /*5f40*/  LDG.E.64.CONSTANT R10, desc[UR12][R10.64] ;  /* 0x0000000c0a0a7981 */ /* 0x000ea2000c1e9b00 */
[----:B0-----:R-:W-:-:S06]  /*5f50*/  IMAD.WIDE.U32 R14, R19, 0x8, R14 ;  /* 0x00000008130e7825 */ /* 0x001fcc00078e000e */
[----:B------:R-:W3:Y:S01]  /*5f60*/  LDG.E.64.CONSTANT R14, desc[UR12][R14.64] ;  /* 0x0000000c0e0e7981 */ /* 0x000ee2000c1e9b00 */
[----:B------:R-:W-:Y:S02]  /*5f70*/  IMAD.MOV R18, RZ, RZ, -R17 ;  /* 0x000000ffff127224 */ /* 0x000fe400078e0a11 */
[----:B------:R-:W-:Y:S02]  /*5f80*/  VIADD R25, R25, 0x1 ;  /* 0x0000000119197836 */ /* 0x000fe40000000000 */
[----:B------:R-:W-:-:S04]  /*5f90*/  IMAD R16, R9, R18, R16 ;  /* 0x0000001209107224 */ /* 0x000fc800078e0210 */
[----:B------:R-:W-:-:S04]  /*5fa0*/  IMAD R16, R22, R17, R16 ;  /* 0x0000001116107224 */ /* 0x000fc800078e0210 */
[----:B------:R-:W-:-:S05]  /*5fb0*/  IMAD R27, R16, 0x8, R7 ;  /* 0x00000008101b7824 */ /* 0x000fca00078e0207 */
[----:B------:R-:W-:-:S05]  /*5fc0*/  LEA R26, R9, R27, 0x3 ;  /* 0x0000001b091a7211 */ /* 0x000fca00078e18ff */
[----:B------:R-:W2:Y:S02]  /*5fd0*/  LDS.64 R16, [R26] ;  /* 0x000000001a107984 */ /* 0x000ea40000000a00 */
[----:B--2---:R-:W-:-:S04]  /*5fe0*/  IMAD.WIDE.U32 R18, R17, R10, RZ ;  /* 0x0000000a11127225 */ /* 0x004fc800078e00ff */
[----:B------:R-:W-:-:S04]  /*5ff0*/  IMAD.WIDE.U32 R20, R16, R10, RZ ;  /* 0x0000000a10147225 */ /* 0x000fc800078e00ff */
[----:B------:R-:W-:-:S04]  /*6000*/  IMAD.WIDE.U32 R18, P0, R11, R16, R18 ;  /* 0x000000100b127225 */ /* 0x000fc80007800012 */
[----:B------:R-:W-:Y:S01]  /*6010*/  IMAD.MOV.U32 R20, RZ, RZ, R19 ;  /* 0x000000ffff147224 */ /* 0x000fe200078e0013 */
[----:B------:R-:W-:Y:S01]  /*6020*/  IADD3 RZ, P1, PT, R21, R18, RZ ;  /* 0x0000001215ff7210 */ /* 0x000fe20007f3e0ff */
[----:B------:R-:W-:-:S04]  /*6030*/  IMAD.X R21, RZ, RZ, RZ, P0 ;  /* 0x000000ffff157224 */ /* 0x000fc800000e06ff */
[----:B------:R-:W-:Y:S02]  /*6040*/  IMAD.WIDE.U32.X R18, R11, R17, R20, P1 ;  /* 0x000000110b127225 */ /* 0x000fe400008e0414 */
[----:B------:R-:W0:Y:S02]  /*6050*/  LDC.64 R10, c[0x0][0x3b8] ;  /* 0x0000ee00ff0a7b82 */ /* 0x000e240000000a00 */
[----:B---3--:R-:W-:-:S04]  /*6060*/  IMAD R17, R17, R14, RZ ;  /* 0x0000000e11117224 */ /* 0x008fc800078e02ff */
[----:B------:R-:W-:Y:S02]  /*6070*/  IMAD R15, R15, R16, R17 ;  /* 0x000000100f0f7224 */ /* 0x000fe400078e0211 */
[----:B0-----:R-:W-:-:S04]  /*6080*/  IMAD R19, R19, R10, RZ ;  /* 0x0000000a13137224 */ /* 0x001fc800078e02ff */
[C---:B------:R-:W-:Y:S02]  /*6090*/  IMAD R21, R18.reuse, R11, R19 ;  /* 0x0000000b12157224 */ /* 0x040fe400078e0213 */
[----:B------:R-:W-:-:S04]  /*60a0*/  IMAD.WIDE.U32 R18, R18, R10, RZ ;  /* 0x0000000a12127225 */ /* 0x000fc800078e00ff */
[----:B------:R-:W-:Y:S01]  /*60b0*/  IMAD.IADD R19, R19, 0x1, R21 ;  /* 0x0000000113137824 */ /* 0x000fe200078e0215 */
[----:B------:R-:W-:-:S04]  /*60c0*/  IADD3 R18, P0, PT, RZ, -R18, RZ ;  /* 0x80000012ff127210 */ /* 0x000fc80007f1e0ff */
        /* <DEDUP_REMOVED lines=10> */
[CC--:B0-----:R-:W-:Y:S02]  /*6170*/  IADD3 R19, P4, PT, R16.reuse, R29.reuse, RZ ;  /* 0x0000001d10137210 */ /* 0x0c1fe40007f9e0ff */
[----:B------:R-:W-:Y:S02]  /*6180*/  ISETP.GE.U32.AND P0, PT, R16, R29, PT ;  /* 0x0000001d1000720c */ /* 0x000fe40003f06070 */
[----:B------:R-:W-:Y:S01]  /*6190*/  ISETP.GE.U32.AND P1, PT, R19, R10, PT ;  /* 0x0000000a1300720c */ /* 0x000fe20003f26070 */
[C---:B------:R-:W-:Y:S01]  /*61a0*/  IMAD.X R18, R17.reuse, 0x1, R15, P4 ;  /* 0x0000000111127824 */ /* 0x040fe200020e060f */
[----:B------:R-:W-:-:S04]  /*61b0*/  ISETP.GE.U32.AND.EX P0, PT, R17, R15, PT, P0 ;  /* 0x0000000f1100720c */ /* 0x000fc80003f06100 */
[----:B------:R-:W-:Y:S02]  /*61c0*/  ISETP.GE.U32.AND.EX P1, PT, R18, R11, PT, P1 ;  /* 0x0000000b1200720c */ /* 0x000fe40003f26110 */
[C---:B------:R-:W-:Y:S02]  /*61d0*/  SEL R21, R10.reuse, RZ, !P0 ;  /* 0x000000ff0a157207 */ /* 0x040fe40004000000 */
[----:B------:R-:W-:Y:S02]  /*61e0*/  SEL R14, R10, RZ, P1 ;  /* 0x000000ff0a0e7207 */ /* 0x000fe40000800000 */
[----:B------:R-:W-:Y:S02]  /*61f0*/  IADD3 R10, P5, P6, R21, R16, -R29 ;  /* 0x00000010150a7210 */ /* 0x000fe40007ebe81d */
[----:B------:R-:W-:Y:S02]  /*6200*/  IADD3 R14, P4, PT, -R14, R19, RZ ;  /* 0x000000130e0e7210 */ /* 0x000fe40007f9e1ff */
[----:B------:R-:W-:-:S02]  /*6210*/  SEL R16, R11, RZ, !P0 ;  /* 0x000000ff0b107207 */ /* 0x000fc40004000000 */
[----:B------:R-:W-:Y:S02]  /*6220*/  SEL R19, R11, RZ, P1 ;  /* 0x000000ff0b137207 */ /* 0x000fe40000800000 */
[----:B------:R-:W-:Y:S02]  /*6230*/  IADD3.X R11, PT, PT, R16, R17, ~R15, P5, P6 ;  /* 0x00000011100b7210 */ /* 0x000fe40002fecc0f */
[----:B------:R-:W-:Y:S02]  /*6240*/  IADD3.X R15, PT, PT, ~R19, R18, RZ, P4, !PT ;  /* 0x00000012130f7210 */ /* 0x000fe400027fe5ff */
[----:B------:R-:W-:-:S03]  /*6250*/  ISETP.NE.AND P0, PT, R25, R8, PT ;  /* 0x000000081900720c */ /* 0x000fc60003f05270 */
[----:B------:R0:W-:Y:S04]  /*6260*/  STS.64 [R27], R14 ;  /* 0x0000000e1b007388 */ /* 0x0001e80000000a00 */
[----:B------:R0:W-:Y:S06]  /*6270*/  STS.64 [R26], R10 ;  /* 0x0000000a1a007388 */ /* 0x0001ec0000000a00 */
[----:B------:R-:W-:Y:S05]  /*6280*/  @P0 BRA `(.L_x_133) ;  /* 0xfffffff800ec0947 */ /* 0x000fea000383ffff */
.L_x_132:
[----:B------:R-:W-:Y:S05]  /*6290*/  BSYNC.RECONVERGENT B0 ;  /* 0x0000000000007941 */ /* 0x000fea0003800200 */
.L_x_131:
[----:B------:R-:W-:Y:S06]  /*62a0*/  BAR.SYNC.DEFER_BLOCKING 0x0 ;  /* 0x0000000000007b1d */ /* 0x000fec0000010000 */
[----:B------:R-:W-:Y:S05]  /*62b0*/  @P2 BRA `(.L_x_134) ;  /* 0xfffffff800842947 */ /* 0x000fea000383ffff */
.L_x_130:
[----:B------:R-:W3:Y:S01]  /*62c0*/  LDCU UR4, c[0x0][0x3e0] ;  /* 0x00007c00ff0477ac */ /* 0x000ee20008000800 */
[----:B------:R-:W-:Y:S01]  /*62d0*/  BSSY.RECONVERGENT B0, `(.L_x_135) ;  /* 0x000004d000007945 */ /* 0x000fe20003800200 */
[----:B---3--:R-:W-:-:S13]  /*62e0*/  ISETP.GE.U32.AND P0, PT, R2, UR4, PT ;  /* 0x0000000402007c0c */ /* 0x008fda000bf06070 */
[----:B------:R-:W-:Y:S05]  /*62f0*/  @P0 BRA `(.L_x_136) ;  /* 0x0000000400280947 */ /* 0x000fea0003800000 */
[----:B01----:R-:W0:Y:S01]  /*6300*/  S2R R9, SR_CgaCtaId ;  /* 0x0000000000097919 */ /* 0x003e220000008800 */
[----:B------:R-:W1:Y:S01]  /*6310*/  LDCU UR8, c[0x0][0x3ec] ;  /* 0x00007d80ff0877ac */ /* 0x000e620008000800 */
[----:B--2---:R-:W-:Y:S01]  /*6320*/  MOV R24, 0x400 ;  /* 0x0000040000187802 */ /* 0x004fe20000000f00 */
[----:B------:R-:W-:Y:S02]  /*6330*/  IMAD.MOV.U32 R25, RZ, RZ, R2 ;  /* 0x000000ffff197224 */ /* 0x000fe400078e0002 */
[----:B-1----:R-:W-:-:S05]  /*6340*/  VIADD R13, R12, UR8 ;  /* 0x000000080c0d7c36 */ /* 0x002fca0008000000 */
[----:B------:R-:W-:Y:S02]  /*6350*/  SHF.L.U32 R13, R13, 0x1, RZ ;  /* 0x000000010d0d7819 */ /* 0x000fe400000006ff */
[----:B0-----:R-:W-:-:S07]  /*6360*/  LEA R24, R9, R24, 0x18 ;  /* 0x0000001809187211 */ /* 0x001fce00078ec0ff */
.L_x_137:
[----:B---3--:R-:W0:Y:S08]  /*6370*/  LDC.64 R8, c[0x0][0x3a0] ;  /* 0x0000e800ff087b82 */ /* 0x008e300000000a00 */
[----:B------:R-:W1:Y:S01]  /*6380*/  LDC.64 R14, c[0x0][0x388] ;  /* 0x0000e200ff0e7b82 */ /* 0x000e620000000a00 */
[----:B0-----:R-:W-:-:S06]  /*6390*/  IMAD.WIDE.U32 R8, R25, 0x8, R8 ;  /* 0x0000000819087825 */ /* 0x001fcc00078e0008 */
[----:B------:R-:W2:Y:S01]  /*63a0*/  LDG.E.64.CONSTANT R8, desc[UR12][R8.64] ;  /* 0x0000000c08087981 */ /* 0x000ea2000c1e9b00 */
[----:B------:R-:W-:-:S04]  /*63b0*/  IMAD R17, R13, UR4, R25 ;  /* 0x000000040d117c24 */ /* 0x000fc8000f8e0219 */
[----:B-1----:R-:W-:-:S06]  /*63c0*/  IMAD.WIDE.U32 R10, R17, 0x8, R14 ;  /* 0x00000008110a7825 */ /* 0x002fcc00078e000e */
[----:B------:R-:W3:Y:S01]  /*63d0*/  LDG.E.64.CONSTANT R10, desc[UR12][R10.64] ;  /* 0x0000000c0a0a7981 */ /* 0x000ee2000c1e9b00 */
[----:B------:R-:W-:-:S04]  /*63e0*/  VIADD R17, R17, UR4 ;  /* 0x0000000411117c36 */ /* 0x000fc80008000000 */
[----:B------:R-:W-:Y:S02]  /*63f0*/  IMAD.WIDE.U32 R14, R17, 0x8, R14 ;  /* 0x00000008110e7825 */ /* 0x000fe400078e000e */
[----:B------:R-:W0:Y:S04]  /*6400*/  LDC.64 R16, c[0x0][0x3b8] ;  /* 0x0000ee00ff107b82 */ /* 0x000e280000000a00 */
[----:B------:R-:W4:Y:S01]  /*6410*/  LDG.E.64.CONSTANT R14, desc[UR12][R14.64] ;  /* 0x0000000c0e0e7981 */ /* 0x000f22000c1e9b00 */
[----:B------:R-:W-:-:S06]  /*6420*/  IMAD R22, R25, 0x8, R7 ;  /* 0x0000000819167824 */ /* 0x000fcc00078e0207 */
[----:B------:R-:W2:Y:S02]  /*6430*/  LDS.64 R22, [R22] ;  /* 0x0000000016167984 */ /* 0x000ea40000000a00 */
[----:B--2---:R-:W-:-:S04]  /*6440*/  IMAD.WIDE.U32 R18, R23, R8, RZ ;  /* 0x0000000817127225 */ /* 0x004fc800078e00ff */
[----:B------:R-:W-:-:S04]  /*6450*/  IMAD.WIDE.U32 R20, R22, R8, RZ ;  /* 0x0000000816147225 */ /* 0x000fc800078e00ff */
[----:B------:R-:W-:-:S04]  /*6460*/  IMAD.WIDE.U32 R18, P0, R22, R9, R18 ;  /* 0x0000000916127225 */ /* 0x000fc80007800012 */
[----:B------:R-:W-:Y:S01]  /*6470*/  IMAD.MOV.U32 R20, RZ, RZ, R19 ;  /* 0x000000ffff147224 */ /* 0x000fe200078e0013 */
[----:B------:R-:W-:Y:S01]  /*6480*/  IADD3 RZ, P1, PT, R21, R18, RZ ;  /* 0x0000001215ff7210 */ /* 0x000fe20007f3e0ff */
[----:B------:R-:W-:Y:S01]  /*6490*/  IMAD.X R21, RZ, RZ, RZ, P0 ;  /* 0x000000ffff157224 */ /* 0x000fe200000e06ff */
[----:B------:R-:W-:Y:S01]  /*64a0*/  LEA R18, R25, R24, 0x3 ;  /* 0x0000001819127211 */ /* 0x000fe200078e18ff */
[----:B---3--:R-:W-:Y:S02]  /*64b0*/  IMAD R11, R11, R22, RZ ;  /* 0x000000160b0b7224 */ /* 0x008fe400078e02ff */
[----:B------:R-:W-:Y:S02]  /*64c0*/  IMAD.WIDE.U32.X R8, R23, R9, R20, P1 ;  /* 0x0000000917087225 */ /* 0x000fe400008e0414 */
[----:B------:R-:W1:Y:S02]  /*64d0*/  LDS.64 R20, [R18] ;  /* 0x0000000012147984 */ /* 0x000e640000000a00 */
[----:B0-----:R-:W-:-:S02]  /*64e0*/  IMAD R9, R9, R16, RZ ;  /* 0x0000001009097224 */ /* 0x001fc400078e02ff */
[----:B----4-:R-:W-:Y:S02]  /*64f0*/  IMAD R15, R15, R22, RZ ;  /* 0x000000160f0f7224 */ /* 0x010fe400078e02ff */
[C---:B------:R-:W-:Y:S02]  /*6500*/  IMAD R19, R8.reuse, R17, R9 ;  /* 0x0000001108137224 */ /* 0x040fe400078e0209 */
[----:B------:R-:W-:-:S04]  /*6510*/  IMAD.WIDE.U32 R8, R8, R16, RZ ;  /* 0x0000001008087225 */ /* 0x000fc800078e00ff */
[----:B------:R-:W-:Y:S01]  /*6520*/  IMAD.IADD R9, R9, 0x1, R19 ;  /* 0x0000000109097824 */ /* 0x000fe200078e0213 */
[----:B------:R-:W-:Y:S01]  /*6530*/  IADD3 R8, P0, PT, RZ, -R8, RZ ;  /* 0x80000008ff087210 */ /* 0x000fe20007f1e0ff */
[C---:B------:R-:W-:Y:S02]  /*6540*/  IMAD R19, R23.reuse, R10, R11 ;  /* 0x0000000a17137224 */ /* 0x040fe400078e020b */
[----:B------:R-:W-:Y:S02]  /*6550*/  IMAD R15, R23, R14, R15 ;  /* 0x0000000e170f7224 */ /* 0x000fe400078e020f */
        /* <DEDUP_REMOVED lines=15> */
[----:B------:R-:W-:Y:S01]  /*6650*/  IADD3 R10, P0, PT, -R10, R19, RZ ;  /* 0x000000130a0a7210 */ /* 0x000fe20007f1e1ff */
[----:B------:R-:W-:Y:S02]  /*6660*/  IMAD R19, R25, 0x8, R4 ;  /* 0x0000000819137824 */ /* 0x000fe400078e0204 */
[----:B------:R-:W-:Y:S02]  /*6670*/  IMAD.IADD R25, R3, 0x1, R25 ;  /* 0x0000000103197824 */ /* 0x000fe400078e0219 */
[----:B------:R-:W-:Y:S01]  /*6680*/  IMAD.X R11, R20, 0x1, ~R11, P0 ;  /* 0x00000001140b7824 */ /* 0x000fe200000e0e0b */
[----:B------:R-:W-:-:S04]  /*6690*/  ISETP.GE.U32.AND P0, PT, R8, R16, PT ;  /* 0x000000100800720c */ /* 0x000fc80003f06070 */
[----:B------:R-:W-:Y:S01]  /*66a0*/  STS.64 [R18], R10 ;  /* 0x0000000a12007388 */ /* 0x000fe20000000a00 */
[----:B------:R-:W-:-:S03]  /*66b0*/  ISETP.GE.U32.AND.EX P0, PT, R14, R17, PT, P0 ;  /* 0x000000110e00720c */ /* 0x000fc60003f06100 */
[----:B------:R-:W0:Y:S01]  /*66c0*/  LDS.64 R10, [R19] ;  /* 0x00000000130a7984 */ /* 0x000e220000000a00 */
[----:B------:R-:W-:Y:S02]  /*66d0*/  SEL R9, R16, RZ, P0 ;  /* 0x000000ff10097207 */ /* 0x000fe40000000000 */
[----:B------:R-:W-:Y:S02]  /*66e0*/  SEL R15, R17, RZ, P0 ;  /* 0x000000ff110f7207 */ /* 0x000fe40000000000 */
[----:B0-----:R-:W-:-:S04]  /*66f0*/  IADD3 R9, P0, P1, R10, R8, -R9 ;  /* 0x000000080a097210 */ /* 0x001fc8000791e809 */
[----:B------:R-:W-:Y:S02]  /*6700*/  IADD3.X R10, PT, PT, R11, R14, ~R15, P0, P1 ;  /* 0x0000000e0b0a7210 */ /* 0x000fe400007e2c0f */
[----:B------:R-:W-:-:S04]  /*6710*/  ISETP.GE.U32.AND P0, PT, R9, R16, PT ;  /* 0x000000100900720c */ /* 0x000fc80003f06070 */
[----:B------:R-:W-:-:S04]  /*6720*/  ISETP.GE.U32.AND.EX P0, PT, R10, R17, PT, P0 ;  /* 0x000000110a00720c */ /* 0x000fc80003f06100 */
[----:B------:R-:W-:Y:S02]  /*6730*/  SEL R8, R16, RZ, P0 ;  /* 0x000000ff10087207 */ /* 0x000fe40000000000 */
[----:B------:R-:W-:Y:S02]  /*6740*/  SEL R17, R17, RZ, P0 ;  /* 0x000000ff11117207 */ /* 0x000fe40000000000 */
[----:B------:R-:W-:-:S04]  /*6750*/  IADD3 R8, P0, PT, -R8, R9, RZ ;  /* 0x0000000908087210 */ /* 0x000fc80007f1e1ff */
[----:B------:R-:W-:Y:S02]  /*6760*/  IADD3.X R9, PT, PT, ~R17, R10, RZ, P0, !PT ;  /* 0x0000000a11097210 */ /* 0x000fe400007fe5ff */
[----:B------:R-:W-:-:S03]  /*6770*/  ISETP.GE.U32.AND P0, PT, R25, UR4, PT ;  /* 0x0000000419007c0c */ /* 0x000fc6000bf06070 */
[----:B------:R3:W-:Y:S10]  /*6780*/  STS.64 [R19], R8 ;  /* 0x0000000813007388 */ /* 0x0007f40000000a00 */
[----:B------:R-:W-:Y:S05]  /*6790*/  @!P0 BRA `(.L_x_137) ;  /* 0xfffffff800f48947 */ /* 0x000fea000383ffff */
.L_x_136:
[----:B------:R-:W-:Y:S05]  /*67a0*/  BSYNC.RECONVERGENT B0 ;  /* 0x0000000000007941 */ /* 0x000fea0003800200 */
.L_x_135:
[----:B------:R-:W4:Y:S01]  /*67b0*/  LDCU UR4, c[0x0][0x3ec] ;  /* 0x00007d80ff0477ac */ /* 0x000f220008000800 */
[----:B------:R-:W-:Y:S01]  /*67c0*/  VIADD R12, R12, 0x1 ;  /* 0x000000010c0c7836 */ /* 0x000fe20000000000 */
[----:B------:R-:W-:Y:S04]  /*67d0*/  BAR.SYNC.DEFER_BLOCKING 0x0 ;  /* 0x0000000000007b1d */ /* 0x000fe80000010000 */
[----:B----4-:R-:W-:-:S13]  /*67e0*/  ISETP.NE.AND P0, PT, R12, UR4, PT ;  /* 0x000000040c007c0c */ /* 0x010fda000bf05270 */
[----:B------:R-:W-:Y:S05]  /*67f0*/  @P0 BRA `(.L_x_138) ;  /* 0xffffffd000c40947 */ /* 0x000fea000383ffff */
.L_x_28:
[----:B------:R-:W4:Y:S02]  /*6800*/  LDCU UR8, c[0x0][0x3e4] ;  /* 0x00007c80ff0877ac */ /* 0x000f240008000800 */
[----:B----4-:R-:W-:-:S09]  /*6810*/  UISETP.NE.AND UP0, UPT, UR8, URZ, UPT ;  /* 0x000000ff0800728c */ /* 0x010fd2000bf05270 */
[----:B------:R-:W-:Y:S05]  /*6820*/  BRA.U !UP0, `(.L_x_139) ;  /* 0x0000000508987547 */ /* 0x000fea000b800000 */
[----:B------:R-:W4:Y:S01]  /*6830*/  I2F.U32.RP R0, R3 ;  /* 0x0000000300007306 */ /* 0x000f220000209000 */
[----:B------:R-:W-:Y:S01]  /*6840*/  ISETP.NE.U32.AND P2, PT, R3, RZ, PT ;  /* 0x000000ff0300720c */ /* 0x000fe20003f45070 */
[----:B------:R-:W-:-:S06]  /*6850*/  UMOV UR4, URZ ;  /* 0x000000ff00047c82 */ /* 0x000fcc0008000000 */
[----:B----4-:R-:W0:Y:S02]  /*6860*/  MUFU.RCP R0, R0 ;  /* 0x0000000000007308 */ /* 0x010e240000001000 */
[----:B01-3--:R-:W-:-:S06]  /*6870*/  VIADD R8, R0, 0xffffffe ;  /* 0x0ffffffe00087836 */ /* 0x00bfcc0000000000 */
[----:B------:R0:W2:Y:S02]  /*6880*/  F2I.FTZ.U32.TRUNC.NTZ R9, R8 ;  /* 0x0000000800097305 */ /* 0x0000a4000021f000 */
[----:B0-----:R-:W-:Y:S01]  /*6890*/  IMAD.MOV.U32 R8, RZ, RZ, RZ ;  /* 0x000000ffff087224 */ /* 0x001fe200078e00ff */
[----:B--2---:R-:W-:-:S05]  /*68a0*/  IADD3 R10, PT, PT, RZ, -R9, RZ ;  /* 0x80000009ff0a7210 */ /* 0x004fca0007ffe0ff */
        /* <DEDUP_REMOVED lines=10> */
[----:B------:R-:W-:-:S04]  /*6950*/  @!P2 LOP3.LUT R7, RZ, R3, RZ, 0x33, !PT ;  /* 0x00000003ff07a212 */ /* 0x000fc800078e33ff */
[----:B------:R-:W-:-:S07]  /*6960*/  VIMNMX.U32 R0, PT, PT, R7, 0x1, !PT ;  /* 0x0000000107007848 */ /* 0x000fce0007fe0000 */
.L_x_143:
[----:B------:R-:W-:Y:S01]  /*6970*/  ISETP.GT.U32.AND P0, PT, R3, R6, PT ;  /* 0x000000060300720c */ /* 0x000fe20003f04070 */
[----:B------:R-:W-:Y:S01]  /*6980*/  UMOV UR5, UR4 ;  /* 0x0000000400057c82 */ /* 0x000fe20008000000 */
[----:B------:R-:W-:Y:S01]  /*6990*/  UIADD3 UR4, UPT, UPT, UR4, 0x1, URZ ;  /* 0x0000000104047890 */ /* 0x000fe2000fffe0ff */
[----:B------:R-:W-:Y:S10]  /*69a0*/  BSSY.RECONVERGENT B0, `(.L_x_140) ;  /* 0x000004a000007945 */ /* 0x000ff40003800200 */
[----:B------:R-:W-:Y:S05]  /*69b0*/  @P0 BRA `(.L_x_141) ;  /* 0x0000000400200947 */ /* 0x000fea0003800000 */
[----:B------:R-:W0:Y:S01]  /*69c0*/  S2R R10, SR_CgaCtaId ;  /* 0x00000000000a7919 */ /* 0x000e220000008800 */
[----:B------:R-:W1:Y:S01]  /*69d0*/  LDC R8, c[0x0][0x3e0] ;  /* 0x0000f800ff087b82 */ /* 0x000e620000000800 */
[----:B------:R-:W-:Y:S02]  /*69e0*/  HFMA2 R21, -RZ, RZ, 0, 4.76837158203125e-07 ;  /* 0x00000008ff157431 */ /* 0x000fe400000001ff */
[----:B------:R-:W-:Y:S01]  /*69f0*/  IMAD.MOV.U32 R9, RZ, RZ, -0x1 ;  /* 0xffffffffff097424 */ /* 0x000fe200078e00ff */
[----:B------:R-:W-:Y:S01]  /*6a00*/  MOV R7, 0x400 ;  /* 0x0000040000077802 */ /* 0x000fe20000000f00 */
[----:B------:R-:W-:Y:S02]  /*6a10*/  IMAD.MOV.U32 R20, RZ, RZ, 0x2 ;  /* 0x00000002ff147424 */ /* 0x000fe400078e00ff */
[----:B------:R-:W-:Y:S01]  /*6a20*/  IMAD.MOV.U32 R22, RZ, RZ, RZ ;  /* 0x000000ffff167224 */ /* 0x000fe200078e00ff */
[----:B------:R-:W-:Y:S02]  /*6a30*/  SHF.L.U32 R9, R9, UR5, RZ ;  /* 0x0000000509097c19 */ /* 0x000fe400080006ff */
[----:B------:R-:W-:-:S02]  /*6a40*/  SHF.L.U32 R20, R20, UR5, RZ ;  /* 0x0000000514147c19 */ /* 0x000fc400080006ff */
[----:B------:R-:W-:Y:S02]  /*6a50*/  SHF.L.U32 R21, R21, UR5, RZ ;  /* 0x0000000515157c19 */ /* 0x000fe400080006ff */
[----:B-1----:R-:W-:Y:S02]  /*6a60*/  SHF.R.U32.HI R8, RZ, UR4, R8 ;  /* 0x00000004ff087c19 */ /* 0x002fe40008011608 */
[----:B0-----:R-:W-:-:S07]  /*6a70*/  LEA R7, R10, R7, 0x18 ;  /* 0x000000070a077211 */ /* 0x001fce00078ec0ff */
.L_x_142:
[----:B------:R-:W-:-:S05]  /*6a80*/  IMAD R10, R3, R22, R2 ;  /* 0x00000016030a7224 */ /* 0x000fca00078e0202 */
[----:B------:R-:W-:-:S13]  /*6a90*/  ISETP.GE.U32.AND P0, PT, R10, R5, PT ;  /* 0x000000050a00720c */ /* 0x000fda0003f06070 */
[----:B------:R-:W-:Y:S05]  /*6aa0*/  @P0 BRA `(.L_x_141) ;  /* 0x0000000000e40947 */ /* 0x000fea0003800000 */
[----:B------:R-:W-:Y:S01]  /*6ab0*/  SHF.R.U32.HI R19, RZ, UR5, R10 ;  /* 0x00000005ff137c19 */ /* 0x000fe2000801160a */
[----:B------:R-:W0:Y:S01]  /*6ac0*/  LDC.64 R12, c[0x0][0x3b0] ;  /* 0x0000ec00ff0c7b82 */ /* 0x000e220000000a00 */
[----:B------:R-:W-:Y:S02]  /*6ad0*/  LOP3.LUT R10, R10, R9, RZ, 0x30, !PT ;  /* 0x000000090a0a7212 */ /* 0x000fe400078e30ff */
[----:B------:R-:W-:-:S03]  /*6ae0*/  IADD3 R18, PT, PT, R8, R19, RZ ;  /* 0x0000001308127210 */ /* 0x000fc60007ffe0ff */
[----:B------:R-:W-:-:S04]  /*6af0*/  IMAD R10, R20, R19, R10 ;  /* 0x00000013140a7224 */ /* 0x000fc800078e020a */
[----:B------:R-:W-:Y:S02]  /*6b00*/  IMAD R25, R10, 0x8, R7 ;  /* 0x000000080a197824 */ /* 0x000fe400078e0207 */
[----:B------:R-:W1:Y:S02]  /*6b10*/  LDC.64 R10, c[0x0][0x3b8] ;  /* 0x0000ee00ff0a7b82 */ /* 0x000e640000000a00 */
[----:B------:R-:W-:Y:S01]  /*6b20*/  IMAD.IADD R23, R25, 0x1, R21 ;  /* 0x0000000119177824 */ /* 0x000fe200078e0215 */
[----:B------:R-:W-:Y:S04]  /*6b30*/  LDS.64 R16, [R25] ;  /* 0x0000000019107984 */ /* 0x000fe80000000a00 */
[----:B------:R-:W2:Y:S01]  /*6b40*/  LDS.64 R14, [R23] ;  /* 0x00000000170e7984 */ /* 0x000ea20000000a00 */
[----:B0-----:R-:W-:-:S06]  /*6b50*/  IMAD.WIDE.U32 R12, R18, 0x8, R12 ;  /* 0x00000008120c7825 */ /* 0x001fcc00078e000c */
[----:B------:R-:W3:Y:S01]  /*6b60*/  LDG.E.64.CONSTANT R12, desc[UR12][R12.64] ;  /* 0x0000000c0c0c7981 */ /* 0x000ee2000c1e9b00 */
[----:B--2---:R-:W-:-:S04]  /*6b70*/  ISETP.GE.U32.AND P0, PT, R16, R14, PT ;  /* 0x0000000e1000720c */ /* 0x004fc80003f06070 */
[----:B------:R-:W-:-:S04]  /*6b80*/  ISETP.GE.U32.AND.EX P0, PT, R17, R15, PT, P0 ;  /* 0x0000000f1100720c */ /* 0x000fc80003f06100 */
[----:B-1----:R-:W-:-:S04]  /*6b90*/  SEL R19, R10, RZ, !P0 ;  /* 0x000000ff0a137207 */ /* 0x002fc80004000000 */
[----:B------:R-:W-:Y:S02]  /*6ba0*/  IADD3 R28, P1, P2, R19, R16, -R14 ;  /* 0x00000010131c7210 */ /* 0x000fe40007a3e80e */
[----:B------:R-:W-:Y:S02]  /*6bb0*/  SEL R19, R11, RZ, !P0 ;  /* 0x000000ff0b137207 */ /* 0x000fe40004000000 */
[----:B------:R-:W-:Y:S02]  /*6bc0*/  IADD3 R27, P0, PT, R16, R14, RZ ;  /* 0x0000000e101b7210 */ /* 0x000fe40007f1e0ff */
[----:B------:R-:W-:-:S03]  /*6bd0*/  IADD3.X R24, PT, PT, R19, R17, ~R15, P1, P2 ;  /* 0x0000001113187210 */ /* 0x000fc60000fe4c0f */
[----:B------:R-:W-:Y:S02]  /*6be0*/  IMAD.X R26, R17, 0x1, R15, P0 ;  /* 0x00000001111a7824 */ /* 0x000fe400000e060f */
[----:B------:R-:W0:Y:S02]  /*6bf0*/  LDC.64 R14, c[0x0][0x3a8] ;  /* 0x0000ea00ff0e7b82 */ /* 0x000e240000000a00 */
[----:B0-----:R-:W-:-:S06]  /*6c00*/  IMAD.WIDE.U32 R14, R18, 0x8, R14 ;  /* 0x00000008120e7825 */ /* 0x001fcc00078e000e */
[----:B------:R-:W2:Y:S01]  /*6c10*/  LDG.E.64.CONSTANT R14, desc[UR12][R14.64] ;  /* 0x0000000c0e0e7981 */ /* 0x000ea2000c1e9b00 */
[----:B------:R-:W-:Y:S02]  /*6c20*/  VIADD R22, R22, 0x1 ;  /* 0x0000000116167836 */ /* 0x000fe40000000000 */
[----:B---3--:R-:W-:-:S04]  /*6c30*/  IMAD.WIDE.U32 R16, R24, R12, RZ ;  /* 0x0000000c18107225 */ /* 0x008fc800078e00ff */
[----:B------:R-:W-:-:S04]  /*6c40*/  IMAD.WIDE.U32 R18, R28, R12, RZ ;  /* 0x0000000c1c127225 */ /* 0x000fc800078e00ff */
[----:B------:R-:W-:-:S04]  /*6c50*/  IMAD.WIDE.U32 R16, P0, R13, R28, R16 ;  /* 0x0000001c0d107225 */ /* 0x000fc80007800010 */
[----:B------:R-:W-:Y:S01]  /*6c60*/  IMAD.MOV.U32 R18, RZ, RZ, R17 ;  /* 0x000000ffff127224 */ /* 0x000fe200078e0011 */
[----:B------:R-:W-:Y:S01]  /*6c70*/  IADD3 RZ, P1, PT, R19, R16, RZ ;  /* 0x0000001013ff7210 */ /* 0x000fe20007f3e0ff */
[----:B------:R-:W-:-:S04]  /*6c80*/  IMAD.X R19, RZ, RZ, RZ, P0 ;  /* 0x000000ffff137224 */ /* 0x000fc800000e06ff */
[----:B------:R-:W-:-:S04]  /*6c90*/  IMAD.WIDE.U32.X R12, R13, R24, R18, P1 ;  /* 0x000000180d0c7225 */ /* 0x000fc800008e0412 */
[----:B------:R-:W-:-:S04]  /*6ca0*/  IMAD R13, R13, R10, RZ ;  /* 0x0000000a0d0d7224 */ /* 0x000fc800078e02ff */
[C---:B------:R-:W-:Y:S02]  /*6cb0*/  IMAD R17, R12.reuse, R11, R13 ;  /* 0x0000000b0c117224 */ /* 0x040fe400078e020d */
[----:B------:R-:W-:-:S05]  /*6cc0*/  IMAD.WIDE.U32 R12, R12, R10, RZ ;  /* 0x0000000a0c0c7225 */ /* 0x000fca00078e00ff */
[----:B------:R-:W-:Y:S02]  /*6cd0*/  IADD3 R13, PT, PT, R13, R17, RZ ;  /* 0x000000110d0d7210 */ /* 0x000fe40007ffe0ff */
[----:B------:R-:W-:-:S05]  /*6ce0*/  IADD3 R12, P0, PT, RZ, -R12, RZ ;  /* 0x8000000cff0c7210 */ /* 0x000fca0007f1e0ff */
[----:B------:R-:W-:Y:S01]  /*6cf0*/  IMAD.X R13, RZ, RZ, ~R13, P0 ;  /* 0x000000ffff0d7224 */ /* 0x000fe200000e0e0d */
[----:B------:R-:W-:-:S04]  /*6d00*/  ISETP.GE.U32.AND P0, PT, R27, R10, PT ;  /* 0x0000000a1b00720c */ /* 0x000fc80003f06070 */
[----:B------:R-:W-:-:S04]  /*6d10*/  ISETP.GE.U32.AND.EX P0, PT, R26, R11, PT, P0 ;  /* 0x0000000b1a00720c */ /* 0x000fc80003f06100 */
[----:B------:R-:W-:Y:S01]  /*6d20*/  SEL R16, R10, RZ, P0 ;  /* 0x000000ff0a107207 */ /* 0x000fe20000000000 */
[----:B--2---:R-:W-:Y:S02]  /*6d30*/  IMAD R17, R24, R14, RZ ;  /* 0x0000000e18117224 */ /* 0x004fe400078e02ff */
[----:B------:R-:W-:-:S04]  /*6d40*/  IMAD.WIDE.U32 R12, R14, R28, R12 ;  /* 0x0000001c0e0c7225 */ /* 0x000fc800078e000c */
[----:B------:R-:W-:Y:S01]  /*6d50*/  IMAD R17, R15, R28, R17 ;  /* 0x0000001c0f117224 */ /* 0x000fe200078e0211 */
[----:B------:R-:W-:-:S03]  /*6d60*/  ISETP.GE.U32.AND P1, PT, R12, R10, PT ;  /* 0x0000000a0c00720c */ /* 0x000fc60003f26070 */
[----:B------:R-:W-:-:S05]  /*6d70*/  IMAD.IADD R14, R13, 0x1, R17 ;  /* 0x000000010d0e7824 */ /* 0x000fca00078e0211 */
[----:B------:R-:W-:Y:S02]  /*6d80*/  ISETP.GE.U32.AND.EX P1, PT, R14, R11, PT, P1 ;  /* 0x0000000b0e00720c */ /* 0x000fe40003f26110 */
[----:B------:R-:W-:Y:S02]  /*6d90*/  SEL R15, R11, RZ, P0 ;  /* 0x000000ff0b0f7207 */ /* 0x000fe40000000000 */
[----:B------:R-:W-:Y:S02]  /*6da0*/  SEL R13, R10, RZ, P1 ;  /* 0x000000ff0a0d7207 */ /* 0x000fe40000800000 */
[----:B------:R-:W-:Y:S02]  /*6db0*/  IADD3 R10, P0, PT, -R16, R27, RZ ;  /* 0x0000001b100a7210 */ /* 0x000fe40007f1e1ff */
[----:B------:R-:W-:Y:S02]  /*6dc0*/  IADD3 R12, P2, PT, -R13, R12, RZ ;  /* 0x0000000c0d0c7210 */ /* 0x000fe40007f5e1ff */
[----:B------:R-:W-:Y:S01]  /*6dd0*/  SEL R13, R11, RZ, P1 ;  /* 0x000000ff0b0d7207 */ /* 0x000fe20000800000 */
[----:B------:R-:W-:-:S03]  /*6de0*/  IMAD.X R11, R26, 0x1, ~R15, P0 ;  /* 0x000000011a0b7824 */ /* 0x000fc600000e0e0f */
[----:B------:R-:W-:Y:S02]  /*6df0*/  IADD3.X R13, PT, PT, ~R13, R14, RZ, P2, !PT ;  /* 0x0000000e0d0d7210 */ /* 0x000fe400017fe5ff */
[----:B------:R0:W-:Y:S04]  /*6e00*/  STS.64 [R25], R10 ;  /* 0x0000000a19007388 */ /* 0x0001e80000000a00 */
[----:B------:R0:W-:Y:S01]  /*6e10*/  STS.64 [R23], R12 ;  /* 0x0000000c17007388 */ /* 0x0001e20000000a00 */
[----:B------:R-:W-:-:S13]  /*6e20*/  ISETP.NE.AND P0, PT, R22, R0, PT ;  /* 0x000000001600720c */ /* 0x000fda0003f05270 */
[----:B0-----:R-:W-:Y:S05]  /*6e30*/  @P0 BRA `(.L_x_142) ;  /* 0xfffffffc00100947 */ /* 0x001fea000383ffff */
.L_x_141:
[----:B------:R-:W-:Y:S05]  /*6e40*/  BSYNC.RECONVERGENT B0 ;  /* 0x0000000000007941 */ /* 0x000fea0003800200 */
.L_x_140:
[----:B------:R-:W0:Y:S02]  /*6e50*/  LDCU UR8, c[0x0][0x3e4] ;  /* 0x00007c80ff0877ac */ /* 0x000e240008000800 */
[----:B0-----:R-:W-:Y:S01]  /*6e60*/  UISETP.NE.AND UP0, UPT, UR4, UR8, UPT ;  /* 0x000000080400728c */ /* 0x001fe2000bf05270 */
[----:B------:R-:W-:Y:S08]  /*6e70*/  BAR.SYNC.DEFER_BLOCKING 0x0 ;  /* 0x0000000000007b1d */ /* 0x000ff00000010000 */
[----:B------:R-:W-:Y:S05]  /*6e80*/  BRA.U UP0, `(.L_x_143) ;  /* 0xfffffff900b87547 */ /* 0x000fea000b83ffff */
.L_x_139:
[----:B------:R-:W4:Y:S01]  /*6e90*/  LDCU UR9, c[0x0][0x3e0] ;  /* 0x00007c00ff0977ac */ /* 0x000f220008000800 */
[----:B------:R-:W-:Y:S01]  /*6ea0*/  BSSY.RECONVERGENT B0, `(.L_x_144) ;  /* 0x0000026000007945 */ /* 0x000fe20003800200 */
[----:B------:R-:W0:Y:S01]  /*6eb0*/  LDCU.128 UR4, c[0x0][0x3d0] ;  /* 0x00007a00ff0477ac */ /* 0x000e220008000c00 */
[----:B----4-:R-:W-:-:S13]  /*6ec0*/  ISETP.GE.U32.AND P0, PT, R2, UR9, PT ;  /* 0x0000000902007c0c */ /* 0x010fda000bf06070 */
[----:B0-----:R-:W-:Y:S05]  /*6ed0*/  @P0 BRA `(.L_x_145) ;  /* 0x0000000000880947 */ /* 0x001fea0003800000 */
[----:B--2---:R-:W0:Y:S01]  /*6ee0*/  S2R R11, SR_CgaCtaId ;  /* 0x00000000000b7919 */ /* 0x004e220000008800 */
[----:B-1-3--:R-:W1:Y:S01]  /*6ef0*/  LDC.64 R8, c[0x0][0x3b8] ;  /* 0x0000ee00ff087b82 */ /* 0x00ae620000000a00 */
[----:B------:R-:W-:Y:S01]  /*6f00*/  MOV R0, 0x400 ;  /* 0x0000040000007802 */ /* 0x000fe20000000f00 */
[----:B------:R-:W-:-:S03]  /*6f10*/  IMAD.MOV.U32 R7, RZ, RZ, R2 ;  /* 0x000000ffff077224 */ /* 0x000fc600078e0002 */
[----:B0-----:R-:W-:-:S07]  /*6f20*/  LEA R0, R11, R0, 0x18 ;  /* 0x000000000b007211 */ /* 0x001fce00078ec0ff */
.L_x_146:
[----:B0-----:R-:W-:Y:S02]  /*6f30*/  IMAD R12, R7, 0x8, R0 ;  /* 0x00000008070c7824 */ /* 0x001fe400078e0200 */
[----:B------:R-:W-:-:S03]  /*6f40*/  IMAD.IADD R7, R3, 0x1, R7 ;  /* 0x0000000103077824 */ /* 0x000fc600078e0207 */
[----:B------:R-:W0:Y:S02]  /*6f50*/  LDS.64 R10, [R12] ;  /* 0x000000000c0a7984 */ /* 0x000e240000000a00 */
[----:B0-----:R-:W-:-:S04]  /*6f60*/  IMAD.WIDE.U32 R14, R11, UR6, RZ ;  /* 0x000000060b0e7c25 */ /* 0x001fc8000f8e00ff */
[----:B------:R-:W-:-:S04]  /*6f70*/  IMAD.WIDE.U32 R16, P0, R10, UR7, R14 ;  /* 0x000000070a107c25 */ /* 0x000fc8000f80000e */
[----:B------:R-:W-:Y:S01]  /*6f80*/  IMAD.WIDE.U32 R14, R10, UR6, RZ ;  /* 0x000000060a0e7c25 */ /* 0x000fe2000f8e00ff */
[----:B------:R-:W-:-:S03]  /*6f90*/  IADD3.X R19, PT, PT, RZ, RZ, RZ, P0, !PT ;  /* 0x000000ffff137210 */ /* 0x000fc600007fe4ff */
[----:B------:R-:W-:Y:S01]  /*6fa0*/  IMAD.MOV.U32 R18, RZ, RZ, R17 ;  /* 0x000000ffff127224 */ /* 0x000fe200078e0011 */
[----:B------:R-:W-:-:S05]  /*6fb0*/  IADD3 RZ, P0, PT, R15, R16, RZ ;  /* 0x000000100fff7210 */ /* 0x000fca0007f1e0ff */
[----:B------:R-:W-:-:S04]  /*6fc0*/  IMAD.WIDE.U32.X R14, R11, UR7, R18, P0 ;  /* 0x000000070b0e7c25 */ /* 0x000fc800080e0412 */
[-C--:B-1----:R-:W-:Y:S02]  /*6fd0*/  IMAD R13, R15, R8.reuse, RZ ;  /* 0x000000080f0d7224 */ /* 0x082fe400078e02ff */
[----:B------:R-:W-:-:S04]  /*6fe0*/  IMAD.WIDE.U32 R16, R14, R8, RZ ;  /* 0x000000080e107225 */ /* 0x000fc800078e00ff */
[----:B------:R-:W-:Y:S01]  /*6ff0*/  IMAD R13, R14, R9, R13 ;  /* 0x000000090e0d7224 */ /* 0x000fe200078e020d */
[----:B------:R-:W-:Y:S01]  /*7000*/  IADD3 R14, P0, PT, RZ, -R16, RZ ;  /* 0x80000010ff0e7210 */ /* 0x000fe20007f1e0ff */
[----:B------:R-:W-:Y:S02]  /*7010*/  IMAD R11, R11, UR4, RZ ;  /* 0x000000040b0b7c24 */ /* 0x000fe4000f8e02ff */
[----:B------:R-:W-:Y:S02]  /*7020*/  IMAD.IADD R16, R17, 0x1, R13 ;  /* 0x0000000111107824 */ /* 0x000fe400078e020d */
[C---:B------:R-:W-:Y:S02]  /*7030*/  IMAD R11, R10.reuse, UR5, R11 ;  /* 0x000000050a0b7c24 */ /* 0x040fe4000f8e020b */
[----:B------:R-:W-:Y:S02]  /*7040*/  IMAD.X R15, RZ, RZ, ~R16, P0 ;  /* 0x000000ffff0f7224 */ /* 0x000fe400000e0e10 */
[----:B------:R-:W-:-:S03]  /*7050*/  IMAD.WIDE.U32 R14, R10, UR4, R14 ;  /* 0x000000040a0e7c25 */ /* 0x000fc6000f8e000e */
[----:B------:R-:W-:Y:S02]  /*7060*/  ISETP.GE.U32.AND P0, PT, R14, R8, PT ;  /* 0x000000080e00720c */ /* 0x000fe40003f06070 */
[----:B------:R-:W-:-:S04]  /*7070*/  IADD3 R11, PT, PT, R15, R11, RZ ;  /* 0x0000000b0f0b7210 */ /* 0x000fc80007ffe0ff */
        /* <DEDUP_REMOVED lines=8> */
.L_x_145:
[----:B------:R-:W-:Y:S05]  /*7100*/  BSYNC.RECONVERGENT B0 ;  /* 0x0000000000007941 */ /* 0x000fea0003800200 */
.L_x_144:
[----:B------:R-:W-:Y:S01]  /*7110*/  BAR.SYNC.DEFER_BLOCKING 0x0 ;  /* 0x0000000000007b1d */ /* 0x000fe20000010000 */
[----:B------:R-:W-:-:S09]  /*7120*/  UISETP.NE.AND UP0, UPT, UR8, URZ, UPT ;  /* 0x000000ff0800728c */ /* 0x000fd2000bf05270 */
[----:B------:R-:W-:Y:S05]  /*7130*/  BRA.U !UP0, `(.L_x_147) ;  /* 0x0000000508947547 */ /* 0x000fea000b800000 */
[----:B------:R-:W4:Y:S01]  /*7140*/  I2F.U32.RP R0, R3 ;  /* 0x0000000300007306 */ /* 0x000f220000209000 */
[----:B------:R-:W-:Y:S01]  /*7150*/  ISETP.NE.U32.AND P2, PT, R3, RZ, PT ;  /* 0x000000ff0300720c */ /* 0x000fe20003f45070 */
[----:B------:R-:W-:-:S06]  /*7160*/  UMOV UR4, URZ ;  /* 0x000000ff00047c82 */ /* 0x000fcc0008000000 */
[----:B----4-:R-:W1:Y:S02]  /*7170*/  MUFU.RCP R0, R0 ;  /* 0x0000000000007308 */ /* 0x010e640000001000 */
[----:B-1-3--:R-:W-:-:S06]  /*7180*/  VIADD R8, R0, 0xffffffe ;  /* 0x0ffffffe00087836 */ /* 0x00afcc0000000000 */
[----:B------:R1:W2:Y:S02]  /*7190*/  F2I.FTZ.U32.TRUNC.NTZ R9, R8 ;  /* 0x0000000800097305 */ /* 0x0002a4000021f000 */
[----:B-1----:R-:W-:Y:S01]  /*71a0*/  IMAD.MOV.U32 R8, RZ, RZ, RZ ;  /* 0x000000ffff087224 */ /* 0x002fe200078e00ff */
        /* <DEDUP_REMOVED lines=12> */
[----:B------:R-:W-:-:S05]  /*7270*/  VIMNMX.U32 R0, PT, PT, R7, 0x1, !PT ;  /* 0x0000000107007848 */ /* 0x000fca0007fe0000 */
[----:B------:R-:W-:-:S07]  /*7280*/  IMAD.MOV R0, RZ, RZ, -R0 ;  /* 0x000000ffff007224 */ /* 0x000fce00078e0a00 */
.L_x_151:
[----:B------:R-:W-:Y:S01]  /*7290*/  ISETP.GT.U32.AND P0, PT, R3, R6, PT ;  /* 0x000000060300720c */ /* 0x000fe20003f04070 */
[----:B------:R-:W-:Y:S01]  /*72a0*/  UMOV UR5, UR4 ;  /* 0x0000000400057c82 */ /* 0x000fe20008000000 */
[----:B------:R-:W-:Y:S01]  /*72b0*/  UIADD3 UR4, UPT, UPT, UR4, 0x1, URZ ;  /* 0x0000000104047890 */ /* 0x000fe2000fffe0ff */
[----:B------:R-:W-:Y:S10]  /*72c0*/  BSSY.RECONVERGENT B0, `(.L_x_148) ;  /* 0x0000048000007945 */ /* 0x000ff40003800200 */
[----:B------:R-:W-:Y:S05]  /*72d0*/  @P0 BRA `(.L_x_149) ;  /* 0x0000000400180947 */ /* 0x000fea0003800000 */
[----:B------:R-:W1:Y:S01]  /*72e0*/  LDC R7, c[0x0][0x3e0] ;  /* 0x0000f800ff077b82 */ /* 0x000e620000000800 */
[----:B------:R-:W-:Y:S02]  /*72f0*/  HFMA2 R20, -RZ, RZ, 0, 1.1920928955078125e-07 ;  /* 0x00000002ff147431 */ /* 0x000fe400000001ff */
[----:B------:R-:W-:Y:S02]  /*7300*/  IMAD.MOV.U32 R9, RZ, RZ, -0x1 ;  /* 0xffffffffff097424 */ /* 0x000fe400078e00ff */
[----:B------:R-:W-:Y:S02]  /*7310*/  IMAD.MOV.U32 R21, RZ, RZ, 0x8 ;  /* 0x00000008ff157424 */ /* 0x000fe400078e00ff */
[----:B------:R-:W-:Y:S01]  /*7320*/  IMAD.MOV.U32 R8, RZ, RZ, R2 ;  /* 0x000000ffff087224 */ /* 0x000fe200078e0002 */
[----:B------:R-:W-:Y:S01]  /*7330*/  SHF.L.U32 R9, R9, UR5, RZ ;  /* 0x0000000509097c19 */ /* 0x000fe200080006ff */
[----:B------:R-:W-:Y:S01]  /*7340*/  IMAD.MOV.U32 R22, RZ, RZ, R0 ;  /* 0x000000ffff167224 */ /* 0x000fe200078e0000 */
[----:B------:R-:W-:-:S02]  /*7350*/  SHF.L.U32 R21, R21, UR5, RZ ;  /* 0x0000000515157c19 */ /* 0x000fc400080006ff */
[----:B------:R-:W-:Y:S02]  /*7360*/  SHF.L.U32 R20, R20, UR5, RZ ;  /* 0x0000000514147c19 */ /* 0x000fe400080006ff */
[----:B-1----:R-:W-:-:S07]  /*7370*/  SHF.R.U32.HI R7, RZ, UR4, R7 ;  /* 0x00000004ff077c19 */ /* 0x002fce0008011607 */
.L_x_150:
[----:B------:R-:W-:-:S13]  /*7380*/  ISETP.GE.U32.AND P0, PT, R8, R5, PT ;  /* 0x000000050800720c */ /* 0x000fda0003f06070 */
[----:B------:R-:W-:Y:S05]  /*7390*/  @P0 BRA `(.L_x_149) ;  /* 0x0000000000e80947 */ /* 0x000fea0003800000 */
[----:B------:R-:W-:Y:S01]  /*73a0*/  SHF.R.U32.HI R18, RZ, UR5, R8 ;  /* 0x00000005ff127c19 */ /* 0x000fe20008011608 */
[----:B0-----:R-:W0:Y:S01]  /*73b0*/  LDC.64 R12, c[0x0][0x3b0] ;  /* 0x0000ec00ff0c7b82 */ /* 0x001e220000000a00 */
[----:B------:R-:W-:-:S05]  /*73c0*/  LOP3.LUT R11, R8, R9, RZ, 0x30, !PT ;  /* 0x00000009080b7212 */ /* 0x000fca00078e30ff */
[----:B------:R-:W-:Y:S02]  /*73d0*/  IMAD R11, R20, R18, R11 ;  /* 0x00000012140b7224 */ /* 0x000fe400078e020b */
[----:B------:R-:W-:-:S03]  /*73e0*/  IMAD.IADD R18, R7, 0x1, R18 ;  /* 0x0000000107127824 */ /* 0x000fc600078e0212 */
[----:B------:R-:W-:Y:S02]  /*73f0*/  LEA R25, R11, R4, 0x3 ;  /* 0x000000040b197211 */ /* 0x000fe400078e18ff */
[----:B------:R-:W1:Y:S03]  /*7400*/  LDC.64 R10, c[0x0][0x3b8] ;  /* 0x0000ee00ff0a7b82 */ /* 0x000e660000000a00 */
        /* <DEDUP_REMOVED lines=16> */
[----:B------:R-:W-:Y:S01]  /*7510*/  VIADD R22, R22, 0x1 ;  /* 0x0000000116167836 */ /* 0x000fe20000000000 */
[----:B------:R-:W-:Y:S01]  /*7520*/  IADD3 R8, PT, PT, R3, R8, RZ ;  /* 0x0000000803087210 */ /* 0x000fe20007ffe0ff */
[----:B---3--:R-:W-:-:S04]  /*7530*/  IMAD.WIDE.U32 R16, R24, R12, RZ ;  /* 0x0000000c18107225 */ /* 0x008fc800078e00ff */
[----:B------:R-:W-:-:S04]  /*7540*/  IMAD.WIDE.U32 R18, R28, R12, RZ ;  /* 0x0000000c1c127225 */ /* 0x000fc800078e00ff */
[----:B------:R-:W-:-:S03]  /*7550*/  IMAD.WIDE.U32 R16, P0, R13, R28, R16 ;  /* 0x0000001c0d107225 */ /* 0x000fc60007800010 */
[----:B------:R-:W-:Y:S01]  /*7560*/  IADD3 RZ, P1, PT, R19, R16, RZ ;  /* 0x0000001013ff7210 */ /* 0x000fe20007f3e0ff */
[----:B------:R-:W-:Y:S01]  /*7570*/  IMAD.MOV.U32 R18, RZ, RZ, R17 ;  /* 0x000000ffff127224 */ /* 0x000fe200078e0011 */
[----:B------:R-:W-:-:S03]  /*7580*/  IADD3.X R19, PT, PT, RZ, RZ, RZ, P0, !PT ;  /* 0x000000ffff137210 */ /* 0x000fc600007fe4ff */
[----:B------:R-:W-:-:S04]  /*7590*/  IMAD.WIDE.U32.X R12, R13, R24, R18, P1 ;  /* 0x000000180d0c7225 */ /* 0x000fc800008e0412 */
[----:B------:R-:W-:-:S04]  /*75a0*/  IMAD R13, R13, R10, RZ ;  /* 0x0000000a0d0d7224 */ /* 0x000fc800078e02ff */
[C---:B------:R-:W-:Y:S02]  /*75b0*/  IMAD R17, R12.reuse, R11, R13 ;  /* 0x0000000b0c117224 */ /* 0x040fe400078e020d */
[----:B------:R-:W-:-:S04]  /*75c0*/  IMAD.WIDE.U32 R12, R12, R10, RZ ;  /* 0x0000000a0c0c7225 */ /* 0x000fc800078e00ff */
[----:B------:R-:W-:Y:S01]  /*75d0*/  IMAD.IADD R13, R13, 0x1, R17 ;  /* 0x000000010d0d7824 */ /* 0x000fe200078e0211 */
        /* <DEDUP_REMOVED lines=8> */
[----:B------:R-:W-:-:S04]  /*7660*/  ISETP.GE.U32.AND P1, PT, R12, R10, PT ;  /* 0x0000000a0c00720c */ /* 0x000fc80003f26070 */
[----:B------:R-:W-:-:S04]  /*7670*/  IADD3 R14, PT, PT, R13, R17, RZ ;  /* 0x000000110d0e7210 */ /* 0x000fc80007ffe0ff */
[----:B------:R-:W-:-:S04]  /*7680*/  ISETP.GE.U32.AND.EX P1, PT, R14, R11, PT, P1 ;  /* 0x0000000b0e00720c */ /* 0x000fc80003f26110 */
[----:B------:R-:W-:Y:S02]  /*7690*/  SEL R13, R10, RZ, P1 ;  /* 0x000000ff0a0d7207 */ /* 0x000fe40000800000 */
[----:B------:R-:W-:Y:S02]  /*76a0*/  SEL R15, R11, RZ, P0 ;  /* 0x000000ff0b0f7207 */ /* 0x000fe40000000000 */
[----:B------:R-:W-:Y:S02]  /*76b0*/  IADD3 R10, P0, PT, -R16, R27, RZ ;  /* 0x0000001b100a7210 */ /* 0x000fe40007f1e1ff */
[----:B------:R-:W-:Y:S02]  /*76c0*/  IADD3 R12, P2, PT, -R13, R12, RZ ;  /* 0x0000000c0d0c7210 */ /* 0x000fe40007f5e1ff */
[----:B------:R-:W-:Y:S01]  /*76d0*/  SEL R13, R11, RZ, P1 ;  /* 0x000000ff0b0d7207 */ /* 0x000fe20000800000 */
[----:B------:R-:W-:-:S04]  /*76e0*/  IMAD.X R11, R26, 0x1, ~R15, P0 ;  /* 0x000000011a0b7824 */ /* 0x000fc800000e0e0f */
[----:B------:R-:W-:Y:S01]  /*76f0*/  IMAD.X R13, R14, 0x1, ~R13, P2 ;  /* 0x000000010e0d7824 */ /* 0x000fe200010e0e0d */
[----:B------:R1:W-:Y:S04]  /*7700*/  STS.64 [R25], R10 ;  /* 0x0000000a19007388 */ /* 0x0003e80000000a00 */
[----:B------:R1:W-:Y:S01]  /*7710*/  STS.64 [R23], R12 ;  /* 0x0000000c17007388 */ /* 0x0003e20000000a00 */
[----:B------:R-:W-:-:S13]  /*7720*/  ISETP.NE.AND P0, PT, R22, RZ, PT ;  /* 0x000000ff1600720c */ /* 0x000fda0003f05270 */
[----:B-1----:R-:W-:Y:S05]  /*7730*/  @P0 BRA `(.L_x_150) ;  /* 0xfffffffc00100947 */ /* 0x002fea000383ffff */
.L_x_149:
[----:B------:R-:W-:Y:S05]  /*7740*/  BSYNC.RECONVERGENT B0 ;  /* 0x0000000000007941 */ /* 0x000fea0003800200 */
.L_x_148:
[----:B------:R-:W1:Y:S02]  /*7750*/  LDCU UR5, c[0x0][0x3e4] ;  /* 0x00007c80ff0577ac */ /* 0x000e640008000800 */
[----:B-1----:R-:W-:Y:S01]  /*7760*/  UISETP.NE.AND UP0, UPT, UR4, UR5, UPT ;  /* 0x000000050400728c */ /* 0x002fe2000bf05270 */
[----:B------:R-:W-:Y:S08]  /*7770*/  BAR.SYNC.DEFER_BLOCKING 0x0 ;  /* 0x0000000000007b1d */ /* 0x000ff00000010000 */
[----:B------:R-:W-:Y:S05]  /*7780*/  BRA.U UP0, `(.L_x_151) ;  /* 0xfffffff900c07547 */ /* 0x000fea000b83ffff */
.L_x_147:
[----:B------:R-:W4:Y:S01]  /*7790*/  LDCU UR4, c[0x0][0x3e0] ;  /* 0x00007c00ff0477ac */ /* 0x000f220008000800 */
[----:B------:R-:W-:Y:S01]  /*77a0*/  BSSY.RECONVERGENT B0, `(.L_x_152) ;  /* 0x0000025000007945 */ /* 0x000fe20003800200 */
[----:B----4-:R-:W-:Y:S01]  /*77b0*/  IMAD.U32 R7, RZ, RZ, UR4 ;  /* 0x00000004ff077e24 */ /* 0x010fe2000f8e00ff */
[----:B------:R-:W4:Y:S04]  /*77c0*/  LDCU.128 UR4, c[0x0][0x3d0] ;  /* 0x00007a00ff0477ac */ /* 0x000f280008000c00 */
[CC--:B------:R-:W-:Y:S02]  /*77d0*/  ISETP.GE.U32.AND P0, PT, R2.reuse, R7.reuse, PT ;  /* 0x000000070200720c */ /* 0x0c0fe40003f06070 */
[----:B------:R-:W-:-:S11]  /*77e0*/  ISETP.GE.U32.AND P1, PT, R2, R7, PT ;  /* 0x000000070200720c */ /* 0x000fd60003f26070 */
[----:B------:R-:W-:Y:S05]  /*77f0*/  @P0 BRA `(.L_x_153) ;  /* 0x00000000007c0947 */ /* 0x000fea0003800000 */
[----:B-1-3--:R-:W1:Y:S01]  /*7800*/  LDC.64 R8, c[0x0][0x3b8] ;  /* 0x0000ee00ff087b82 */ /* 0x00ae620000000a00 */
[----:B------:R-:W-:-:S07]  /*7810*/  IMAD.MOV.U32 R0, RZ, RZ, R2 ;  /* 0x000000ffff007224 */ /* 0x000fce00078e0002 */
.L_x_154:
[----:B0-----:R-:W-:Y:S02]  /*7820*/  IMAD R5, R0, 0x8, R4 ;  /* 0x0000000800057824 */ /* 0x001fe400078e0204 */
[----:B------:R-:W-:-:S03]  /*7830*/  IMAD.IADD R0, R3, 0x1, R0 ;  /* 0x0000000103007824 */ /* 0x000fc600078e0200 */
[----:B--2---:R-:W0:Y:S02]  /*7840*/  LDS.64 R10, [R5] ;  /* 0x00000000050a7984 */ /* 0x004e240000000a00 */
[----:B0---4-:R-:W-:-:S04]  /*7850*/  IMAD.WIDE.U32 R12, R11, UR6, RZ ;  /* 0x000000060b0c7c25 */ /* 0x011fc8000f8e00ff */
        /* <DEDUP_REMOVED lines=22> */
[----:B------:R-:W-:-:S04]  /*79c0*/  ISETP.GE.U32.AND P0, PT, R0, R7, PT ;  /* 0x000000070000720c */ /* 0x000fc80003f06070 */
[----:B------:R0:W-:Y:S09]  /*79d0*/  STS.64 [R5], R12 ;  /* 0x0000000c05007388 */ /* 0x0001f20000000a00 */
[----:B------:R-:W-:Y:S05]  /*79e0*/  @!P0 BRA `(.L_x_154) ;  /* 0xfffffffc008c8947 */ /* 0x000fea000383ffff */
.L_x_153:
[----:B----4-:R-:W-:Y:S05]  /*79f0*/  BSYNC.RECONVERGENT B0 ;  /* 0x0000000000007941 */ /* 0x010fea0003800200 */
.L_x_152:
[----:B------:R-:W-:Y:S06]  /*7a00*/  BAR.SYNC.DEFER_BLOCKING 0x0 ;  /* 0x0000000000007b1d */ /* 0x000fec0000010000 */
[----:B------:R-:W-:Y:S04]  /*7a10*/  BSSY.RECONVERGENT B0, `(.L_x_155) ;  /* 0x0000020000007945 */ /* 0x000fe80003800200 */
[----:B------:R-:W-:Y:S05]  /*7a20*/  @P1 BRA `(.L_x_156) ;  /* 0x0000000000781947 */ /* 0x000fea0003800000 */
[----:B------:R-:W2:Y:S01]  /*7a30*/  S2R R6, SR_CgaCtaId ;  /* 0x0000000000067919 */ /* 0x000ea20000008800 */
[----:B-1-3--:R-:W1:Y:S01]  /*7a40*/  LDC.64 R8, c[0x0][0x3b8] ;  /* 0x0000ee00ff087b82 */ /* 0x00ae620000000a00 */
[----:B0-----:R-:W-:Y:S01]  /*7a50*/  MOV R5, 0x400 ;  /* 0x0000040000057802 */ /* 0x001fe20000000f00 */
[----:B------:R-:W-:-:S03]  /*7a60*/  IMAD.MOV.U32 R0, RZ, RZ, R2 ;  /* 0x000000ffff007224 */ /* 0x000fc600078e0002 */
[----:B--2---:R-:W-:-:S07]  /*7a70*/  LEA R19, R6, R5, 0x18 ;  /* 0x0000000506137211 */ /* 0x004fce00078ec0ff */
.L_x_157:
[C---:B------:R-:W-:Y:S01]  /*7a80*/  LEA R5, R0.reuse, R19, 0x3 ;  /* 0x0000001300057211 */ /* 0x040fe200078e18ff */
[----:B----4-:R-:W-:Y:S02]  /*7a90*/  IMAD R15, R0, 0x8, R4 ;  /* 0x00000008000f7824 */ /* 0x010fe400078e0204 */
[----:B------:R-:W-:Y:S02]  /*7aa0*/  IMAD.IADD R0, R3, 0x1, R0 ;  /* 0x0000000103007824 */ /* 0x000fe400078e0200 */
[----:B------:R-:W0:Y:S02]  /*7ab0*/  LDS.64 R10, [R5] ;  /* 0x00000000050a7984 */ /* 0x000e240000000a00 */
[----:B0-----:R-:W-:-:S05]  /*7ac0*/  IADD3 R13, P0, PT, R10, R10, RZ ;  /* 0x0000000a0a0d7210 */ /* 0x001fca0007f1e0ff */
[----:B------:R-:W-:Y:S01]  /*7ad0*/  IMAD.X R10, R11, 0x1, R11, P0 ;  /* 0x000000010b0a7824 */ /* 0x000fe200000e060b */
[----:B-1----:R-:W-:-:S04]  /*7ae0*/  ISETP.GE.U32.AND P0, PT, R13, R8, PT ;  /* 0x000000080d00720c */ /* 0x002fc80003f06070 */
[----:B------:R-:W-:-:S04]  /*7af0*/  ISETP.GE.U32.AND.EX P0, PT, R10, R9, PT, P0 ;  /* 0x000000090a00720c */ /* 0x000fc80003f06100 */
[----:B------:R-:W-:Y:S02]  /*7b00*/  SEL R12, R8, RZ, P0 ;  /* 0x000000ff080c7207 */ /* 0x000fe40000000000 */
[----:B------:R-:W-:Y:S02]  /*7b10*/  SEL R6, R9, RZ, P0 ;  /* 0x000000ff09067207 */ /* 0x000fe40000000000 */
[----:B------:R-:W-:-:S05]  /*7b20*/  IADD3 R12, P0, PT, -R12, R13, RZ ;  /* 0x0000000d0c0c7210 */ /* 0x000fca0007f1e1ff */
[----:B------:R-:W-:-:S05]  /*7b30*/  IMAD.X R13, R10, 0x1, ~R6, P0 ;  /* 0x000000010a0d7824 */ /* 0x000fca00000e0e06 */
[----:B------:R-:W-:Y:S04]  /*7b40*/  STS.64 [R5], R12 ;  /* 0x0000000c05007388 */ /* 0x000fe80000000a00 */
[----:B------:R-:W0:Y:S02]  /*7b50*/  LDS.64 R10, [R15] ;  /* 0x000000000f0a7984 */ /* 0x000e240000000a00 */
[----:B0-----:R-:W-:-:S04]  /*7b60*/  IADD3 R17, P0, PT, R10, R10, RZ ;  /* 0x0000000a0a117210 */ /* 0x001fc80007f1e0ff */
[----:B------:R-:W-:Y:S02]  /*7b70*/  IADD3.X R11, PT, PT, R11, R11, RZ, P0, !PT ;  /* 0x0000000b0b0b7210 */ /* 0x000fe400007fe4ff */
[----:B------:R-:W-:-:S04]  /*7b80*/  ISETP.GE.U32.AND P0, PT, R17, R8, PT ;  /* 0x000000081100720c */ /* 0x000fc80003f06070 */
        /* <DEDUP_REMOVED lines=8> */
.L_x_156:
[----:B------:R-:W-:Y:S05]  /*7c10*/  BSYNC.RECONVERGENT B0 ;  /* 0x0000000000007941 */ /* 0x000fea0003800200 */
.L_x_155:
[----:B------:R-:W-:Y:S06]  /*7c20*/  BAR.SYNC.DEFER_BLOCKING 0x0 ;  /* 0x0000000000007b1d */ /* 0x000fec0000010000 */
.L_x_3:
[----:B------:R-:W-:-:S13]  /*7c30*/  ISETP.GE.U32.AND P0, PT, R2, R7, PT ;  /* 0x000000070200720c */ /* 0x000fda0003f06070 */
[----:B------:R-:W-:Y:S05]  /*7c40*/  @P0 EXIT ;  /* 0x000000000000094d */ /* 0x000fea0003800000 */
[----:B------:R-:W5:Y:S01]  /*7c50*/  S2UR UR5, SR_CgaCtaId ;  /* 0x00000000000579c3 */ /* 0x000f620000008800 */
[----:B------:R-:W-:-:S07]  /*7c60*/  UMOV UR4, 0x400 ;  /* 0x0000040000047882 */ /* 0x000fce0000000000 */
[----:B--2---:R-:W2:Y:S01]  /*7c70*/  LDC.64 R16, c[0x0][0x380] ;  /* 0x0000e000ff107b82 */ /* 0x004ea20000000a00 */
[----:B-----5:R-:W-:-:S12]  /*7c80*/  ULEA UR4, UR5, UR4, 0x18 ;  /* 0x0000000405047291 */ /* 0x020fd8000f8ec0ff */
.L_x_158:
[C---:B01-3--:R-:W-:Y:S01]  /*7c90*/  LEA R8, R2.reuse, UR4, 0x3 ;  /* 0x0000000402087c11 */ /* 0x04bfe2000f8e18ff */
[C---:B0-----:R-:W-:Y:S01]  /*7ca0*/  IMAD R12, R2.reuse, 0x8, R4 ;  /* 0x00000008020c7824 */ /* 0x041fe200078e0204 */
[C---:B----4-:R-:W-:Y:S01]  /*7cb0*/  IADD3 R15, PT, PT, R2.reuse, R7, RZ ;  /* 0x00000007020f7210 */ /* 0x050fe20007ffe0ff */
[----:B--2---:R-:W-:-:S03]  /*7cc0*/  IMAD.WIDE.U32 R10, R2, 0x8, R16 ;  /* 0x00000008020a7825 */ /* 0x004fc600078e0010 */
[----:B------:R-:W0:Y:S01]  /*7cd0*/  LDS.64 R8, [R8] ;  /* 0x0000000008087984 */ /* 0x000e220000000a00 */
[----:B------:R-:W-:-:S03]  /*7ce0*/  IMAD.WIDE.U32 R14, R15, 0x8, R16 ;  /* 0x000000080f0e7825 */ /* 0x000fc600078e0010 */
[----:B------:R-:W1:Y:S01]  /*7cf0*/  LDS.64 R12, [R12] ;  /* 0x000000000c0c7984 */ /* 0x000e620000000a00 */
[----:B------:R-:W-:-:S05]  /*7d00*/  IMAD.IADD R2, R3, 0x1, R2 ;  /* 0x0000000103027824 */ /* 0x000fca00078e0202 */
[----:B------:R-:W-:Y:S01]  /*7d10*/  ISETP.GE.U32.AND P0, PT, R2, R7, PT ;  /* 0x000000070200720c */ /* 0x000fe20003f06070 */
[----:B0-----:R0:W-:Y:S04]  /*7d20*/  STG.E.64 desc[UR12][R10.64], R8 ;  /* 0x000000080a007986 */ /* 0x0011e8000c101b0c */
[----:B-1----:R0:W-:Y:S08]  /*7d30*/  STG.E.64 desc[UR12][R14.64], R12 ;  /* 0x0000000c0e007986 */ /* 0x0021f0000c101b0c */
[----:B------:R-:W-:Y:S05]  /*7d40*/  @!P0 BRA `(.L_x_158) ;  /* 0xfffffffc00d08947 */ /* 0x000fea000383ffff */
[----:B------:R-:W-:Y:S05]  /*7d50*/  EXIT ;  /* 0x000000000000794d */ /* 0x000fea0003800000 */
        .weak           $__internal_0_$__cuda_sm20_div_u64
        .type           $__internal_0_$__cuda_sm20_div_u64,@function
        .size           $__internal_0_$__cuda_sm20_div_u64,($__internal_1_$__cuda_sm20_rem_u64 - $__internal_0_$__cuda_sm20_div_u64)
$__internal_0_$__cuda_sm20_div_u64:
[----:B------:R-:W0:Y:S08]  /*7d60*/  I2F.U64.RP R26, UR6 ;  /* 0x00000006001a7d12 */ /* 0x000e300008309000 */
[----:B0-----:R-:W0:Y:S02]  /*7d70*/  MUFU.RCP R26, R26 ;  /* 0x0000001a001a7308 */ /* 0x001e240000001000 */
[----:B0-----:R-:W-:-:S06]  /*7d80*/  VIADD R26, R26, 0x1ffffffe ;  /* 0x1ffffffe1a1a7836 */ /* 0x001fcc0000000000 */
[----:B------:R-:W0:Y:S02]  /*7d90*/  F2I.U64.TRUNC R26, R26 ;  /* 0x0000001a001a7311 */ /* 0x000e24000020d800 */
[----:B0-----:R-:W-:Y:S01]  /*7da0*/  IMAD.WIDE.U32 R10, R26, UR6, RZ ;  /* 0x000000061a0a7c25 */ /* 0x001fe2000f8e00ff */
[----:B------:R-:W-:-:S03]  /*7db0*/  MOV R29, R26 ;  /* 0x0000001a001d7202 */ /* 0x000fc60000000f00 */
[----:B------:R-:W-:Y:S01]  /*7dc0*/  IMAD R11, R26, UR7, R11 ;  /* 0x000000071a0b7c24 */ /* 0x000fe2000f8e020b */
[----:B------:R-:W-:-:S03]  /*7dd0*/  IADD3 R17, P0, PT, RZ, -R10, RZ ;  /* 0x8000000aff117210 */ /* 0x000fc60007f1e0ff */
[----:B------:R-:W-:Y:S02]  /*7de0*/  IMAD R11, R27, UR6, R11 ;  /* 0x000000061b0b7c24 */ /* 0x000fe4000f8e020b */
[----:B------:R-:W-:-:S04]  /*7df0*/  IMAD.HI.U32 R28, R26, R17, RZ ;  /* 0x000000111a1c7227 */ /* 0x000fc800078e00ff */
[----:B------:R-:W-:-:S04]  /*7e00*/  IMAD.X R11, RZ, RZ, ~R11, P0 ;  /* 0x000000ffff0b7224 */ /* 0x000fc800000e0e0b */
[----:B------:R-:W-:-:S04]  /*7e10*/  IMAD.WIDE.U32 R28, P0, R26, R11, R28 ;  /* 0x0000000b1a1c7225 */ /* 0x000fc8000780001c */
[C---:B------:R-:W-:Y:S02]  /*7e20*/  IMAD R10, R27.reuse, R11, RZ ;  /* 0x0000000b1b0a7224 */ /* 0x040fe400078e02ff */
[----:B------:R-:W-:-:S04]  /*7e30*/  IMAD.HI.U32 R17, P2, R27, R17, R28 ;  /* 0x000000111b117227 */ /* 0x000fc8000784001c */
[----:B------:R-:W-:Y:S01]  /*7e40*/  IMAD.HI.U32 R11, R27, R11, RZ ;  /* 0x0000000b1b0b7227 */ /* 0x000fe200078e00ff */
[----:B------:R-:W-:-:S03]  /*7e50*/  IADD3 R29, P3, PT, R10, R17, RZ ;  /* 0x000000110a1d7210 */ /* 0x000fc60007f7e0ff */
[----:B------:R-:W-:Y:S02]  /*7e60*/  IMAD.X R11, R11, 0x1, R27, P0 ;  /* 0x000000010b0b7824 */ /* 0x000fe400000e061b */
[----:B------:R-:W-:-:S03]  /*7e70*/  IMAD.WIDE.U32 R26, R29, UR6, RZ ;  /* 0x000000061d1a7c25 */ /* 0x000fc6000f8e00ff */
[----:B------:R-:W-:Y:S01]  /*7e80*/  IADD3.X R17, PT, PT, RZ, RZ, R11, P3, P2 ;  /* 0x000000ffff117210 */ /* 0x000fe20001fe440b */
        /* <DEDUP_REMOVED lines=8> */
[----:B------:R-:W-:Y:S02]  /*7f10*/  HFMA2 R11, -RZ, RZ, 0, 0 ;  /* 0x00000000ff0b7431 */ /* 0x000fe400000001ff */
[----:B------:R-:W-:Y:S01]  /*7f20*/  IMAD.HI.U32 R10, R17, R10, RZ ;  /* 0x0000000a110a7227 */ /* 0x000fe200078e00ff */
[----:B------:R-:W-:-:S03]  /*7f30*/  IADD3 R21, P3, PT, R21, R28, RZ ;  /* 0x0000001c15157210 */ /* 0x000fc60007f7e0ff */
[----:B------:R-:W-:Y:S02]  /*7f40*/  IMAD.X R25, R10, 0x1, R17, P0 ;  /* 0x000000010a197824 */ /* 0x000fe400000e0611 */
[----:B------:R-:W-:-:S03]  /*7f50*/  IMAD.HI.U32 R10, R21, R9, RZ ;  /* 0x00000009150a7227 */ /* 0x000fc600078e00ff */
[----:B------:R-:W-:Y:S01]  /*7f60*/  IADD3.X R25, PT, PT, RZ, RZ, R25, P3, P2 ;  /* 0x000000ffff197210 */ /* 0x000fe20001fe4419 */
[----:B------:R-:W-:-:S04]  /*7f70*/  IMAD.WIDE.U32 R10, R21, R8, R10 ;  /* 0x00000008150a7225 */ /* 0x000fc800078e000a */
[C---:B------:R-:W-:Y:S02]  /*7f80*/  IMAD R26, R25.reuse, R8, RZ ;  /* 0x00000008191a7224 */ /* 0x040fe400078e02ff */
[----:B------:R-:W-:-:S04]  /*7f90*/  IMAD.HI.U32 R10, P0, R25, R9, R10 ;  /* 0x00000009190a7227 */ /* 0x000fc8000780000a */
[----:B------:R-:W-:Y:S01]  /*7fa0*/  IMAD.HI.U32 R25, R25, R8, RZ ;  /* 0x0000000819197227 */ /* 0x000fe200078e00ff */
[----:B------:R-:W-:-:S03]  /*7fb0*/  IADD3 R26, P2, PT, R26, R10, RZ ;  /* 0x0000000a1a1a7210 */ /* 0x000fc60007f5e0ff */
[----:B------:R-:W-:Y:S01]  /*7fc0*/  IMAD.X R25, RZ, RZ, R25, P0 ;  /* 0x000000ffff197224 */ /* 0x000fe200000e0619 */
[C---:B------:R-:W-:Y:S01]  /*7fd0*/  IADD3 R21, P3, PT, R26.reuse, 0x1, RZ ;  /* 0x000000011a157810 */ /* 0x040fe20007f7e0ff */
[----:B------:R-:W-:-:S04]  /*7fe0*/  IMAD.WIDE.U32 R28, R26, UR6, RZ ;  /* 0x000000061a1c7c25 */ /* 0x000fc8000f8e00ff */
[----:B------:R-:W-:Y:S01]  /*7ff0*/  IMAD.X R25, RZ, RZ, R25, P2 ;  /* 0x000000ffff197224 */ /* 0x000fe200010e0619 */
[----:B------:R-:W-:Y:S01]  /*8000*/  IADD3 R9, P2, PT, -R28, R9, RZ ;  /* 0x000000091c097210 */ /* 0x000fe20007f5e1ff */
[----:B------:R-:W-:-:S03]  /*8010*/  IMAD R10, R26, UR7, R29 ;  /* 0x000000071a0a7c24 */ /* 0x000fc6000f8e021d */
[----:B------:R-:W-:Y:S01]  /*8020*/  ISETP.GE.U32.AND P0, PT, R9, UR6, PT ;  /* 0x0000000609007c0c */ /* 0x000fe2000bf06070 */
[----:B------:R-:W-:Y:S01]  /*8030*/  IMAD R10, R25, UR6, R10 ;  /* 0x00000006190a7c24 */ /* 0x000fe2000f8e020a */
[----:B------:R-:W-:-:S03]  /*8040*/  IADD3.X R17, PT, PT, RZ, R25, RZ, P3, !PT ;  /* 0x00000019ff117210 */ /* 0x000fc60001ffe4ff */
[----:B------:R-:W-:Y:S01]  /*8050*/  IMAD.X R8, R8, 0x1, ~R10, P2 ;  /* 0x0000000108087824 */ /* 0x000fe200010e0e0a */
[----:B------:R-:W-:-:S04]  /*8060*/  IADD3 R11, P2, PT, R9, -UR6, RZ ;  /* 0x80000006090b7c10 */ /* 0x000fc8000ff5e0ff */
[C---:B------:R-:W-:Y:S02]  /*8070*/  ISETP.GE.U32.AND.EX P0, PT, R8.reuse, UR7, PT, P0 ;  /* 0x0000000708007c0c */ /* 0x040fe4000bf06100 */
[----:B------:R-:W-:Y:S02]  /*8080*/  IADD3.X R10, PT, PT, R8, ~UR7, RZ, P2, !PT ;  /* 0x80000007080a7c10 */ /* 0x000fe400097fe4ff */
[----:B------:R-:W-:Y:S02]  /*8090*/  SEL R21, R21, R26, P0 ;  /* 0x0000001a15157207 */ /* 0x000fe40000000000 */
[----:B------:R-:W-:Y:S02]  /*80a0*/  SEL R11, R11, R9, P0 ;  /* 0x000000090b0b7207 */ /* 0x000fe40000000000 */
[----:B------:R-:W-:Y:S02]  /*80b0*/  SEL R10, R10, R8, P0 ;  /* 0x000000080a0a7207 */ /* 0x000fe40000000000 */
[----:B------:R-:W-:-:S02]  /*80c0*/  SEL R17, R17, R25, P0 ;  /* 0x0000001911117207 */ /* 0x000fc40000000000 */
[----:B------:R-:W-:Y:S02]  /*80d0*/  IADD3 R8, P3, PT, R21, 0x1, RZ ;  /* 0x0000000115087810 */ /* 0x000fe40007f7e0ff */
[----:B------:R-:W-:Y:S02]  /*80e0*/  ISETP.GE.U32.AND P0, PT, R11, UR6, PT ;  /* 0x000000060b007c0c */ /* 0x000fe4000bf06070 */
[----:B------:R-:W-:Y:S01]  /*80f0*/  ISETP.NE.U32.AND P2, PT, RZ, UR6, PT ;  /* 0x00000006ff007c0c */ /* 0x000fe2000bf45070 */
[----:B------:R-:W-:Y:S01]  /*8100*/  IMAD.X R9, RZ, RZ, R17, P3 ;  /* 0x000000ffff097224 */ /* 0x000fe200018e0611 */
[----:B------:R-:W-:Y:S02]  /*8110*/  ISETP.GE.U32.AND.EX P0, PT, R10, UR7, PT, P0 ;  /* 0x000000070a007c0c */ /* 0x000fe4000bf06100 */
[----:B------:R-:W-:Y:S02]  /*8120*/  ISETP.NE.AND.EX P2, PT, RZ, UR7, PT, P2 ;  /* 0x00000007ff007c0c */ /* 0x000fe4000bf45320 */
[----:B------:R-:W-:-:S02]  /*8130*/  SEL R8, R8, R21, P0 ;  /* 0x0000001508087207 */ /* 0x000fc40000000000 */
[----:B------:R-:W-:Y:S02]  /*8140*/  SEL R9, R9, R17, P0 ;  /* 0x0000001109097207 */ /* 0x000fe40000000000 */
[----:B------:R-:W-:Y:S01]  /*8150*/  SEL R26, R8, 0xffffffff, P2 ;  /* 0xffffffff081a7807 */ /* 0x000fe20001000000 */
[----:B------:R-:W-:Y:S01]  /*8160*/  IMAD.MOV.U32 R8, RZ, RZ, R22 ;  /* 0x000000ffff087224 */ /* 0x000fe200078e0016 */
[----:B------:R-:W-:Y:S01]  /*8170*/  SEL R25, R9, 0xffffffff, P2 ;  /* 0xffffffff09197807 */ /* 0x000fe20001000000 */
[----:B------:R-:W-:-:S04]  /*8180*/  IMAD.MOV.U32 R9, RZ, RZ, 0x0 ;  /* 0x00000000ff097424 */ /* 0x000fc800078e00ff */
[----:B------:R-:W-:Y:S05]  /*8190*/  RET.REL.NODEC R8 `(blind_rotate_single_step) ;  /* 0xffffff7c08987950 */ /* 0x000fea0003c3ffff */
        .weak           $__internal_1_$__cuda_sm20_rem_u64
        .type           $__internal_1_$__cuda_sm20_rem_u64,@function
        .size           $__internal_1_$__cuda_sm20_rem_u64,(.L_x_336 - $__internal_1_$__cuda_sm20_rem_u64)
$__internal_1_$__cuda_sm20_rem_u64:
[----:B------:R-:W0:Y:S08]  /*81a0*/  I2F.U64.RP R11, UR6 ;  /* 0x00000006000b7d12 */ /* 0x000e300008309000 */
[----:B0-----:R-:W0:Y:S02]  /*81b0*/  MUFU.RCP R11, R11 ;  /* 0x0000000b000b7308 */ /* 0x001e240000001000 */
[----:B0-----:R-:W-:-:S06]  /*81c0*/  IADD3 R11, PT, PT, R11, 0x1ffffffe, RZ ;  /* 0x1ffffffe0b0b7810 */ /* 0x001fcc0007ffe0ff */
[----:B------:R-:W0:Y:S02]  /*81d0*/  F2I.U64.TRUNC R30, R11 ;  /* 0x0000000b001e7311 */ /* 0x000e24000020d800 */
[----:B0-----:R-:W-:-:S04]  /*81e0*/  IMAD.WIDE.U32 R28, R30, UR6, RZ ;  /* 0x000000061e1c7c25 */ /* 0x001fc8000f8e00ff */
[C---:B------:R-:W-:Y:S01]  /*81f0*/  IMAD R17, R30.reuse, UR7, R29 ;  /* 0x000000071e117c24 */ /* 0x040fe2000f8e021d */
[----:B------:R-:W-:Y:S01]  /*8200*/  IADD3 R21, P0, PT, RZ, -R28, RZ ;  /* 0x8000001cff157210 */ /* 0x000fe20007f1e0ff */
[----:B------:R-:W-:Y:S02]  /*8210*/  IMAD.MOV.U32 R29, RZ, RZ, R30 ;  /* 0x000000ffff1d7224 */ /* 0x000fe400078e001e */
        /* <DEDUP_REMOVED lines=14> */
[----:B------:R-:W-:-:S03]  /*8300*/  IMAD.HI.U32 R28, R29, R17, RZ ;  /* 0x000000111d1c7227 */ /* 0x000fc600078e00ff */
[----:B------:R-:W-:-:S05]  /*8310*/  IADD3.X R22, PT, PT, RZ, ~R22, RZ, P0, !PT ;  /* 0x80000016ff167210 */ /* 0x000fca00007fe4ff */
[----:B------:R-:W-:-:S04]  /*8320*/  IMAD.WIDE.U32 R28, P0, R29, R22, R28 ;  /* 0x000000161d1c7225 */ /* 0x000fc8000780001c */
[C---:B------:R-:W-:Y:S02]  /*8330*/  IMAD R21, R11.reuse, R22, RZ ;  /* 0x000000160b157224 */ /* 0x040fe400078e02ff */
[----:B------:R-:W-:-:S04]  /*8340*/  IMAD.HI.U32 R17, P2, R11, R17, R28 ;  /* 0x000000110b117227 */ /* 0x000fc8000784001c */
[----:B------:R-:W-:Y:S01]  /*8350*/  IMAD.HI.U32 R22, R11, R22, RZ ;  /* 0x000000160b167227 */ /* 0x000fe200078e00ff */
[----:B------:R-:W-:-:S03]  /*8360*/  IADD3 R17, P3, PT, R21, R17, RZ ;  /* 0x0000001115117210 */ /* 0x000fc60007f7e0ff */
[----:B------:R-:W-:Y:S02]  /*8370*/  IMAD.X R11, R22, 0x1, R11, P0 ;  /* 0x00000001160b7824 */ /* 0x000fe400000e060b */
[----:B------:R-:W-:-:S03]  /*8380*/  IMAD.HI.U32 R28, R17, R9, RZ ;  /* 0x00000009111c7227 */ /* 0x000fc600078e00ff */
[----:B------:R-:W-:Y:S01]  /*8390*/  IADD3.X R11, PT, PT, RZ, RZ, R11, P3, P2 ;  /* 0x000000ffff0b7210 */ /* 0x000fe20001fe440b */
[----:B------:R-:W-:Y:S02]  /*83a0*/  IMAD.MOV.U32 R29, RZ, RZ, RZ ;  /* 0x000000ffff1d7224 */ /* 0x000fe400078e00ff */
[----:B------:R-:W-:-:S04]  /*83b0*/  IMAD.WIDE.U32 R28, R17, R8, R28 ;  /* 0x00000008111c7225 */ /* 0x000fc800078e001c */
[C---:B------:R-:W-:Y:S02]  /*83c0*/  IMAD R17, R11.reuse, R8, RZ ;  /* 0x000000080b117224 */ /* 0x040fe400078e02ff */
[----:B------:R-:W-:-:S04]  /*83d0*/  IMAD.HI.U32 R21, P0, R11, R9, R28 ;  /* 0x000000090b157227 */ /* 0x000fc8000780001c */
[----:B------:R-:W-:Y:S01]  /*83e0*/  IMAD.HI.U32 R11, R11, R8, RZ ;  /* 0x000000080b0b7227 */ /* 0x000fe200078e00ff */
[----:B------:R-:W-:-:S03]  /*83f0*/  IADD3 R17, P2, PT, R17, R21, RZ ;  /* 0x0000001511117210 */ /* 0x000fc60007f5e0ff */
[----:B------:R-:W-:Y:S02]  /*8400*/  IMAD.X R11, RZ, RZ, R11, P0 ;  /* 0x000000ffff0b7224 */ /* 0x000fe400000e060b */
[----:B------:R-:W-:-:S03]  /*8410*/  IMAD.WIDE.U32 R28, R17, UR6, RZ ;  /* 0x00000006111c7c25 */ /* 0x000fc6000f8e00ff */
[----:B------:R-:W-:Y:S01]  /*8420*/  IADD3.X R11, PT, PT, RZ, R11, RZ, P2, !PT ;  /* 0x0000000bff0b7210 */ /* 0x000fe200017fe4ff */
[----:B------:R-:W-:Y:S01]  /*8430*/  IMAD R17, R17, UR7, R29 ;  /* 0x0000000711117c24 */ /* 0x000fe2000f8e021d */
[----:B------:R-:W-:-:S03]  /*8440*/  IADD3 R9, P2, PT, -R28, R9, RZ ;  /* 0x000000091c097210 */ /* 0x000fc60007f5e1ff */
[----:B------:R-:W-:Y:S01]  /*8450*/  IMAD R11, R11, UR6, R17 ;  /* 0x000000060b0b7c24 */ /* 0x000fe2000f8e0211 */
[----:B------:R-:W-:-:S03]  /*8460*/  ISETP.GE.U32.AND P0, PT, R9, UR6, PT ;  /* 0x0000000609007c0c */ /* 0x000fc6000bf06070 */
[----:B------:R-:W-:Y:S01]  /*8470*/  IMAD.X R8, R8, 0x1, ~R11, P2 ;  /* 0x0000000108087824 */ /* 0x000fe200010e0e0b */
[----:B------:R-:W-:-:S04]  /*8480*/  IADD3 R17, P2, PT, R9, -UR6, RZ ;  /* 0x8000000609117c10 */ /* 0x000fc8000ff5e0ff */
[C---:B------:R-:W-:Y:S02]  /*8490*/  ISETP.GE.U32.AND.EX P0, PT, R8.reuse, UR7, PT, P0 ;  /* 0x0000000708007c0c */ /* 0x040fe4000bf06100 */
[----:B------:R-:W-:Y:S02]  /*84a0*/  IADD3.X R11, PT, PT, R8, ~UR7, RZ, P2, !PT ;  /* 0x80000007080b7c10 */ /* 0x000fe400097fe4ff */
[----:B------:R-:W-:Y:S02]  /*84b0*/  SEL R17, R17, R9, P0 ;  /* 0x0000000911117207 */ /* 0x000fe40000000000 */
[----:B------:R-:W-:Y:S02]  /*84c0*/  SEL R11, R11, R8, P0 ;  /* 0x000000080b0b7207 */ /* 0x000fe40000000000 */
[C---:B------:R-:W-:Y:S02]  /*84d0*/  ISETP.GE.U32.AND P0, PT, R17.reuse, UR6, PT ;  /* 0x0000000611007c0c */ /* 0x040fe4000bf06070 */
[----:B------:R-:W-:-:S02]  /*84e0*/  IADD3 R9, P3, PT, R17, -UR6, RZ ;  /* 0x8000000611097c10 */ /* 0x000fc4000ff7e0ff */
[C---:B------:R-:W-:Y:S02]  /*84f0*/  ISETP.GE.U32.AND.EX P0, PT, R11.reuse, UR7, PT, P0 ;  /* 0x000000070b007c0c */ /* 0x040fe4000bf06100 */
[----:B------:R-:W-:Y:S02]  /*8500*/  IADD3.X R8, PT, PT, R11, ~UR7, RZ, P3, !PT ;  /* 0x800000070b087c10 */ /* 0x000fe40009ffe4ff */
[----:B------:R-:W-:Y:S02]  /*8510*/  ISETP.NE.U32.AND P2, PT, RZ, UR6, PT ;  /* 0x00000006ff007c0c */ /* 0x000fe4000bf45070 */
[----:B------:R-:W-:Y:S01]  /*8520*/  SEL R8, R8, R11, P0 ;  /* 0x0000000b08087207 */ /* 0x000fe20000000000 */
[----:B------:R-:W-:Y:S01]  /*8530*/  IMAD.MOV.U32 R11, RZ, RZ, 0x0 ;  /* 0x00000000ff0b7424 */ /* 0x000fe200078e00ff */
[----:B------:R-:W-:Y:S02]  /*8540*/  ISETP.NE.AND.EX P2, PT, RZ, UR7, PT, P2 ;  /* 0x00000007ff007c0c */ /* 0x000fe4000bf45320 */
[----:B------:R-:W-:-:S02]  /*8550*/  SEL R9, R9, R17, P0 ;  /* 0x0000001109097207 */ /* 0x000fc40000000000 */
[----:B------:R-:W-:Y:S02]  /*8560*/  SEL R8, R8, 0xffffffff, P2 ;  /* 0xffffffff08087807 */ /* 0x000fe40001000000 */
[----:B------:R-:W-:Y:S01]  /*8570*/  SEL R9, R9, 0xffffffff, P2 ;  /* 0xffffffff09097807 */ /* 0x000fe20001000000 */
[----:B------:R-:W-:Y:S06]  /*8580*/  RET.REL.NODEC R10 `(blind_rotate_single_step) ;  /* 0xffffff780a9c7950 */ /* 0x000fec0003c3ffff */
.L_x_159:
[----:B------:R-:W-:-:S00]  /*8590*/  BRA `(.L_x_159) ;  /* 0xfffffffc00fc7947 */ /* 0x000fc0000383ffff */
[----:B------:R-:W-:-:S00]  /*85a0*/  NOP ;  /* 0x0000000000007918 */ /* 0x000fc00000000000 */
        /* <DEDUP_REMOVED lines=13> */
.L_x_336:


//--------------------- .text.blind_rotate_fused  --------------------------
	.section	.text.blind_rotate_fused,"ax",@progbits
	.align	128
        .global         blind_rotate_fused
        .type           blind_rotate_fused,@function
        .size           blind_rotate_fused,(.L_x_338 - blind_rotate_fused)
        .other          blind_rotate_fused,@"STO_CUDA_ENTRY STV_DEFAULT"
blind_rotate_fused:
.text.blind_rotate_fused:
[----:B------:R-:W0:Y:S08]  /*0000*/  LDC R1, c[0x0][0x37c] ;  /* 0x0000df00ff017b82 */ /* 0x000e300000000800 */
[----:B------:R-:W1:Y:S01]  /*0010*/  S2UR UR16, SR_CTAID.X ;  /* 0x00000000001079c3 */ /* 0x000e620000002500 */
[----:B------:R-:W1:Y:S01]  /*0020*/  LDCU UR5, c[0x0][0x3f0] ;  /* 0x00007e00ff0577ac */ /* 0x000e620008000800 */
[----:B0-----:R-:W-:Y:S01]  /*0030*/  VIADD R1, R1, 0xffffffe0 ;  /* 0xffffffe001017836 */ /* 0x001fe20000000000 */
[----:B------:R-:W0:Y:S01]  /*0040*/  LDCU.64 UR6, c[0x0][0x388] ;  /* 0x00007100ff0677ac */ /* 0x000e220008000a00 */
[----:B------:R-:W2:Y:S01]  /*0050*/  LDCU.64 UR14, c[0x0][0x358] ;  /* 0x00006b00ff0e77ac */ /* 0x000ea20008000a00 */
[----:B------:R-:W3:Y:S01]  /*0060*/  S2R R0, SR_TID.X ;  /* 0x0000000000007919 */ /* 0x000ee20000002100 */
[----:B------:R-:W4:Y:S01]  /*0070*/  LDCU UR10, c[0x0][0x3e8] ;  /* 0x00007d00ff0a77ac */ /* 0x000f220008000800 */
[----:B-1----:R-:W-:-:S04]  /*0080*/  UIMAD UR4, UR16, UR5, UR16 ;  /* 0x00000005100472a4 */ /* 0x002fc8000f8e0210 */
[----:B0-----:R-:W-:-:S04]  /*0090*/  UIMAD.WIDE.U32 UR6, UR4, 0x8, UR6 ;  /* 0x00000008040678a5 */ /* 0x001fc8000f8e0006 */
[----:B------:R-:W-:-:S06]  /*00a0*/  UIMAD.WIDE.U32 UR4, UR5, 0x8, UR6 ;  /* 0x00000008050478a5 */ /* 0x000fcc000f8e0006 */
[----:B------:R-:W-:Y:S02]  /*00b0*/  IMAD.U32 R2, RZ, RZ, UR4 ;  /* 0x00000004ff027e24 */ /* 0x000fe4000f8e00ff */
[----:B------:R-:W-:-:S05]  /*00c0*/  IMAD.U32 R3, RZ, RZ, UR5 ;  /* 0x00000005ff037e24 */ /* 0x000fca000f8e00ff */
[----:B--2---:R-:W2:Y:S01]  /*00d0*/  LDG.E.64.CONSTANT R22, desc[UR14][R2.64] ;  /* 0x0000000e02167981 */ /* 0x004ea2000c1e9b00 */
[----:B------:R-:W0:Y:S01]  /*00e0*/  LDCU UR17, c[0x0][0x360] ;  /* 0x00006c00ff1177ac */ /* 0x000e220008000800 */
[----:B------:R-:W-:Y:S01]  /*00f0*/  R2UR UR18, R1 ;  /* 0x00000000011272ca */ /* 0x000fe200000e0000 */
[----:B----4-:R-:W-:Y:S01]  /*0100*/  USHF.L.U32 UR10, UR10, 0x1, URZ ;  /* 0x000000010a0a7899 */ /* 0x010fe200080006ff */
[----:B--2---:R-:W-:-:S13]  /*0110*/  ISETP.NE.U32.AND P0, PT, R23, RZ, PT ;  /* 0x000000ff1700720c */ /* 0x004fda0003f05070 */
[----:B0--3--:R-:W-:Y:S05]  /*0120*/  @P0 BRA `(.L_x_160) ;  /* 0x00000000004c0947 */ /* 0x009fea0003800000 */
[----:B------:R-:W0:Y:S01]  /*0130*/  I2F.U32.RP R4, UR10 ;  /* 0x0000000a00047d06 */ /* 0x000e220008209000 */
[----:B------:R-:W-:Y:S02]  /*0140*/  IADD3 R5, PT, PT, RZ, -UR10, RZ ;  /* 0x8000000aff057c10 */ /* 0x000fe4000fffe0ff */
[----:B------:R-:W-:-:S05]  /*0150*/  ISETP.NE.U32.AND P1, PT, RZ, UR10, PT ;  /* 0x0000000aff007c0c */ /* 0x000fca000bf25070 */
[----:B0-----:R-:W0:Y:S02]  /*0160*/  MUFU.RCP R4, R4 ;  /* 0x0000000400047308 */ /* 0x001e240000001000 */
[----:B0-----:R-:W-:-:S06]  /*0170*/  VIADD R2, R4, 0xffffffe ;  /* 0x0ffffffe04027836 */ /* 0x001fcc0000000000 */
[----:B------:R0:W1:Y:S02]  /*0180*/  F2I.FTZ.U32.TRUNC.NTZ R3, R2 ;  /* 0x0000000200037305 */ /* 0x000064000021f000 */
[----:B0-----:R-:W-:Y:S02]  /*0190*/  IMAD.MOV.U32 R2, RZ, RZ, RZ ;  /* 0x000000ffff027224 */ /* 0x001fe400078e00ff */
[----:B-1----:R-:W-:-:S04]  /*01a0*/  IMAD R5, R5, R3, RZ ;  /* 0x0000000305057224 */ /* 0x002fc800078e02ff */
        /* <DEDUP_REMOVED lines=8> */
[----:B------:R-:W-:-:S04]  /*0230*/  @!P1 LOP3.LUT R3, RZ, UR10, RZ, 0x33, !PT ;  /* 0x0000000aff039c12 */ /* 0x000fc8000f8e33ff */
[----:B------:R-:W-:Y:S01]  /*0240*/  MOV R28, R3 ;  /* 0x00000003001c7202 */ /* 0x000fe20000000f00 */
[----:B------:R-:W-:Y:S06]  /*0250*/  BRA `(.L_x_161) ;  /* 0x0000000000107947 */ /* 0x000fec0003800000 */
.L_x_160:
[----:B------:R-:W-:Y:S01]  /*0260*/  IMAD.U32 R10, RZ, RZ, UR10 ;  /* 0x0000000aff0a7e24 */ /* 0x000fe2000f8e00ff */
[----:B------:R-:W-:Y:S01]  /*0270*/  MOV R26, 0x2a0 ;  /* 0x000002a0001a7802 */ /* 0x000fe20000000f00 */
[----:B------:R-:W-:-:S07]  /*0280*/  IMAD.MOV.U32 R11, RZ, RZ, RZ ;  /* 0x000000ffff0b7224 */ /* 0x000fce00078e00ff */
[----:B------:R-:W-:Y:S05]  /*0290*/  CALL.REL.NOINC `($__internal_3_$__cuda_sm20_rem_u64) ;  /* 0x0000008800507944 */ /* 0x000fea0003c00000 */
.L_x_161:
[----:B------:R-:W0:Y:S01]  /*02a0*/  LDCU UR4, c[0x0][0x3e8] ;  /* 0x00007d00ff0477ac */ /* 0x000e220008000800 */
[----:B------:R-:W1:Y:S01]  /*02b0*/  S2R R7, SR_CgaCtaId ;  /* 0x0000000000077919 */ /* 0x000e620000008800 */
[----:B------:R-:W-:Y:S01]  /*02c0*/  BSSY.RECONVERGENT B0, `(.L_x_162) ;  /* 0x000000d000007945 */ /* 0x000fe20003800200 */
[----:B0-----:R-:W-:-:S05]  /*02d0*/  IMAD.U32 R9, RZ, RZ, UR4 ;  /* 0x00000004ff097e24 */ /* 0x001fca000f8e00ff */
[----:B------:R-:W-:-:S13]  /*02e0*/  ISETP.GE.U32.AND P0, PT, R0, R9, PT ;  /* 0x000000090000720c */ /* 0x000fda0003f06070 */
[----:B-1----:R-:W-:Y:S05]  /*02f0*/  @P0 BRA `(.L_x_163) ;  /* 0x0000000000240947 */ /* 0x002fea0003800000 */
[----:B------:R-:W0:Y:S01]  /*0300*/  S2R R5, SR_CgaCtaId ;  /* 0x0000000000057919 */ /* 0x000e220000008800 */
[----:B------:R-:W-:Y:S01]  /*0310*/  MOV R2, 0x400 ;  /* 0x0000040000027802 */ /* 0x000fe20000000f00 */
[----:B------:R-:W-:-:S03]  /*0320*/  IMAD.MOV.U32 R3, RZ, RZ, R0 ;  /* 0x000000ffff037224 */ /* 0x000fc600078e0000 */
[----:B0-----:R-:W-:-:S07]  /*0330*/  LEA R2, R5, R2, 0x18 ;  /* 0x0000000205027211 */ /* 0x001fce00078ec0ff */
.L_x_164:
[C---:B------:R-:W-:Y:S01]  /*0340*/  LEA R4, R3.reuse, R2, 0x3 ;  /* 0x0000000203047211 */ /* 0x040fe200078e18ff */
[----:B------:R-:W-:-:S04]  /*0350*/  VIADD R3, R3, UR17 ;  /* 0x0000001103037c36 */ /* 0x000fc80008000000 */
[----:B------:R0:W-:Y:S01]  /*0360*/  STS.64 [R4], RZ ;  /* 0x000000ff04007388 */ /* 0x0001e20000000a00 */
[----:B------:R-:W-:-:S13]  /*0370*/  ISETP.GE.U32.AND P0, PT, R3, R9, PT ;  /* 0x000000090300720c */ /* 0x000fda0003f06070 */
[----:B0-----:R-:W-:Y:S05]  /*0380*/  @!P0 BRA `(.L_x_164) ;  /* 0xfffffffc00ec8947 */ /* 0x001fea000383ffff */
.L_x_163:
[----:B------:R-:W-:Y:S05]  /*0390*/  BSYNC.RECONVERGENT B0 ;  /* 0x0000000000007941 */ /* 0x000fea0003800200 */
.L_x_162:
[----:B------:R-:W-:Y:S01]  /*03a0*/  BAR.SYNC.DEFER_BLOCKING 0x0 ;  /* 0x0000000000007b1d */ /* 0x000fe20000010000 */
[----:B------:R-:W-:Y:S02]  /*03b0*/  ISETP.GE.U32.AND P0, PT, R0, R9, PT ;  /* 0x000000090000720c */ /* 0x000fe40003f06070 */
[----:B------:R-:W-:-:S03]  /*03c0*/  MOV R4, 0x400 ;  /* 0x0000040000047802 */ /* 0x000fc60000000f00 */
[----:B------:R-:W-:Y:S01]  /*03d0*/  BSSY.RECONVERGENT B0, `(.L_x_165) ;  /* 0x0000051000007945 */ /* 0x000fe20003800200 */
[----:B------:R-:W-:-:S05]  /*03e0*/  LEA R4, R7, R4, 0x18 ;  /* 0x0000000407047211 */ /* 0x000fca00078ec0ff */
[----:B------:R-:W-:Y:S02]  /*03f0*/  IMAD R3, R9, 0x8, R4 ;  /* 0x0000000809037824 */ /* 0x000fe400078e0204 */
[----:B------:R-:W-:Y:S05]  /*0400*/  @P0 BRA `(.L_x_166) ;  /* 0x0000000400340947 */ /* 0x000fea0003800000 */
[----:B------:R-:W-:Y:S02]  /*0410*/  IABS R5, UR10 ;  /* 0x0000000a00057c13 */ /* 0x000fe40008000000 */
[----:B------:R-:W-:Y:S02]  /*0420*/  IABS R10, R28 ;  /* 0x0000001c000a7213 */ /* 0x000fe40000000000 */
[----:B------:R-:W0:Y:S01]  /*0430*/  I2F.U32.RP R2, R5 ;  /* 0x0000000500027306 */ /* 0x000e220000209000 */
[----:B------:R-:W-:Y:S02]  /*0440*/  IABS R11, UR10 ;  /* 0x0000000a000b7c13 */ /* 0x000fe40008000000 */
[----:B------:R-:W-:Y:S02]  /*0450*/  ISETP.GE.AND P1, PT, R28, RZ, PT ;  /* 0x000000ff1c00720c */ /* 0x000fe40003f26270 */
[----:B------:R-:W-:-:S03]  /*0460*/  LOP3.LUT R15, RZ, UR10, RZ, 0x33, !PT ;  /* 0x0000000aff0f7c12 */ /* 0x000fc6000f8e33ff */
[----:B0-----:R-:W0:Y:S02]  /*0470*/  MUFU.RCP R2, R2 ;  /* 0x0000000200027308 */ /* 0x001e240000001000 */
[----:B0-----:R-:W-:-:S06]  /*0480*/  VIADD R6, R2, 0xffffffe ;  /* 0x0ffffffe02067836 */ /* 0x001fcc0000000000 */
[----:B------:R0:W1:Y:S02]  /*0490*/  F2I.FTZ.U32.TRUNC.NTZ R7, R6 ;  /* 0x0000000600077305 */ /* 0x000064000021f000 */
[----:B0-----:R-:W-:Y:S02]  /*04a0*/  IMAD.MOV.U32 R6, RZ, RZ, RZ ;  /* 0x000000ffff067224 */ /* 0x001fe400078e00ff */
[----:B-1----:R-:W-:-:S04]  /*04b0*/  IMAD.MOV R8, RZ, RZ, -R7 ;  /* 0x000000ffff087224 */ /* 0x002fc800078e0a07 */
[----:B------:R-:W-:Y:S01]  /*04c0*/  IMAD R9, R8, R5, RZ ;  /* 0x0000000508097224 */ /* 0x000fe200078e02ff */
[----:B------:R-:W-:-:S03]  /*04d0*/  MOV R8, R10 ;  /* 0x0000000a00087202 */ /* 0x000fc60000000f00 */
[----:B------:R-:W-:-:S04]  /*04e0*/  IMAD.HI.U32 R7, R7, R9, R6 ;  /* 0x0000000907077227 */ /* 0x000fc800078e0006 */
[----:B------:R-:W-:Y:S02]  /*04f0*/  IMAD.MOV R9, RZ, RZ, -R11 ;  /* 0x000000ffff097224 */ /* 0x000fe400078e0a0b */
[----:B------:R-:W-:-:S04]  /*0500*/  IMAD.HI.U32 R2, R7, R8, RZ ;  /* 0x0000000807027227 */ /* 0x000fc800078e00ff */
[----:B------:R-:W-:-:S05]  /*0510*/  IMAD R2, R2, R9, R8 ;  /* 0x0000000902027224 */ /* 0x000fca00078e0208 */
[----:B------:R-:W-:-:S13]  /*0520*/  ISETP.GT.U32.AND P0, PT, R5, R2, PT ;  /* 0x000000020500720c */ /* 0x000fda0003f04070 */
[----:B------:R-:W-:-:S05]  /*0530*/  @!P0 IMAD.IADD R2, R2, 0x1, -R5 ;  /* 0x0000000102028824 */ /* 0x000fca00078e0a05 */
[----:B------:R-:W-:-:S13]  /*0540*/  ISETP.GT.U32.AND P0, PT, R5, R2, PT ;  /* 0x000000020500720c */ /* 0x000fda0003f04070 */
[----:B------:R-:W-:Y:S01]  /*0550*/  @!P0 IMAD.IADD R2, R2, 0x1, -R5 ;  /* 0x0000000102028824 */ /* 0x000fe200078e0a05 */
[----:B------:R-:W-:-:S04]  /*0560*/  ISETP.NE.AND P0, PT, RZ, UR10, PT ;  /* 0x0000000aff007c0c */ /* 0x000fc8000bf05270 */
[----:B------:R-:W-:-:S04]  /*0570*/  @!P1 IADD3 R2, PT, PT, -R2, RZ, RZ ;  /* 0x000000ff02029210 */ /* 0x000fc80007ffe1ff */
[----:B------:R-:W-:-:S04]  /*0580*/  SEL R2, R15, R2, !P0 ;  /* 0x000000020f027207 */ /* 0x000fc80004000000 */
[----:B------:R-:W-:-:S04]  /*0590*/  IADD3 R2, PT, PT, -R2, UR10, RZ ;  /* 0x0000000a02027c10 */ /* 0x000fc8000fffe1ff */
[----:B------:R-:W-:Y:S02]  /*05a0*/  IABS R6, R2 ;  /* 0x0000000200067213 */ /* 0x000fe40000000000 */
[----:B------:R-:W-:Y:S01]  /*05b0*/  ISETP.GE.AND P2, PT, R2, RZ, PT ;  /* 0x000000ff0200720c */ /* 0x000fe20003f46270 */
[----:B------:R-:W-:Y:S02]  /*05c0*/  IMAD.MOV.U32 R2, RZ, RZ, R0 ;  /* 0x000000ffff027224 */ /* 0x000fe400078e0000 */
[----:B------:R-:W-:-:S04]  /*05d0*/  IMAD.HI.U32 R7, R7, R6, RZ ;  /* 0x0000000607077227 */ /* 0x000fc800078e00ff */
[----:B------:R-:W-:-:S05]  /*05e0*/  IMAD R7, R7, R9, R6 ;  /* 0x0000000907077224 */ /* 0x000fca00078e0206 */
[----:B------:R-:W-:-:S13]  /*05f0*/  ISETP.GT.U32.AND P1, PT, R5, R7, PT ;  /* 0x000000070500720c */ /* 0x000fda0003f24070 */
[----:B------:R-:W-:-:S05]  /*0600*/  @!P1 IMAD.IADD R7, R7, 0x1, -R5 ;  /* 0x0000000107079824 */ /* 0x000fca00078e0a05 */
[----:B------:R-:W-:-:S13]  /*0610*/  ISETP.GT.U32.AND P1, PT, R5, R7, PT ;  /* 0x000000070500720c */ /* 0x000fda0003f24070 */
[----:B------:R-:W-:-:S04]  /*0620*/  @!P1 IMAD.IADD R7, R7, 0x1, -R5 ;  /* 0x0000000107079824 */ /* 0x000fc800078e0a05 */
[----:B------:R-:W-:-:S05]  /*0630*/  @!P2 IMAD.MOV R7, RZ, RZ, -R7 ;  /* 0x000000ffff07a224 */ /* 0x000fca00078e0a07 */
[----:B------:R-:W-:-:S07]  /*0640*/  SEL R15, R15, R7, !P0 ;  /* 0x000000070f0f7207 */ /* 0x000fce0004000000 */
.L_x_173:
[----:B------:R-:W-:Y:S01]  /*0650*/  IADD3 R8, PT, PT, -R15, R2, RZ ;  /* 0x000000020f087210 */ /* 0x000fe20007ffe1ff */
[----:B------:R-:W-:Y:S01]  /*0660*/  BSSY.RECONVERGENT B1, `(.L_x_167) ;  /* 0x000000a000017945 */ /* 0x000fe20003800200 */
[----:B------:R-:W-:Y:S02]  /*0670*/  PRMT R5, RZ, 0x7610, R5 ;  /* 0x00007610ff057816 */ /* 0x000fe40000000005 */
[----:B------:R-:W-:-:S13]  /*0680*/  ISETP.GT.AND P0, PT, R8, -0x1, PT ;  /* 0xffffffff0800780c */ /* 0x000fda0003f04270 */
[----:B------:R-:W-:Y:S05]  /*0690*/  @P0 BRA `(.L_x_168) ;  /* 0x0000000000180947 */ /* 0x000fea0003800000 */
[----:B------:R-:W0:Y:S01]  /*06a0*/  LDC R7, c[0x0][0x3e8] ;  /* 0x0000fa00ff077b82 */ /* 0x000e220000000800 */
[----:B------:R-:W-:-:S07]  /*06b0*/  PRMT R5, RZ, 0x7610, R5 ;  /* 0x00007610ff057816 */ /* 0x000fce0000000005 */
.L_x_169:
[----:B0-----:R-:W-:Y:S01]  /*06c0*/  IMAD.IADD R8, R8, 0x1, R7 ;  /* 0x0000000108087824 */ /* 0x001fe200078e0207 */
[----:B------:R-:W-:-:S04]  /*06d0*/  LOP3.LUT R5, R5, 0x1, RZ, 0x3c, !PT ;  /* 0x0000000105057812 */ /* 0x000fc800078e3cff */
[----:B------:R-:W-:-:S13]  /*06e0*/  ISETP.GE.AND P0, PT, R8, RZ, PT ;  /* 0x000000ff0800720c */ /* 0x000fda0003f06270 */
[----:B------:R-:W-:Y:S05]  /*06f0*/  @!P0 BRA `(.L_x_169) ;  /* 0xfffffffc00f08947 */ /* 0x000fea000383ffff */
.L_x_168:
[----:B------:R-:W-:Y:S05]  /*0700*/  BSYNC.RECONVERGENT B1 ;  /* 0x0000000000017941 */ /* 0x000fea0003800200 */
.L_x_167:
[----:B------:R-:W0:Y:S01]  /*0710*/  LDCU UR4, c[0x0][0x3e8] ;  /* 0x00007d00ff0477ac */ /* 0x000e220008000800 */
[----:B------:R-:W-:Y:S01]  /*0720*/  BSSY.RECONVERGENT B1, `(.L_x_170) ;  /* 0x0000009000017945 */ /* 0x000fe20003800200 */
[----:B0-----:R-:W-:-:S05]  /*0730*/  IMAD.U32 R9, RZ, RZ, UR4 ;  /* 0x00000004ff097e24 */ /* 0x001fca000f8e00ff */
[----:B------:R-:W-:-:S13]  /*0740*/  ISETP.GE.AND P0, PT, R8, R9, PT ;  /* 0x000000090800720c */ /* 0x000fda0003f06270 */
[----:B------:R-:W-:Y:S05]  /*0750*/  @!P0 BRA `(.L_x_171) ;  /* 0x0000000000148947 */ /* 0x000fea0003800000 */
.L_x_172:
[----:B------:R-:W-:Y:S01]  /*0760*/  IMAD.IADD R8, R8, 0x1, -R9 ;  /* 0x0000000108087824 */ /* 0x000fe200078e0a09 */
[----:B------:R-:W-:-:S04]  /*0770*/  LOP3.LUT P0, RZ, R5, 0xff, RZ, 0xc0, !PT ;  /* 0x000000ff05ff7812 */ /* 0x000fc8000780c0ff */
[----:B------:R-:W-:Y:S02]  /*0780*/  ISETP.GE.AND P1, PT, R8, R9, PT ;  /* 0x000000090800720c */ /* 0x000fe40003f26270 */
[----:B------:R-:W-:-:S11]  /*0790*/  SEL R5, RZ, 0x1, P0 ;  /* 0x00000001ff057807 */ /* 0x000fd60000000000 */
[----:B------:R-:W-:Y:S05]  /*07a0*/  @P1 BRA `(.L_x_172) ;  /* 0xfffffffc00ec1947 */ /* 0x000fea000383ffff */
.L_x_171:
[----:B------:R-:W-:Y:S05]  /*07b0*/  BSYNC.RECONVERGENT B1 ;  /* 0x0000000000017941 */ /* 0x000fea0003800200 */
.L_x_170:
[----:B------:R-:W0:Y:S08]  /*07c0*/  LDC.64 R6, c[0x0][0x398] ;  /* 0x0000e600ff067b82 */ /* 0x000e300000000a00 */
[----:B------:R-:W1:Y:S01]  /*07d0*/  LDC.64 R12, c[0x0][0x3c0] ;  /* 0x0000f000ff0c7b82 */ /* 0x000e620000000a00 */
[----:B0-----:R-:W-:-:S06]  /*07e0*/  IMAD.WIDE R6, R8, 0x8, R6 ;  /* 0x0000000808067825 */ /* 0x001fcc00078e0206 */
[----:B------:R-:W2:Y:S01]  /*07f0*/  LDG.E.64.CONSTANT R6, desc[UR14][R6.64] ;  /* 0x0000000e06067981 */ /* 0x000ea2000c1e9b00 */
[----:B------:R-:W-:Y:S02]  /*0800*/  LOP3.LUT P1, RZ, R5, 0xff, RZ, 0xc0, !PT ;  /* 0x000000ff05ff7812 */ /* 0x000fe4000782c0ff */
        /* <DEDUP_REMOVED lines=8> */
[C---:B------:R-:W-:Y:S01]  /*0890*/  LEA R5, R2.reuse, R3, 0x3 ;  /* 0x0000000302057211 */ /* 0x040fe200078e18ff */
[----:B------:R-:W-:-:S04]  /*08a0*/  VIADD R2, R2, UR17 ;  /* 0x0000001102027c36 */ /* 0x000fc80008000000 */
[----:B------:R0:W-:Y:S01]  /*08b0*/  STS.64 [R5], R10 ;  /* 0x0000000a05007388 */ /* 0x0001e20000000a00 */
[----:B------:R-:W-:-:S13]  /*08c0*/  ISETP.GE.U32.AND P0, PT, R2, R9, PT ;  /* 0x000000090200720c */ /* 0x000fda0003f06070 */
[----:B0-----:R-:W-:Y:S05]  /*08d0*/  @!P0 BRA `(.L_x_173) ;  /* 0xfffffffc005c8947 */ /* 0x001fea000383ffff */
.L_x_166:
[----:B------:R-:W-:Y:S05]  /*08e0*/  BSYNC.RECONVERGENT B0 ;  /* 0x0000000000007941 */ /* 0x000fea0003800200 */
.L_x_165:
[----:B------:R-:W0:Y:S02]  /*08f0*/  LDCU UR4, c[0x0][0x3f0] ;  /* 0x00007e00ff0477ac */ /* 0x000e240008000800 */
[----:B0-----:R-:W-:Y:S01]  /*0900*/  UISETP.NE.AND UP0, UPT, UR4, URZ, UPT ;  /* 0x000000ff0400728c */ /* 0x001fe2000bf05270 */
[----:B------:R-:W-:Y:S08]  /*0910*/  BAR.SYNC.DEFER_BLOCKING 0x0 ;  /* 0x0000000000007b1d */ /* 0x000ff00000010000 */
[----:B------:R-:W-:Y:S05]  /*0920*/  BRA.U !UP0, `(.L_x_174) ;  /* 0x0000007d08447547 */ /* 0x000fea000b800000 */
[----:B------:R-:W0:Y:S01]  /*0930*/  S2UR UR5, SR_CgaCtaId ;  /* 0x00000000000579c3 */ /* 0x000e220000008800 */
[----:B------:R-:W1:Y:S01]  /*0940*/  LDCU UR11, c[0x0][0x3f4] ;  /* 0x00007e80ff0b77ac */ /* 0x000e620008000800 */
[C-C-:B------:R-:W-:Y:S01]  /*0950*/  IMAD R2, R9.reuse, 0x10, R4.reuse ;  /* 0x0000001009027824 */ /* 0x140fe200078e0204 */
[----:B------:R-:W-:Y:S01]  /*0960*/  SHF.R.U32.HI R5, RZ, 0x1, R9 ;  /* 0x00000001ff057819 */ /* 0x000fe20000011609 */
[----:B------:R-:W-:Y:S01]  /*0970*/  IMAD.U32 R12, RZ, RZ, UR17 ;  /* 0x00000011ff0c7e24 */ /* 0x000fe2000f8e00ff */
[----:B------:R-:W-:Y:S01]  /*0980*/  UMOV UR4, 0x400 ;  /* 0x0000040000047882 */ /* 0x000fe20000000000 */
[C---:B------:R-:W-:Y:S02]  /*0990*/  IMAD R4, R9.reuse, 0x18, R4 ;  /* 0x0000001809047824 */ /* 0x040fe400078e0204 */
[----:B------:R-:W-:Y:S02]  /*09a0*/  HFMA2 R7, -RZ, RZ, 0, 0 ;  /* 0x00000000ff077431 */ /* 0x000fe400000001ff */
[C---:B------:R-:W-:Y:S01]  /*09b0*/  IMAD R6, R9.reuse, 0x10, R2 ;  /* 0x0000001009067824 */ /* 0x040fe200078e0202 */
[----:B------:R-:W-:Y:S01]  /*09c0*/  BSSY B0, `(.L_x_174) ;  /* 0x00007c7000007945 */ /* 0x000fe20003800000 */
[----:B------:R-:W-:Y:S01]  /*09d0*/  IADD3 R12, PT, PT, R12, -0x1, R5 ;  /* 0xffffffff0c0c7810 */ /* 0x000fe20007ffe005 */
[----:B------:R-:W-:-:S02]  /*09e0*/  IMAD R13, R9, 0x10, R4 ;  /* 0x00000010090d7824 */ /* 0x000fc400078e0204 */
[----:B------:R-:W-:Y:S01]  /*09f0*/  IMAD R16, R9, 0x10, R6 ;  /* 0x0000001009107824 */ /* 0x000fe200078e0206 */
[----:B-1----:R-:W-:Y:S02]  /*0a00*/  ULOP3.LUT UR19, UR11, 0x3, URZ, 0xc0, !UPT ;  /* 0x000000030b137892 */ /* 0x002fe4000f8ec0ff */
[----:B------:R-:W-:Y:S02]  /*0a10*/  ULOP3.LUT UR20, UR11, 0xfffffffc, URZ, 0xc0, !UPT ;  /* 0xfffffffc0b147892 */ /* 0x000fe4000f8ec0ff */
[----:B------:R-:W-:Y:S02]  /*0a20*/  ULOP3.LUT UR11, UR11, 0x1, URZ, 0xc0, !UPT ;  /* 0x000000010b0b7892 */ /* 0x000fe4000f8ec0ff */
[----:B0-----:R-:W-:Y:S02]  /*0a30*/  ULEA UR4, UR5, UR4, 0x18 ;  /* 0x0000000405047291 */ /* 0x001fe4000f8ec0ff */
[----:B------:R-:W-:-:S04]  /*0a40*/  UIADD3 UR21, UPT, UPT, UR19, -0x1, URZ ;  /* 0xffffffff13157890 */ /* 0x000fc8000fffe0ff */
[----:B------:R-:W-:-:S08]  /*0a50*/  LEA R3, R9, UR4, 0x3 ;  /* 0x0000000409037c11 */ /* 0x000fd0000f8e18ff */
.L_x_332:
[----:B------:R-:W-:-:S04]  /*0a60*/  IMAD.MOV.U32 R22, RZ, RZ, 0x8 ;  /* 0x00000008ff167424 */ /* 0x000fc800078e00ff */
[----:B------:R-:W-:-:S06]  /*0a70*/  IMAD.WIDE.U32 R22, R7, R22, UR6 ;  /* 0x0000000607167e25 */ /* 0x000fcc000f8e0016 */
[----:B--2---:R-:W2:Y:S01]  /*0a80*/  LDG.E.64.CONSTANT R22, desc[UR14][R22.64] ;  /* 0x0000000e16167981 */ /* 0x004ea2000c1e9b00 */
[----:B------:R-:W-:Y:S01]  /*0a90*/  BSSY.RECONVERGENT B1, `(.L_x_175) ;  /* 0x000001a000017945 */ /* 0x000fe20003800200 */
[----:B--2---:R-:W-:-:S13]  /*0aa0*/  ISETP.NE.U32.AND P0, PT, R23, RZ, PT ;  /* 0x000000ff1700720c */ /* 0x004fda0003f05070 */
[----:B01-34-:R-:W-:Y:S05]  /*0ab0*/  @P0 BRA `(.L_x_176) ;  /* 0x00000000004c0947 */ /* 0x01bfea0003800000 */
[----:B------:R-:W0:Y:S01]  /*0ac0*/  I2F.U32.RP R10, UR10 ;  /* 0x0000000a000a7d06 */ /* 0x000e220008209000 */
[----:B------:R-:W-:Y:S01]  /*0ad0*/  IADD3 R15, PT, PT, RZ, -UR10, RZ ;  /* 0x8000000aff0f7c10 */ /* 0x000fe2000fffe0ff */
[----:B------:R-:W-:Y:S01]  /*0ae0*/  IMAD.MOV.U32 R8, RZ, RZ, RZ ;  /* 0x000000ffff087224 */ /* 0x000fe200078e00ff */
[----:B------:R-:W-:Y:S02]  /*0af0*/  ISETP.NE.U32.AND P1, PT, RZ, UR10, PT ;  /* 0x0000000aff007c0c */ /* 0x000fe4000bf25070 */
[----:B------:R-:W-:-:S03]  /*0b00*/  MOV R29, RZ ;  /* 0x000000ff001d7202 */ /* 0x000fc60000000f00 */
[----:B0-----:R-:W0:Y:S02]  /*0b10*/  MUFU.RCP R10, R10 ;  /* 0x0000000a000a7308 */ /* 0x001e240000001000 */
[----:B0-----:R-:W-:-:S06]  /*0b20*/  VIADD R11, R10, 0xffffffe ;  /* 0x0ffffffe0a0b7836 */ /* 0x001fcc0000000000 */
[----:B------:R-:W0:Y:S02]  /*0b30*/  F2I.FTZ.U32.TRUNC.NTZ R9, R11 ;  /* 0x0000000b00097305 */ /* 0x000e24000021f000 */
[----:B0-----:R-:W-:-:S04]  /*0b40*/  IMAD R15, R15, R9, RZ ;  /* 0x000000090f0f7224 */ /* 0x001fc800078e02ff */
        /* <DEDUP_REMOVED lines=10> */
.L_x_176:
[----:B------:R-:W-:Y:S01]  /*0bf0*/  IMAD.U32 R10, RZ, RZ, UR10 ;  /* 0x0000000aff0a7e24 */ /* 0x000fe2000f8e00ff */
[----:B------:R-:W-:Y:S01]  /*0c00*/  MOV R26, 0xc30 ;  /* 0x00000c30001a7802 */ /* 0x000fe20000000f00 */
[----:B------:R-:W-:-:S07]  /*0c10*/  IMAD.MOV.U32 R11, RZ, RZ, RZ ;  /* 0x000000ffff0b7224 */ /* 0x000fce00078e00ff */
[----:B------:R-:W-:Y:S05]  /*0c20*/  CALL.REL.NOINC `($__internal_3_$__cuda_sm20_rem_u64) ;  /* 0x0000007c00ec7944 */ /* 0x000fea0003c00000 */
.L_x_177:
[----:B------:R-:W-:Y:S05]  /*0c30*/  BSYNC.RECONVERGENT B1 ;  /* 0x0000000000017941 */ /* 0x000fea0003800200 */
.L_x_175:
[----:B------:R-:W-:-:S04]  /*0c40*/  ISETP.NE.U32.AND P0, PT, R28, RZ, PT ;  /* 0x000000ff1c00720c */ /* 0x000fc80003f05070 */
[----:B------:R-:W-:-:S13]  /*0c50*/  ISETP.NE.AND.EX P0, PT, R29, RZ, PT, P0 ;  /* 0x000000ff1d00720c */ /* 0x000fda0003f05300 */
[----:B------:R-:W-:Y:S05]  /*0c60*/  @!P0 BRA `(.L_x_178) ;  /* 0x0000007800608947 */ /* 0x000fea0003800000 */
[----:B------:R-:W-:Y:S01]  /*0c70*/  IABS R15, UR10 ;  /* 0x0000000a000f7c13 */ /* 0x000fe20008000000 */
[----:B------:R-:W0:Y:S01]  /*0c80*/  LDCU UR4, c[0x0][0x3e8] ;  /* 0x00007d00ff0477ac */ /* 0x000e220008000800 */
[----:B------:R-:W-:Y:S02]  /*0c90*/  IABS R11, R28 ;  /* 0x0000001c000b7213 */ /* 0x000fe40000000000 */
[----:B------:R-:W1:Y:S01]  /*0ca0*/  I2F.U32.RP R10, R15 ;  /* 0x0000000f000a7306 */ /* 0x000e620000209000 */
[----:B------:R-:W-:Y:S02]  /*0cb0*/  ISETP.GE.AND P1, PT, R28, RZ, PT ;  /* 0x000000ff1c00720c */ /* 0x000fe40003f26270 */
[----:B------:R-:W-:-:S05]  /*0cc0*/  ISETP.NE.AND P2, PT, RZ, UR10, PT ;  /* 0x0000000aff007c0c */ /* 0x000fca000bf45270 */
[----:B-1----:R-:W1:Y:S02]  /*0cd0*/  MUFU.RCP R10, R10 ;  /* 0x0000000a000a7308 */ /* 0x002e640000001000 */
[----:B-1----:R-:W-:-:S06]  /*0ce0*/  VIADD R8, R10, 0xffffffe ;  /* 0x0ffffffe0a087836 */ /* 0x002fcc0000000000 */
[----:B------:R1:W2:Y:S02]  /*0cf0*/  F2I.FTZ.U32.TRUNC.NTZ R9, R8 ;  /* 0x0000000800097305 */ /* 0x0002a4000021f000 */
[----:B-1----:R-:W-:Y:S02]  /*0d00*/  HFMA2 R8, -RZ, RZ, 0, 0 ;  /* 0x00000000ff087431 */ /* 0x002fe400000001ff */
[----:B--2---:R-:W-:-:S04]  /*0d10*/  IMAD.MOV R14, RZ, RZ, -R9 ;  /* 0x000000ffff0e7224 */ /* 0x004fc800078e0a09 */
[----:B------:R-:W-:Y:S01]  /*0d20*/  IMAD R17, R14, R15, RZ ;  /* 0x0000000f0e117224 */ /* 0x000fe200078e02ff */
[----:B------:R-:W-:-:S03]  /*0d30*/  IABS R14, UR10 ;  /* 0x0000000a000e7c13 */ /* 0x000fc60008000000 */
[----:B------:R-:W-:-:S04]  /*0d40*/  IMAD.HI.U32 R9, R9, R17, R8 ;  /* 0x0000001109097227 */ /* 0x000fc800078e0008 */
[----:B------:R-:W-:Y:S02]  /*0d50*/  IMAD.MOV R14, RZ, RZ, -R14 ;  /* 0x000000ffff0e7224 */ /* 0x000fe400078e0a0e */
[----:B------:R-:W-:-:S04]  /*0d60*/  IMAD.HI.U32 R8, R9, R11, RZ ;  /* 0x0000000b09087227 */ /* 0x000fc800078e00ff */
[----:B------:R-:W-:Y:S01]  /*0d70*/  IMAD R8, R8, R14, R11 ;  /* 0x0000000e08087224 */ /* 0x000fe200078e020b */
[----:B------:R-:W-:-:S04]  /*0d80*/  LOP3.LUT R11, RZ, UR10, RZ, 0x33, !PT ;  /* 0x0000000aff0b7c12 */ /* 0x000fc8000f8e33ff */
[----:B------:R-:W-:-:S13]  /*0d90*/  ISETP.GT.U32.AND P0, PT, R15, R8, PT ;  /* 0x000000080f00720c */ /* 0x000fda0003f04070 */
[----:B------:R-:W-:-:S05]  /*0da0*/  @!P0 IMAD.IADD R8, R8, 0x1, -R15 ;  /* 0x0000000108088824 */ /* 0x000fca00078e0a0f */
[----:B------:R-:W-:-:S13]  /*0db0*/  ISETP.GT.U32.AND P0, PT, R15, R8, PT ;  /* 0x000000080f00720c */ /* 0x000fda0003f04070 */
[----:B------:R-:W-:-:S04]  /*0dc0*/  @!P0 IMAD.IADD R8, R8, 0x1, -R15 ;  /* 0x0000000108088824 */ /* 0x000fc800078e0a0f */
[----:B------:R-:W-:-:S05]  /*0dd0*/  @!P1 IMAD.MOV R8, RZ, RZ, -R8 ;  /* 0x000000ffff089224 */ /* 0x000fca00078e0a08 */
[----:B------:R-:W-:-:S04]  /*0de0*/  SEL R8, R11, R8, !P2 ;  /* 0x000000080b087207 */ /* 0x000fc80005000000 */
[----:B------:R-:W-:-:S04]  /*0df0*/  IADD3 R8, PT, PT, R8, UR10, RZ ;  /* 0x0000000a08087c10 */ /* 0x000fc8000fffe0ff */
[----:B------:R-:W-:Y:S02]  /*0e00*/  IABS R10, R8 ;  /* 0x00000008000a7213 */ /* 0x000fe40000000000 */
[----:B------:R-:W-:-:S03]  /*0e10*/  ISETP.GE.AND P1, PT, R8, RZ, PT ;  /* 0x000000ff0800720c */ /* 0x000fc60003f26270 */
[----:B------:R-:W-:-:S04]  /*0e20*/  IMAD.HI.U32 R9, R9, R10, RZ ;  /* 0x0000000a09097227 */ /* 0x000fc800078e00ff */
[----:B------:R-:W-:Y:S02]  /*0e30*/  IMAD R10, R9, R14, R10 ;  /* 0x0000000e090a7224 */ /* 0x000fe400078e020a */
[----:B0-----:R-:W-:-:S03]  /*0e40*/  IMAD.U32 R9, RZ, RZ, UR4 ;  /* 0x00000004ff097e24 */ /* 0x001fc6000f8e00ff */
[----:B------:R-:W-:-:S13]  /*0e50*/  ISETP.GT.U32.AND P0, PT, R15, R10, PT ;  /* 0x0000000a0f00720c */ /* 0x000fda0003f04070 */
[----:B------:R-:W-:-:S05]  /*0e60*/  @!P0 IMAD.IADD R10, R10, 0x1, -R15 ;  /* 0x000000010a0a8824 */ /* 0x000fca00078e0a0f */
[----:B------:R-:W-:-:S13]  /*0e70*/  ISETP.GT.U32.AND P0, PT, R15, R10, PT ;  /* 0x0000000a0f00720c */ /* 0x000fda0003f04070 */
[----:B------:R-:W-:Y:S01]  /*0e80*/  @!P0 IMAD.IADD R10, R10, 0x1, -R15 ;  /* 0x000000010a0a8824 */ /* 0x000fe200078e0a0f */
[----:B------:R-:W-:-:S03]  /*0e90*/  ISETP.GE.U32.AND P0, PT, R0, R9, PT ;  /* 0x000000090000720c */ /* 0x000fc60003f06070 */
[----:B------:R-:W-:-:S05]  /*0ea0*/  @!P1 IMAD.MOV R10, RZ, RZ, -R10 ;  /* 0x000000ffff0a9224 */ /* 0x000fca00078e0a0a */
[----:B------:R-:W-:-:S05]  /*0eb0*/  SEL R8, R11, R10, !P2 ;  /* 0x0000000a0b087207 */ /* 0x000fca0005000000 */
[----:B------:R-:W-:Y:S05]  /*0ec0*/  @P0 BRA `(.L_x_179) ;  /* 0x0000000000b00947 */ /* 0x000fea0003800000 */
[----:B------:R-:W-:-:S07]  /*0ed0*/  MOV R15, R0 ;  /* 0x00000000000f7202 */ /* 0x000fce0000000f00 */
.L_x_186:
[----:B0-----:R-:W-:Y:S01]  /*0ee0*/  IMAD.IADD R10, R15, 0x1, -R8 ;  /* 0x000000010f0a7824 */ /* 0x001fe200078e0a08 */
[----:B------:R-:W-:Y:S01]  /*0ef0*/  BSSY.RECONVERGENT B1, `(.L_x_180) ;  /* 0x000000a000017945 */ /* 0x000fe20003800200 */
[----:B------:R-:W-:-:S03]  /*0f00*/  PRMT R14, RZ, 0x7610, R14 ;  /* 0x00007610ff0e7816 */ /* 0x000fc6000000000e */
[----:B------:R-:W-:-:S13]  /*0f10*/  ISETP.GT.AND P0, PT, R10, -0x1, PT ;  /* 0xffffffff0a00780c */ /* 0x000fda0003f04270 */
[----:B------:R-:W-:Y:S05]  /*0f20*/  @P0 BRA `(.L_x_181) ;  /* 0x0000000000180947 */ /* 0x000fea0003800000 */
[----:B------:R-:W0:Y:S01]  /*0f30*/  LDC R9, c[0x0][0x3e8] ;  /* 0x0000fa00ff097b82 */ /* 0x000e220000000800 */
[----:B------:R-:W-:-:S07]  /*0f40*/  PRMT R14, RZ, 0x7610, R14 ;  /* 0x00007610ff0e7816 */ /* 0x000fce000000000e */
.L_x_182:
[----:B0-----:R-:W-:Y:S01]  /*0f50*/  IMAD.IADD R10, R10, 0x1, R9 ;  /* 0x000000010a0a7824 */ /* 0x001fe200078e0209 */
[----:B------:R-:W-:-:S04]  /*0f60*/  LOP3.LUT R14, R14, 0x1, RZ, 0x3c, !PT ;  /* 0x000000010e0e7812 */ /* 0x000fc800078e3cff */
[----:B------:R-:W-:-:S13]  /*0f70*/  ISETP.GE.AND P0, PT, R10, RZ, PT ;  /* 0x000000ff0a00720c */ /* 0x000fda0003f06270 */
[----:B------:R-:W-:Y:S05]  /*0f80*/  @!P0 BRA `(.L_x_182) ;  /* 0xfffffffc00f08947 */ /* 0x000fea000383ffff */
.L_x_181:
[----:B------:R-:W-:Y:S05]  /*0f90*/  BSYNC.RECONVERGENT B1 ;  /* 0x0000000000017941 */ /* 0x000fea0003800200 */
.L_x_180:
[----:B------:R-:W0:Y:S01]  /*0fa0*/  LDCU UR4, c[0x0][0x3e8] ;  /* 0x00007d00ff0477ac */ /* 0x000e220008000800 */
[----:B------:R-:W-:Y:S01]  /*0fb0*/  BSSY.RECONVERGENT B1, `(.L_x_183) ;  /* 0x0000009000017945 */ /* 0x000fe20003800200 */
[----:B0-----:R-:W-:-:S05]  /*0fc0*/  IMAD.U32 R9, RZ, RZ, UR4 ;  /* 0x00000004ff097e24 */ /* 0x001fca000f8e00ff */
[----:B------:R-:W-:-:S13]  /*0fd0*/  ISETP.GE.AND P0, PT, R10, R9, PT ;  /* 0x000000090a00720c */ /* 0x000fda0003f06270 */
[----:B------:R-:W-:Y:S05]  /*0fe0*/  @!P0 BRA `(.L_x_184) ;  /* 0x0000000000148947 */ /* 0x000fea0003800000 */
.L_x_185:
[----:B------:R-:W-:Y:S01]  /*0ff0*/  IMAD.IADD R10, R10, 0x1, -R9 ;  /* 0x000000010a0a7824 */ /* 0x000fe200078e0a09 */
[----:B------:R-:W-:-:S04]  /*1000*/  LOP3.LUT P0, RZ, R14, 0xff, RZ, 0xc0, !PT ;  /* 0x000000ff0eff7812 */ /* 0x000fc8000780c0ff */
[----:B------:R-:W-:Y:S02]  /*1010*/  ISETP.GE.AND P1, PT, R10, R9, PT ;  /* 0x000000090a00720c */ /* 0x000fe40003f26270 */
[----:B------:R-:W-:-:S11]  /*1020*/  SEL R14, RZ, 0x1, P0 ;  /* 0x00000001ff0e7807 */ /* 0x000fd60000000000 */
[----:B------:R-:W-:Y:S05]  /*1030*/  @P1 BRA `(.L_x_185) ;  /* 0xfffffffc00ec1947 */ /* 0x000fea000383ffff */
.L_x_184:
[----:B------:R-:W-:Y:S05]  /*1040*/  BSYNC.RECONVERGENT B1 ;  /* 0x0000000000017941 */ /* 0x000fea0003800200 */
.L_x_183:
[----:B------:R-:W0:Y:S01]  /*1050*/  S2UR UR5, SR_CgaCtaId ;  /* 0x00000000000579c3 */ /* 0x000e220000008800 */
[----:B------:R-:W-:Y:S01]  /*1060*/  UMOV UR4, 0x400 ;  /* 0x0000040000047882 */ /* 0x000fe20000000000 */
[----:B------:R-:W-:-:S06]  /*1070*/  LOP3.LUT P1, RZ, R14, 0xff, RZ, 0xc0, !PT ;  /* 0x000000ff0eff7812 */ /* 0x000fcc000782c0ff */
[----:B------:R-:W1:Y:S01]  /*1080*/  LDC.64 R20, c[0x0][0x3c0] ;  /* 0x0000f000ff147b82 */ /* 0x000e620000000a00 */
[----:B0-----:R-:W-:-:S06]  /*1090*/  ULEA UR4, UR5, UR4, 0x18 ;  /* 0x0000000405047291 */ /* 0x001fcc000f8ec0ff */
[----:B------:R-:W-:-:S05]  /*10a0*/  LEA R17, R10, UR4, 0x3 ;  /* 0x000000040a117c11 */ /* 0x000fca000f8e18ff */
[----:B------:R0:W2:Y:S02]  /*10b0*/  LDS.64 R10, [R17] ;  /* 0x00000000110a7984 */ /* 0x0000a40000000a00 */
[C---:B0-----:R-:W-:Y:S02]  /*10c0*/  IMAD R17, R15.reuse, 0x8, R2 ;  /* 0x000000080f117824 */ /* 0x041fe400078e0202 */
[----:B------:R-:W-:Y:S01]  /*10d0*/  VIADD R15, R15, UR17 ;  /* 0x000000110f0f7c36 */ /* 0x000fe20008000000 */
[----:B--2---:R-:W-:-:S04]  /*10e0*/  ISETP.NE.U32.AND P0, PT, R10, RZ, PT ;  /* 0x000000ff0a00720c */ /* 0x004fc80003f05070 */
[----:B------:R-:W-:-:S04]  /*10f0*/  ISETP.NE.AND.EX P0, PT, R11, RZ, PT, P0 ;  /* 0x000000ff0b00720c */ /* 0x000fc80003f05300 */
[----:B-1----:R-:W-:Y:S02]  /*1100*/  SEL R19, R20, RZ, P0 ;  /* 0x000000ff14137207 */ /* 0x002fe40000000000 */
[----:B------:R-:W-:Y:S02]  /*1110*/  SEL R21, R21, RZ, P0 ;  /* 0x000000ff15157207 */ /* 0x000fe40000000000 */
[----:B------:R-:W-:-:S04]  /*1120*/  IADD3 R19, P0, PT, -R10, R19, RZ ;  /* 0x000000130a137210 */ /* 0x000fc80007f1e1ff */
[C---:B------:R-:W-:Y:S02]  /*1130*/  IADD3.X R21, PT, PT, ~R11.reuse, R21, RZ, P0, !PT ;  /* 0x000000150b157210 */ /* 0x040fe400007fe5ff */
[----:B------:R-:W-:Y:S02]  /*1140*/  SEL R10, R10, R19, !P1 ;  /* 0x000000130a0a7207 */ /* 0x000fe40004800000 */
[----:B------:R-:W-:Y:S02]  /*1150*/  SEL R11, R11, R21, !P1 ;  /* 0x000000150b0b7207 */ /* 0x000fe40004800000 */
[----:B------:R-:W-:-:S03]  /*1160*/  ISETP.GE.U32.AND P0, PT, R15, R9, PT ;  /* 0x000000090f00720c */ /* 0x000fc60003f06070 */
[----:B------:R0:W-:Y:S10]  /*1170*/  STS.64 [R17], R10 ;  /* 0x0000000a11007388 */ /* 0x0001f40000000a00 */
[----:B------:R-:W-:Y:S05]  /*1180*/  @!P0 BRA `(.L_x_186) ;  /* 0xfffffffc00548947 */ /* 0x000fea000383ffff */
.L_x_179:
[----:B------:R-:W-:Y:S01]  /*1190*/  ISETP.GE.U32.AND P0, PT, R0, R9, PT ;  /* 0x000000090000720c */ /* 0x000fe20003f06070 */
[----:B------:R-:W-:Y:S05]  /*11a0*/  WARPSYNC.ALL ;  /* 0x0000000000007948 */ /* 0x000fea0003800000 */
[----:B------:R-:W-:Y:S06]  /*11b0*/  BAR.SYNC.DEFER_BLOCKING 0x0 ;  /* 0x0000000000007b1d */ /* 0x000fec0000010000 */
[----:B------:R-:W-:Y:S04]  /*11c0*/  BSSY.RECONVERGENT B1, `(.L_x_187) ;  /* 0x000002b000017945 */ /* 0x000fe80003800200 */
[----:B------:R-:W-:Y:S05]  /*11d0*/  @P0 BRA `(.L_x_188) ;  /* 0x0000000000a40947 */ /* 0x000fea0003800000 */
[----:B------:R-:W-:-:S07]  /*11e0*/  IMAD.MOV.U32 R15, RZ, RZ, R0 ;  /* 0x000000ffff0f7224 */ /* 0x000fce00078e0000 */
.L_x_195:
[----:B01----:R-:W-:Y:S01]  /*11f0*/  IMAD.IADD R10, R15, 0x1, -R8 ;  /* 0x000000010f0a7824 */ /* 0x003fe200078e0a08 */
[----:B------:R-:W-:Y:S01]  /*1200*/  BSSY.RECONVERGENT B2, `(.L_x_189) ;  /* 0x000000a000027945 */ /* 0x000fe20003800200 */
[----:B------:R-:W-:-:S03]  /*1210*/  PRMT R14, RZ, 0x7610, R14 ;  /* 0x00007610ff0e7816 */ /* 0x000fc6000000000e */
[----:B------:R-:W-:-:S13]  /*1220*/  ISETP.GT.AND P0, PT, R10, -0x1, PT ;  /* 0xffffffff0a00780c */ /* 0x000fda0003f04270 */
[----:B------:R-:W-:Y:S05]  /*1230*/  @P0 BRA `(.L_x_190) ;  /* 0x0000000000180947 */ /* 0x000fea0003800000 */
[----:B------:R-:W0:Y:S01]  /*1240*/  LDC R9, c[0x0][0x3e8] ;  /* 0x0000fa00ff097b82 */ /* 0x000e220000000800 */
[----:B------:R-:W-:-:S07]  /*1250*/  PRMT R14, RZ, 0x7610, R14 ;  /* 0x00007610ff0e7816 */ /* 0x000fce000000000e */
.L_x_191:
[----:B0-----:R-:W-:Y:S02]  /*1260*/  IADD3 R10, PT, PT, R10, R9, RZ ;  /* 0x000000090a0a7210 */ /* 0x001fe40007ffe0ff */
[----:B------:R-:W-:Y:S02]  /*1270*/  LOP3.LUT R14, R14, 0x1, RZ, 0x3c, !PT ;  /* 0x000000010e0e7812 */ /* 0x000fe400078e3cff */
[----:B------:R-:W-:-:S13]  /*1280*/  ISETP.GE.AND P0, PT, R10, RZ, PT ;  /* 0x000000ff0a00720c */ /* 0x000fda0003f06270 */
[----:B------:R-:W-:Y:S05]  /*1290*/  @!P0 BRA `(.L_x_191) ;  /* 0xfffffffc00f08947 */ /* 0x000fea000383ffff */
.L_x_190:
[----:B------:R-:W-:Y:S05]  /*12a0*/  BSYNC.RECONVERGENT B2 ;  /* 0x0000000000027941 */ /* 0x000fea0003800200 */
.L_x_189:
[----:B------:R-:W0:Y:S01]  /*12b0*/  LDCU UR4, c[0x0][0x3e8] ;  /* 0x00007d00ff0477ac */ /* 0x000e220008000800 */
[----:B------:R-:W-:Y:S01]  /*12c0*/  BSSY.RECONVERGENT B2, `(.L_x_192) ;  /* 0x0000009000027945 */ /* 0x000fe20003800200 */
[----:B0-----:R-:W-:-:S05]  /*12d0*/  IMAD.U32 R9, RZ, RZ, UR4 ;  /* 0x00000004ff097e24 */ /* 0x001fca000f8e00ff */
[----:B------:R-:W-:-:S13]  /*12e0*/  ISETP.GE.AND P0, PT, R10, R9, PT ;  /* 0x000000090a00720c */ /* 0x000fda0003f06270 */
[----:B------:R-:W-:Y:S05]  /*12f0*/  @!P0 BRA `(.L_x_193) ;  /* 0x0000000000148947 */ /* 0x000fea0003800000 */
.L_x_194:
[----:B------:R-:W-:Y:S01]  /*1300*/  IMAD.IADD R10, R10, 0x1, -R9 ;  /* 0x000000010a0a7824 */ /* 0x000fe200078e0a09 */
[----:B------:R-:W-:-:S04]  /*1310*/  LOP3.LUT P0, RZ, R14, 0xff, RZ, 0xc0, !PT ;  /* 0x000000ff0eff7812 */ /* 0x000fc8000780c0ff */
[----:B------:R-:W-:Y:S02]  /*1320*/  ISETP.GE.AND P1, PT, R10, R9, PT ;  /* 0x000000090a00720c */ /* 0x000fe40003f26270 */
[----:B------:R-:W-:-:S11]  /*1330*/  SEL R14, RZ, 0x1, P0 ;  /* 0x00000001ff0e7807 */ /* 0x000fd60000000000 */
[----:B------:R-:W-:Y:S05]  /*1340*/  @P1 BRA `(.L_x_194) ;  /* 0xfffffffc00ec1947 */ /* 0x000fea000383ffff */
.L_x_193:
[----:B------:R-:W-:Y:S05]  /*1350*/  BSYNC.RECONVERGENT B2 ;  /* 0x0000000000027941 */ /* 0x000fea0003800200 */
.L_x_192:
[----:B------:R-:W-:Y:S01]  /*1360*/  IMAD R17, R10, 0x8, R3 ;  /* 0x000000080a117824 */ /* 0x000fe200078e0203 */
[----:B------:R-:W0:Y:S01]  /*1370*/  LDC.64 R20, c[0x0][0x3c0] ;  /* 0x0000f000ff147b82 */ /* 0x000e220000000a00 */
[----:B------:R-:W-:-:S03]  /*1380*/  LOP3.LUT P1, RZ, R14, 0xff, RZ, 0xc0, !PT ;  /* 0x000000ff0eff7812 */ /* 0x000fc6000782c0ff */
[----:B------:R1:W2:Y:S02]  /*1390*/  LDS.64 R10, [R17] ;  /* 0x00000000110a7984 */ /* 0x0002a40000000a00 */
[C---:B-1----:R-:W-:Y:S01]  /*13a0*/  LEA R17, R15.reuse, R4, 0x3 ;  /* 0x000000040f117211 */ /* 0x042fe200078e18ff */
[----:B------:R-:W-:Y:S01]  /*13b0*/  VIADD R15, R15, UR17 ;  /* 0x000000110f0f7c36 */ /* 0x000fe20008000000 */
[----:B--2---:R-:W-:-:S04]  /*13c0*/  ISETP.NE.U32.AND P0, PT, R10, RZ, PT ;  /* 0x000000ff0a00720c */ /* 0x004fc80003f05070 */
[----:B------:R-:W-:-:S04]  /*13d0*/  ISETP.NE.AND.EX P0, PT, R11, RZ, PT, P0 ;  /* 0x000000ff0b00720c */ /* 0x000fc80003f05300 */
[----:B0-----:R-:W-:Y:S02]  /*13e0*/  SEL R19, R20, RZ, P0 ;  /* 0x000000ff14137207 */ /* 0x001fe40000000000 */
[----:B------:R-:W-:Y:S02]  /*13f0*/  SEL R21, R21, RZ, P0 ;  /* 0x000000ff15157207 */ /* 0x000fe40000000000 */
[----:B------:R-:W-:-:S04]  /*1400*/  IADD3 R19, P0, PT, -R10, R19, RZ ;  /* 0x000000130a137210 */ /* 0x000fc80007f1e1ff */
[----:B------:R-:W-:Y:S01]  /*1410*/  SEL R10, R10, R19, !P1 ;  /* 0x000000130a0a7207 */ /* 0x000fe20004800000 */
[----:B------:R-:W-:Y:S01]  /*1420*/  IMAD.X R21, R21, 0x1, ~R11, P0 ;  /* 0x0000000115157824 */ /* 0x000fe200000e0e0b */
[----:B------:R-:W-:-:S04]  /*1430*/  ISETP.GE.U32.AND P0, PT, R15, R9, PT ;  /* 0x000000090f00720c */ /* 0x000fc80003f06070 */
[----:B------:R-:W-:-:S05]  /*1440*/  SEL R11, R11, R21, !P1 ;  /* 0x000000150b0b7207 */ /* 0x000fca0004800000 */
[----:B------:R1:W-:Y:S04]  /*1450*/  STS.64 [R17], R10 ;  /* 0x0000000a11007388 */ /* 0x0003e80000000a00 */
[----:B------:R-:W-:Y:S05]  /*1460*/  @!P0 BRA `(.L_x_195) ;  /* 0xfffffffc00608947 */ /* 0x000fea000383ffff */
.L_x_188:
[----:B------:R-:W-:Y:S05]  /*1470*/  BSYNC.RECONVERGENT B1 ;  /* 0x0000000000017941 */ /* 0x000fea0003800200 */
.L_x_187:
[----:B------:R-:W-:Y:S01]  /*1480*/  BAR.SYNC.DEFER_BLOCKING 0x0 ;  /* 0x0000000000007b1d */ /* 0x000fe20000010000 */
[CC--:B------:R-:W-:Y:S02]  /*1490*/  ISETP.GE.U32.AND P0, PT, R0.reuse, R9.reuse, PT ;  /* 0x000000090000720c */ /* 0x0c0fe40003f06070 */
[----:B------:R-:W-:-:S03]  /*14a0*/  ISETP.GE.U32.AND P1, PT, R0, R9, PT ;  /* 0x000000090000720c */ /* 0x000fc60003f26070 */
[----:B------:R-:W-:Y:S08]  /*14b0*/  BSSY.RECONVERGENT B1, `(.L_x_196) ;  /* 0x0000022000017945 */ /* 0x000ff00003800200 */
[----:B------:R-:W-:Y:S05]  /*14c0*/  @P0 BRA `(.L_x_197) ;  /* 0x0000000000800947 */ /* 0x000fea0003800000 */
[----:B01----:R-:W0:Y:S01]  /*14d0*/  S2R R11, SR_CgaCtaId ;  /* 0x00000000000b7919 */ /* 0x003e220000008800 */
[----:B------:R-:W1:Y:S01]  /*14e0*/  LDC.64 R20, c[0x0][0x3c0] ;  /* 0x0000f000ff147b82 */ /* 0x000e620000000a00 */
[----:B------:R-:W-:Y:S01]  /*14f0*/  MOV R10, 0x400 ;  /* 0x00000400000a7802 */ /* 0x000fe20000000f00 */
[----:B------:R-:W-:-:S03]  /*1500*/  IMAD.MOV.U32 R8, RZ, RZ, R0 ;  /* 0x000000ffff087224 */ /* 0x000fc600078e0000 */
[----:B0-----:R-:W-:-:S07]  /*1510*/  LEA R27, R11, R10, 0x18 ;  /* 0x0000000a0b1b7211 */ /* 0x001fce00078ec0ff */
.L_x_198:
[C---:B--2---:R-:W-:Y:S02]  /*1520*/  IMAD R17, R8.reuse, 0x8, R2 ;  /* 0x0000000808117824 */ /* 0x044fe400078e0202 */
[C---:B------:R-:W-:Y:S02]  /*1530*/  IMAD R18, R8.reuse, 0x8, R27 ;  /* 0x0000000808127824 */ /* 0x040fe400078e021b */
[C---:B------:R-:W-:Y:S01]  /*1540*/  IMAD R24, R8.reuse, 0x8, R3 ;  /* 0x0000000808187824 */ /* 0x040fe200078e0203 */
[----:B------:R-:W-:Y:S01]  /*1550*/  LDS.64 R10, [R17] ;  /* 0x00000000110a7984 */ /* 0x000fe20000000a00 */
[----:B------:R-:W-:Y:S02]  /*1560*/  IMAD R22, R9, 0x18, R18 ;  /* 0x0000001809167824 */ /* 0x000fe400078e0212 */
[----:B------:R-:W-:Y:S01]  /*1570*/  VIADD R8, R8, UR17 ;  /* 0x0000001108087c36 */ /* 0x000fe20008000000 */
[----:B------:R-:W0:Y:S02]  /*1580*/  LDS.64 R14, [R18] ;  /* 0x00000000120e7984 */ /* 0x000e240000000a00 */
[----:B0-----:R-:W-:-:S04]  /*1590*/  ISETP.GE.U32.AND P0, PT, R10, R14, PT ;  /* 0x0000000e0a00720c */ /* 0x001fc80003f06070 */
[----:B------:R-:W-:-:S04]  /*15a0*/  ISETP.GE.U32.AND.EX P0, PT, R11, R15, PT, P0 ;  /* 0x0000000f0b00720c */ /* 0x000fc80003f06100 */
[----:B-1----:R-:W-:Y:S02]  /*15b0*/  SEL R19, R20, RZ, !P0 ;  /* 0x000000ff14137207 */ /* 0x002fe40004000000 */
[----:B------:R-:W-:Y:S02]  /*15c0*/  SEL R23, R21, RZ, !P0 ;  /* 0x000000ff15177207 */ /* 0x000fe40004000000 */
[----:B------:R-:W-:-:S04]  /*15d0*/  IADD3 R10, P0, P2, R19, R10, -R14 ;  /* 0x0000000a130a7210 */ /* 0x000fc80007a1e80e */
[----:B------:R-:W-:Y:S02]  /*15e0*/  IADD3.X R11, PT, PT, R23, R11, ~R15, P0, P2 ;  /* 0x0000000b170b7210 */ /* 0x000fe400007e4c0f */
[----:B------:R-:W-:-:S05]  /*15f0*/  LEA R23, R9, R18, 0x5 ;  /* 0x0000001209177211 */ /* 0x000fca00078e28ff */
[----:B------:R-:W-:Y:S04]  /*1600*/  STS.64 [R23], R10 ;  /* 0x0000000a17007388 */ /* 0x000fe80000000a00 */
[----:B------:R-:W-:Y:S04]  /*1610*/  LDS.64 R14, [R22] ;  /* 0x00000000160e7984 */ /* 0x000fe80000000a00 */
[----:B------:R-:W0:Y:S02]  /*1620*/  LDS.64 R18, [R24] ;  /* 0x0000000018127984 */ /* 0x000e240000000a00 */
[----:B0-----:R-:W-:-:S04]  /*1630*/  ISETP.GE.U32.AND P0, PT, R14, R18, PT ;  /* 0x000000120e00720c */ /* 0x001fc80003f06070 */
[----:B------:R-:W-:-:S04]  /*1640*/  ISETP.GE.U32.AND.EX P0, PT, R15, R19, PT, P0 ;  /* 0x000000130f00720c */ /* 0x000fc80003f06100 */
[----:B------:R-:W-:Y:S02]  /*1650*/  SEL R17, R20, RZ, !P0 ;  /* 0x000000ff14117207 */ /* 0x000fe40004000000 */
[----:B------:R-:W-:Y:S02]  /*1660*/  SEL R25, R21, RZ, !P0 ;  /* 0x000000ff15197207 */ /* 0x000fe40004000000 */
[----:B------:R-:W-:Y:S01]  /*1670*/  IADD3 R14, P0, P2, R17, R14, -R18 ;  /* 0x0000000e110e7210 */ /* 0x000fe20007a1e812 */
[----:B------:R-:W-:-:S03]  /*1680*/  IMAD R17, R9, 0x20, R24 ;  /* 0x0000002009117824 */ /* 0x000fc600078e0218 */
[----:B------:R-:W-:Y:S02]  /*1690*/  IADD3.X R15, PT, PT, R25, R15, ~R19, P0, P2 ;  /* 0x0000000f190f7210 */ /* 0x000fe400007e4c13 */
[----:B------:R-:W-:-:S03]  /*16a0*/  ISETP.GE.U32.AND P0, PT, R8, R9, PT ;  /* 0x000000090800720c */ /* 0x000fc60003f06070 */
[----:B------:R2:W-:Y:S10]  /*16b0*/  STS.64 [R17], R14 ;  /* 0x0000000e11007388 */ /* 0x0005f40000000a00 */
[----:B------:R-:W-:Y:S05]  /*16c0*/  @!P0 BRA `(.L_x_198) ;  /* 0xfffffffc00948947 */ /* 0x000fea000383ffff */
.L_x_197:
[----:B------:R-:W-:Y:S05]  /*16d0*/  BSYNC.RECONVERGENT B1 ;  /* 0x0000000000017941 */ /* 0x000fea0003800200 */
.L_x_196:
[----:B------:R-:W-:Y:S06]  /*16e0*/  BAR.SYNC.DEFER_BLOCKING 0x0 ;  /* 0x0000000000007b1d */ /* 0x000fec0000010000 */
[----:B------:R-:W-:Y:S04]  /*16f0*/  BSSY.RECONVERGENT B1, `(.L_x_199) ;  /* 0x000000d000017945 */ /* 0x000fe80003800200 */
[----:B------:R-:W-:Y:S05]  /*1700*/  @P1 BRA `(.L_x_200) ;  /* 0x00000000002c1947 */ /* 0x000fea0003800000 */
[----:B01----:R-:W2:Y:S01]  /*1710*/  S2R R11, SR_CgaCtaId ;  /* 0x00000000000b7919 */ /* 0x003ea20000008800 */
[----:B------:R-:W-:Y:S01]  /*1720*/  MOV R10, 0x400 ;  /* 0x00000400000a7802 */ /* 0x000fe20000000f00 */
[----:B------:R-:W-:-:S03]  /*1730*/  IMAD.MOV.U32 R8, RZ, RZ, R0 ;  /* 0x000000ffff087224 */ /* 0x000fc600078e0000 */
[----:B--2---:R-:W-:-:S07]  /*1740*/  LEA R15, R11, R10, 0x18 ;  /* 0x0000000a0b0f7211 */ /* 0x004fce00078ec0ff */
.L_x_201:
[C---:B------:R-:W-:Y:S01]  /*1750*/  LEA R10, R8.reuse, R15, 0x3 ;  /* 0x0000000f080a7211 */ /* 0x040fe200078e18ff */
[C---:B------:R-:W-:Y:S02]  /*1760*/  IMAD R11, R8.reuse, 0x8, R3 ;  /* 0x00000008080b7824 */ /* 0x040fe400078e0203 */
[----:B------:R-:W-:Y:S02]  /*1770*/  VIADD R8, R8, UR17 ;  /* 0x0000001108087c36 */ /* 0x000fe40008000000 */
[----:B------:R3:W-:Y:S03]  /*1780*/  STS.64 [R10], RZ ;  /* 0x000000ff0a007388 */ /* 0x0007e60000000a00 */
[----:B------:R-:W-:Y:S01]  /*1790*/  ISETP.GE.U32.AND P0, PT, R8, R9, PT ;  /* 0x000000090800720c */ /* 0x000fe20003f06070 */
[----:B------:R3:W-:-:S12]  /*17a0*/  STS.64 [R11], RZ ;  /* 0x000000ff0b007388 */ /* 0x0007d80000000a00 */
[----:B---3--:R-:W-:Y:S05]  /*17b0*/  @!P0 BRA `(.L_x_201) ;  /* 0xfffffffc00e48947 */ /* 0x008fea000383ffff */
.L_x_200:
[----:B------:R-:W-:Y:S05]  /*17c0*/  BSYNC.RECONVERGENT B1 ;  /* 0x0000000000017941 */ /* 0x000fea0003800200 */
.L_x_199:
[----:B------:R-:W3:Y:S02]  /*17d0*/  LDCU UR4, c[0x0][0x3f4] ;  /* 0x00007e80ff0477ac */ /* 0x000ee40008000800 */
[----:B---3--:R-:W-:Y:S01]  /*17e0*/  UISETP.NE.AND UP0, UPT, UR4, URZ, UPT ;  /* 0x000000ff0400728c */ /* 0x008fe2000bf05270 */
[----:B------:R-:W-:Y:S08]  /*17f0*/  BAR.SYNC.DEFER_BLOCKING 0x0 ;  /* 0x0000000000007b1d */ /* 0x000ff00000010000 */
[----:B------:R-:W-:Y:S05]  /*1800*/  BRA.U !UP0, `(.L_x_202) ;  /* 0x0000005908707547 */ /* 0x000fea000b800000 */
[----:B--2---:R-:W2:Y:S01]  /*1810*/  LDC.64 R14, c[0x0][0x390] ;  /* 0x0000e400ff0e7b82 */ /* 0x004ea20000000a00 */
[----:B------:R-:W-:Y:S01]  /*1820*/  IMAD R8, R9, UR4, RZ ;  /* 0x0000000409087c24 */ /* 0x000fe2000f8e02ff */
[----:B------:R-:W-:-:S03]  /*1830*/  UMOV UR4, URZ ;  /* 0x000000ff00047c82 */ /* 0x000fc60008000000 */
[----:B------:R-:W-:-:S04]  /*1840*/  IMAD R8, R8, R7, RZ ;  /* 0x0000000708087224 */ /* 0x000fc800078e02ff */
[----:B------:R-:W-:-:S04]  /*1850*/  IMAD.SHL.U32 R9, R8, 0x4, RZ ;  /* 0x0000000408097824 */ /* 0x000fc800078e00ff */
[----:B--2---:R-:W-:-:S07]  /*1860*/  IMAD.WIDE.U32 R14, R9, 0x8, R14 ;  /* 0x00000008090e7825 */ /* 0x004fce00078e000e */
.L_x_257:
[----:B--2---:R-:W2:Y:S01]  /*1870*/  LDCU UR13, c[0x0][0x3e8] ;  /* 0x00007d00ff0d77ac */ /* 0x004ea20008000800 */
[----:B------:R-:W-:Y:S01]  /*1880*/  BSSY.RECONVERGENT B1, `(.L_x_203) ;  /* 0x00001fe000017945 */ /* 0x000fe20003800200 */
[----:B---3--:R-:W3:Y:S01]  /*1890*/  LDCU UR5, c[0x0][0x3cc] ;  /* 0x00007980ff0577ac */ /* 0x008ee20008000800 */
[----:B------:R-:W4:Y:S01]  /*18a0*/  LDCU UR12, c[0x0][0x3c8] ;  /* 0x00007900ff0c77ac */ /* 0x000f220008000800 */
[----:B0-----:R-:W0:Y:S01]  /*18b0*/  LDCU.64 UR8, c[0x0][0x3c8] ;  /* 0x00007900ff0877ac */ /* 0x001e220008000a00 */
[----:B------:R-:W0:Y:S01]  /*18c0*/  LDCU.64 UR22, c[0x0][0x3d0] ;  /* 0x00007a00ff1677ac */ /* 0x000e220008000a00 */
[----:B--2---:R-:W-:-:S13]  /*18d0*/  ISETP.GE.U32.AND P0, PT, R0, UR13, PT ;  /* 0x0000000d00007c0c */ /* 0x004fda000bf06070 */
[----:B0--34-:R-:W-:Y:S05]  /*18e0*/  @P0 BRA `(.L_x_204) ;  /* 0x0000001c00dc0947 */ /* 0x019fea0003800000 */
[----:B------:R-:W-:Y:S01]  /*18f0*/  IMAD.U32 R18, RZ, RZ, UR4 ;  /* 0x00000004ff127e24 */ /* 0x000fe2000f8e00ff */
[----:B-1----:R-:W-:-:S04]  /*1900*/  MOV R17, R0 ;  /* 0x0000000000117202 */ /* 0x002fc80000000f00 */
[----:B------:R-:W-:-:S07]  /*1910*/  LEA R18, R18, UR18, 0x3 ;  /* 0x0000001212127c11 */ /* 0x000fce000f8e18ff */
.L_x_248:
[C---:B0-----:R-:W-:Y:S01]  /*1920*/  IMAD R19, R17.reuse, 0x8, R6 ;  /* 0x0000000811137824 */ /* 0x041fe200078e0206 */
[----:B------:R-:W0:Y:S01]  /*1930*/  LDCU UR13, c[0x0][0x3f4] ;  /* 0x00007e80ff0d77ac */ /* 0x000e220008000800 */
[----:B------:R-:W-:Y:S02]  /*1940*/  VIADD R17, R17, UR17 ;  /* 0x0000001111117c36 */ /* 0x000fe40008000000 */
[----:B------:R-:W-:Y:S01]  /*1950*/  IMAD.MOV.U32 R9, RZ, RZ, RZ ;  /* 0x000000ffff097224 */ /* 0x000fe200078e00ff */
[----:B--2---:R1:W2:Y:S01]  /*1960*/  LDS.64 R20, [R19] ;  /* 0x0000000013147984 */ /* 0x0042a20000000a00 */
[----:B------:R-:W3:Y:S01]  /*1970*/  LDCU UR24, c[0x0][0x3e8] ;  /* 0x00007d00ff1877ac */ /* 0x000ee20008000800 */
[----:B0-----:R-:W-:Y:S01]  /*1980*/  UISETP.GE.U32.AND UP0, UPT, UR13, 0x4, UPT ;  /* 0x000000040d00788c */ /* 0x001fe2000bf06070 */
[----:B---3--:R-:W-:-:S08]  /*1990*/  ISETP.GE.U32.AND P1, PT, R17, UR24, PT ;  /* 0x0000001811007c0c */ /* 0x008fd0000bf26070 */
[----:B-1----:R-:W-:Y:S05]  /*19a0*/  BRA.U !UP0, `(.L_x_205) ;  /* 0x00000011087c7547 */ /* 0x002fea000b800000 */
[----:B------:R-:W-:-:S07]  /*19b0*/  IMAD.MOV.U32 R24, RZ, RZ, RZ ;  /* 0x000000ffff187224 */ /* 0x000fce00078e00ff */
.L_x_230:
        /* <DEDUP_REMOVED lines=8> */
[----:B0-----:R-:W-:-:S06]  /*1a40*/  IADD3 R8, PT, PT, R10, 0xffffffe, RZ ;  /* 0x0ffffffe0a087810 */ /* 0x001fcc0007ffe0ff */
        /* <DEDUP_REMOVED lines=14> */
.L_x_207:
[----:B------:R-:W0:Y:S01]  /*1b30*/  LDCU.64 UR24, c[0x0][0x3c8] ;  /* 0x00007900ff1877ac */ /* 0x000e220008000a00 */
[----:B------:R-:W-:Y:S01]  /*1b40*/  IMAD.MOV.U32 R22, RZ, RZ, R20 ;  /* 0x000000ffff167224 */ /* 0x000fe200078e0014 */
[----:B------:R-:W-:Y:S02]  /*1b50*/  MOV R23, R21 ;  /* 0x0000001500177202 */ /* 0x000fe40000000f00 */
[----:B------:R-:W-:Y:S01]  /*1b60*/  MOV R26, 0x1ba0 ;  /* 0x00001ba0001a7802 */ /* 0x000fe20000000f00 */
[----:B0-----:R-:W-:Y:S02]  /*1b70*/  IMAD.U32 R10, RZ, RZ, UR24 ;  /* 0x00000018ff0a7e24 */ /* 0x001fe4000f8e00ff */
[----:B------:R-:W-:-:S07]  /*1b80*/  IMAD.U32 R11, RZ, RZ, UR25 ;  /* 0x00000019ff0b7e24 */ /* 0x000fce000f8e00ff */
[----:B------:R-:W-:Y:S05]  /*1b90*/  CALL.REL.NOINC `($__internal_3_$__cuda_sm20_rem_u64) ;  /* 0x0000007000107944 */ /* 0x000fea0003c00000 */
.L_x_208:
[----:B------:R-:W-:Y:S05]  /*1ba0*/  BSYNC.RECONVERGENT B2 ;  /* 0x0000000000027941 */ /* 0x000fea0003800200 */
.L_x_206:
[----:B------:R-:W0:Y:S01]  /*1bb0*/  LDC.64 R10, c[0x0][0x3c8] ;  /* 0x0000f200ff0a7b82 */ /* 0x000e220000000a00 */
[----:B------:R-:W-:Y:S01]  /*1bc0*/  ISETP.GT.U32.AND P0, PT, R28, UR22, PT ;  /* 0x000000161c007c0c */ /* 0x000fe2000bf04070 */
[----:B------:R-:W-:Y:S03]  /*1bd0*/  BSSY.RECONVERGENT B2, `(.L_x_209) ;  /* 0x0000023000027945 */ /* 0x000fe60003800200 */
[----:B------:R-:W-:-:S04]  /*1be0*/  ISETP.GT.U32.AND.EX P0, PT, R29, UR23, PT, P0 ;  /* 0x000000171d007c0c */ /* 0x000fc8000bf04100 */
[----:B0-----:R-:W-:Y:S02]  /*1bf0*/  SEL R9, R10, RZ, P0 ;  /* 0x000000ff0a097207 */ /* 0x001fe40000000000 */
        /* <DEDUP_REMOVED lines=9> */
[----:B------:R-:W-:Y:S01]  /*1c90*/  HFMA2 R20, -RZ, RZ, 0, 0 ;  /* 0x00000000ff147431 */ /* 0x000fe200000001ff */
[----:B------:R-:W-:-:S06]  /*1ca0*/  ISETP.NE.U32.AND P3, PT, R10, RZ, PT ;  /* 0x000000ff0a00720c */ /* 0x000fcc0003f65070 */
[----:B0-----:R-:W0:Y:S02]  /*1cb0*/  MUFU.RCP R22, R22 ;  /* 0x0000001600167308 */ /* 0x001e240000001000 */
[----:B0-----:R-:W-:-:S06]  /*1cc0*/  VIADD R21, R22, 0xffffffe ;  /* 0x0ffffffe16157836 */ /* 0x001fcc0000000000 */
[----:B------:R-:W0:Y:S02]  /*1cd0*/  F2I.FTZ.U32.TRUNC.NTZ R21, R21 ;  /* 0x0000001500157305 */ /* 0x000e24000021f000 */
[----:B0-----:R-:W-:-:S04]  /*1ce0*/  IMAD.MOV R11, RZ, RZ, -R21 ;  /* 0x000000ffff0b7224 */ /* 0x001fc800078e0a15 */
[----:B------:R-:W-:-:S04]  /*1cf0*/  IMAD R11, R11, R10, RZ ;  /* 0x0000000a0b0b7224 */ /* 0x000fc800078e02ff */
[----:B------:R-:W-:Y:S01]  /*1d00*/  IMAD.HI.U32 R20, R21, R11, R20 ;  /* 0x0000000b15147227 */ /* 0x000fe200078e0014 */
[----:B------:R-:W-:-:S05]  /*1d10*/  MOV R21, RZ ;  /* 0x000000ff00157202 */ /* 0x000fca0000000f00 */
        /* <DEDUP_REMOVED lines=10> */
.L_x_210:
[----:B------:R-:W-:Y:S01]  /*1dc0*/  IMAD.MOV.U32 R10, RZ, RZ, R20 ;  /* 0x000000ffff0a7224 */ /* 0x000fe200078e0014 */
[----:B------:R-:W-:-:S07]  /*1dd0*/  MOV R28, 0x1df0 ;  /* 0x00001df0001c7802 */ /* 0x000fce0000000f00 */
[----:B------:R-:W-:Y:S05]  /*1de0*/  CALL.REL.NOINC `($__internal_2_$__cuda_sm20_div_u64) ;  /* 0x0000006800707944 */ /* 0x000fea0003c00000 */
[----:B------:R-:W-:-:S07]  /*1df0*/  IMAD.MOV.U32 R21, RZ, RZ, R11 ;  /* 0x000000ffff157224 */ /* 0x000fce00078e000b */
.L_x_211:
[----:B------:R-:W-:Y:S05]  /*1e00*/  BSYNC.RECONVERGENT B2 ;  /* 0x0000000000027941 */ /* 0x000fea0003800200 */
.L_x_209:
[----:B------:R-:W-:Y:S01]  /*1e10*/  LOP3.LUT R10, R21, UR5, RZ, 0xfc, !PT ;  /* 0x00000005150a7c12 */ /* 0x000fe2000f8efcff */
[----:B------:R-:W-:Y:S03]  /*1e20*/  BSSY.RECONVERGENT B2, `(.L_x_212) ;  /* 0x000001d000027945 */ /* 0x000fe60003800200 */
[----:B------:R-:W-:-:S13]  /*1e30*/  ISETP.NE.U32.AND P0, PT, R10, RZ, PT ;  /* 0x000000ff0a00720c */ /* 0x000fda0003f05070 */
[----:B------:R-:W-:Y:S05]  /*1e40*/  @P0 BRA `(.L_x_213) ;  /* 0x00000000004c0947 */ /* 0x000fea0003800000 */
[----:B------:R-:W0:Y:S01]  /*1e50*/  I2F.U32.RP R22, UR12 ;  /* 0x0000000c00167d06 */ /* 0x000e220008209000 */
[----:B------:R-:W-:Y:S01]  /*1e60*/  HFMA2 R10, -RZ, RZ, 0, 0 ;  /* 0x00000000ff0a7431 */ /* 0x000fe200000001ff */
[----:B------:R-:W-:Y:S01]  /*1e70*/  ISETP.NE.U32.AND P2, PT, RZ, UR12, PT ;  /* 0x0000000cff007c0c */ /* 0x000fe2000bf45070 */
[----:B------:R-:W-:-:S05]  /*1e80*/  IMAD.MOV.U32 R29, RZ, RZ, RZ ;  /* 0x000000ffff1d7224 */ /* 0x000fca00078e00ff */
[----:B0-----:R-:W0:Y:S02]  /*1e90*/  MUFU.RCP R22, R22 ;  /* 0x0000001600167308 */ /* 0x001e240000001000 */
[----:B0-----:R-:W-:-:S06]  /*1ea0*/  VIADD R23, R22, 0xffffffe ;  /* 0x0ffffffe16177836 */ /* 0x001fcc0000000000 */
        /* <DEDUP_REMOVED lines=13> */
.L_x_213:
[----:B------:R-:W0:Y:S01]  /*1f80*/  LDCU.64 UR24, c[0x0][0x3c8] ;  /* 0x00007900ff1877ac */ /* 0x000e220008000a00 */
[----:B------:R-:W-:Y:S01]  /*1f90*/  MOV R22, R20 ;  /* 0x0000001400167202 */ /* 0x000fe20000000f00 */
[----:B------:R-:W-:Y:S01]  /*1fa0*/  IMAD.MOV.U32 R23, RZ, RZ, R21 ;  /* 0x000000ffff177224 */ /* 0x000fe200078e0015 */
[----:B------:R-:W-:Y:S01]  /*1fb0*/  MOV R26, 0x1ff0 ;  /* 0x00001ff0001a7802 */ /* 0x000fe20000000f00 */
[----:B0-----:R-:W-:Y:S02]  /*1fc0*/  IMAD.U32 R10, RZ, RZ, UR24 ;  /* 0x00000018ff0a7e24 */ /* 0x001fe4000f8e00ff */
[----:B------:R-:W-:-:S07]  /*1fd0*/  IMAD.U32 R11, RZ, RZ, UR25 ;  /* 0x00000019ff0b7e24 */ /* 0x000fce000f8e00ff */
[----:B------:R-:W-:Y:S05]  /*1fe0*/  CALL.REL.NOINC `($__internal_3_$__cuda_sm20_rem_u64) ;  /* 0x0000006800fc7944 */ /* 0x000fea0003c00000 */
.L_x_214:
[----:B------:R-:W-:Y:S05]  /*1ff0*/  BSYNC.RECONVERGENT B2 ;  /* 0x0000000000027941 */ /* 0x000fea0003800200 */
.L_x_212:
[----:B------:R-:W0:Y:S01]  /*2000*/  LDC.64 R22, c[0x0][0x3c8] ;  /* 0x0000f200ff167b82 */ /* 0x000e220000000a00 */
[----:B------:R-:W-:Y:S01]  /*2010*/  ISETP.GT.U32.AND P0, PT, R28, UR22, PT ;  /* 0x000000161c007c0c */ /* 0x000fe2000bf04070 */
[----:B------:R-:W-:Y:S01]  /*2020*/  BSSY.RECONVERGENT B2, `(.L_x_215) ;  /* 0x0000027000027945 */ /* 0x000fe20003800200 */
[----:B------:R-:W-:Y:S02]  /*2030*/  LEA R25, R24, UR18, 0x3 ;  /* 0x0000001218197c11 */ /* 0x000fe4000f8e18ff */
[----:B------:R-:W-:-:S04]  /*2040*/  ISETP.GT.U32.AND.EX P0, PT, R29, UR23, PT, P0 ;  /* 0x000000171d007c0c */ /* 0x000fc8000bf04100 */
[----:B0-----:R-:W-:Y:S02]  /*2050*/  SEL R27, R22, RZ, P0 ;  /* 0x000000ff161b7207 */ /* 0x001fe40000000000 */
[----:B------:R-:W-:Y:S02]  /*2060*/  SEL R31, R23, RZ, P0 ;  /* 0x000000ff171f7207 */ /* 0x000fe40000000000 */
[----:B------:R-:W-:-:S05]  /*2070*/  IADD3 R10, P0, PT, R28, -R27, RZ ;  /* 0x8000001b1c0a7210 */ /* 0x000fca0007f1e0ff */
[----:B------:R-:W-:Y:S01]  /*2080*/  IMAD.X R11, R29, 0x1, ~R31, P0 ;  /* 0x000000011d0b7824 */ /* 0x000fe200000e0e1f */
[----:B------:R-:W-:-:S04]  /*2090*/  IADD3 R27, P0, PT, R20, R27, RZ ;  /* 0x0000001b141b7210 */ /* 0x000fc80007f1e0ff */
[----:B------:R-:W-:Y:S01]  /*20a0*/  IADD3.X R20, PT, PT, R21, R31, RZ, P0, !PT ;  /* 0x0000001f15147210 */ /* 0x000fe200007fe4ff */
[----:B------:R0:W-:Y:S03]  /*20b0*/  STL.128 [R25], R8 ;  /* 0x0000000819007387 */ /* 0x0001e60000100c00 */
        /* <DEDUP_REMOVED lines=14> */
[----:B------:R-:W-:Y:S02]  /*21a0*/  IMAD R27, R22, R9, R27 ;  /* 0x00000009161b7224 */ /* 0x000fe400078e021b */
[----:B------:R-:W-:-:S03]  /*21b0*/  IMAD.MOV.U32 R9, RZ, RZ, RZ ;  /* 0x000000ffff097224 */ /* 0x000fc600078e00ff */
[----:B------:R-:W-:-:S13]  /*21c0*/  ISETP.GE.U32.AND P0, PT, R27, R22, PT ;  /* 0x000000161b00720c */ /* 0x000fda0003f06070 */
[----:B------:R-:W-:Y:S01]  /*21d0*/  @P0 IADD3 R27, PT, PT, R27, -R22, RZ ;  /* 0x800000161b1b0210 */ /* 0x000fe20007ffe0ff */
[----:B------:R-:W-:-:S03]  /*21e0*/  @P0 VIADD R8, R8, 0x1 ;  /* 0x0000000108080836 */ /* 0x000fc60000000000 */
[----:B------:R-:W-:-:S13]  /*21f0*/  ISETP.GE.U32.AND P2, PT, R27, R22, PT ;  /* 0x000000161b00720c */ /* 0x000fda0003f46070 */
[----:B------:R-:W-:Y:S01]  /*2200*/  @P2 VIADD R8, R8, 0x1 ;  /* 0x0000000108082836 */ /* 0x000fe20000000000 */
[----:B------:R-:W-:Y:S01]  /*2210*/  @!P3 LOP3.LUT R8, RZ, R22, RZ, 0x33, !PT ;  /* 0x00000016ff08b212 */ /* 0x000fe200078e33ff */
[----:B------:R-:W-:Y:S06]  /*2220*/  BRA `(.L_x_217) ;  /* 0x0000000000187947 */ /* 0x000fec0003800000 */
.L_x_216:
[----:B------:R-:W-:Y:S01]  /*2230*/  IMAD.MOV.U32 R23, RZ, RZ, R27 ;  /* 0x000000ffff177224 */ /* 0x000fe200078e001b */
[----:B------:R-:W-:Y:S02]  /*2240*/  MOV R10, R20 ;  /* 0x00000014000a7202 */ /* 0x000fe40000000f00 */
[----:B------:R-:W-:-:S07]  /*2250*/  MOV R28, 0x2270 ;  /* 0x00002270001c7802 */ /* 0x000fce0000000f00 */
[----:B------:R-:W-:Y:S05]  /*2260*/  CALL.REL.NOINC `($__internal_2_$__cuda_sm20_div_u64) ;  /* 0x0000006400507944 */ /* 0x000fea0003c00000 */
[----:B------:R-:W-:Y:S02]  /*2270*/  IMAD.MOV.U32 R8, RZ, RZ, R20 ;  /* 0x000000ffff087224 */ /* 0x000fe400078e0014 */
[----:B------:R-:W-:-:S07]  /*2280*/  IMAD.MOV.U32 R9, RZ, RZ, R11 ;  /* 0x000000ffff097224 */ /* 0x000fce00078e000b */
.L_x_217:
[----:B------:R-:W-:Y:S05]  /*2290*/  BSYNC.RECONVERGENT B2 ;  /* 0x0000000000027941 */ /* 0x000fea0003800200 */
.L_x_215:
        /* <DEDUP_REMOVED lines=23> */
.L_x_219:
[----:B------:R-:W0:Y:S01]  /*2410*/  LDCU.64 UR24, c[0x0][0x3c8] ;  /* 0x00007900ff1877ac */ /* 0x000e220008000a00 */
[----:B------:R-:W-:Y:S01]  /*2420*/  MOV R22, R8 ;  /* 0x0000000800167202 */ /* 0x000fe20000000f00 */
[----:B------:R-:W-:Y:S01]  /*2430*/  IMAD.MOV.U32 R23, RZ, RZ, R9 ;  /* 0x000000ffff177224 */ /* 0x000fe200078e0009 */
[----:B------:R-:W-:Y:S01]  /*2440*/  MOV R26, 0x2480 ;  /* 0x00002480001a7802 */ /* 0x000fe20000000f00 */
[----:B0-----:R-:W-:Y:S02]  /*2450*/  IMAD.U32 R10, RZ, RZ, UR24 ;  /* 0x00000018ff0a7e24 */ /* 0x001fe4000f8e00ff */
[----:B------:R-:W-:-:S07]  /*2460*/  IMAD.U32 R11, RZ, RZ, UR25 ;  /* 0x00000019ff0b7e24 */ /* 0x000fce000f8e00ff */
[----:B------:R-:W-:Y:S05]  /*2470*/  CALL.REL.NOINC `($__internal_3_$__cuda_sm20_rem_u64) ;  /* 0x0000006400d87944 */ /* 0x000fea0003c00000 */
.L_x_220:
[----:B------:R-:W-:Y:S05]  /*2480*/  BSYNC.RECONVERGENT B2 ;  /* 0x0000000000027941 */ /* 0x000fea0003800200 */
.L_x_218:
        /* <DEDUP_REMOVED lines=21> */
[----:B------:R-:W-:-:S04]  /*25e0*/  IMAD.HI.U32 R20, R21, R11, R20 ;  /* 0x0000000b15147227 */ /* 0x000fc800078e0014 */
[----:B------:R-:W-:Y:S02]  /*25f0*/  IMAD.MOV.U32 R21, RZ, RZ, RZ ;  /* 0x000000ffff157224 */ /* 0x000fe400078e00ff */
        /* <DEDUP_REMOVED lines=10> */
.L_x_222:
[----:B------:R-:W-:Y:S01]  /*26a0*/  IMAD.MOV.U32 R10, RZ, RZ, R20 ;  /* 0x000000ffff0a7224 */ /* 0x000fe200078e0014 */
[----:B------:R-:W-:-:S07]  /*26b0*/  MOV R28, 0x26d0 ;  /* 0x000026d0001c7802 */ /* 0x000fce0000000f00 */
[----:B------:R-:W-:Y:S05]  /*26c0*/  CALL.REL.NOINC `($__internal_2_$__cuda_sm20_div_u64) ;  /* 0x0000006000387944 */ /* 0x000fea0003c00000 */
[----:B------:R-:W-:-:S07]  /*26d0*/  MOV R21, R11 ;  /* 0x0000000b00157202 */ /* 0x000fce0000000f00 */
.L_x_223:
[----:B------:R-:W-:Y:S05]  /*26e0*/  BSYNC.RECONVERGENT B2 ;  /* 0x0000000000027941 */ /* 0x000fea0003800200 */
.L_x_221:
[----:B------:R-:W-:Y:S01]  /*26f0*/  LOP3.LUT R10, R21, UR5, RZ, 0xfc, !PT ;  /* 0x00000005150a7c12 */ /* 0x000fe2000f8efcff */
[----:B------:R-:W-:Y:S03]  /*2700*/  BSSY.RECONVERGENT B2, `(.L_x_224) ;  /* 0x000001d000027945 */ /* 0x000fe60003800200 */
[----:B------:R-:W-:-:S13]  /*2710*/  ISETP.NE.U32.AND P0, PT, R10, RZ, PT ;  /* 0x000000ff0a00720c */ /* 0x000fda0003f05070 */
[----:B------:R-:W-:Y:S05]  /*2720*/  @P0 BRA `(.L_x_225) ;  /* 0x00000000004c0947 */ /* 0x000fea0003800000 */
[----:B------:R-:W0:Y:S01]  /*2730*/  I2F.U32.RP R22, UR12 ;  /* 0x0000000c00167d06 */ /* 0x000e220008209000 */
[----:B------:R-:W-:Y:S01]  /*2740*/  IMAD.MOV.U32 R10, RZ, RZ, RZ ;  /* 0x000000ffff0a7224 */ /* 0x000fe200078e00ff */
        /* <DEDUP_REMOVED lines=17> */
.L_x_225:
[----:B------:R-:W0:Y:S01]  /*2860*/  LDCU.64 UR24, c[0x0][0x3c8] ;  /* 0x00007900ff1877ac */ /* 0x000e220008000a00 */
[----:B------:R-:W-:Y:S01]  /*2870*/  IMAD.MOV.U32 R22, RZ, RZ, R20 ;  /* 0x000000ffff167224 */ /* 0x000fe200078e0014 */
[----:B------:R-:W-:Y:S01]  /*2880*/  MOV R26, 0x28d0 ;  /* 0x000028d0001a7802 */ /* 0x000fe20000000f00 */
[----:B------:R-:W-:Y:S02]  /*2890*/  IMAD.MOV.U32 R23, RZ, RZ, R21 ;  /* 0x000000ffff177224 */ /* 0x000fe400078e0015 */
[----:B0-----:R-:W-:Y:S01]  /*28a0*/  IMAD.U32 R10, RZ, RZ, UR24 ;  /* 0x00000018ff0a7e24 */ /* 0x001fe2000f8e00ff */
[----:B------:R-:W-:-:S07]  /*28b0*/  MOV R11, UR25 ;  /* 0x00000019000b7c02 */ /* 0x000fce0008000f00 */
[----:B------:R-:W-:Y:S05]  /*28c0*/  CALL.REL.NOINC `($__internal_3_$__cuda_sm20_rem_u64) ;  /* 0x0000006000c47944 */ /* 0x000fea0003c00000 */
.L_x_226:
[----:B------:R-:W-:Y:S05]  /*28d0*/  BSYNC.RECONVERGENT B2 ;  /* 0x0000000000027941 */ /* 0x000fea0003800200 */
.L_x_224:
[----:B------:R-:W0:Y:S01]  /*28e0*/  LDC.64 R22, c[0x0][0x3c8] ;  /* 0x0000f200ff167b82 */ /* 0x000e220000000a00 */
[----:B------:R-:W-:Y:S01]  /*28f0*/  ISETP.GT.U32.AND P0, PT, R28, UR22, PT ;  /* 0x000000161c007c0c */ /* 0x000fe2000bf04070 */
[----:B------:R-:W-:Y:S03]  /*2900*/  BSSY.RECONVERGENT B2, `(.L_x_227) ;  /* 0x0000025000027945 */ /* 0x000fe60003800200 */
[----:B------:R-:W-:-:S04]  /*2910*/  ISETP.GT.U32.AND.EX P0, PT, R29, UR23, PT, P0 ;  /* 0x000000171d007c0c */ /* 0x000fc8000bf04100 */
[----:B0-----:R-:W-:Y:S02]  /*2920*/  SEL R27, R22, RZ, P0 ;  /* 0x000000ff161b7207 */ /* 0x001fe40000000000 */
[----:B------:R-:W-:Y:S02]  /*2930*/  SEL R31, R23, RZ, P0 ;  /* 0x000000ff171f7207 */ /* 0x000fe40000000000 */
[----:B------:R-:W-:-:S05]  /*2940*/  IADD3 R10, P0, PT, R28, -R27, RZ ;  /* 0x8000001b1c0a7210 */ /* 0x000fca0007f1e0ff */
[----:B------:R-:W-:Y:S01]  /*2950*/  IMAD.X R11, R29, 0x1, ~R31, P0 ;  /* 0x000000011d0b7824 */ /* 0x000fe200000e0e1f */
[----:B------:R-:W-:-:S04]  /*2960*/  IADD3 R27, P0, PT, R20, R27, RZ ;  /* 0x0000001b141b7210 */ /* 0x000fc80007f1e0ff */
[----:B------:R0:W-:Y:S01]  /*2970*/  STL.128 [R25+0x10], R8 ;  /* 0x0000100819007387 */ /* 0x0001e20000100c00 */
        /* <DEDUP_REMOVED lines=24> */
.L_x_228:
[----:B------:R-:W-:Y:S01]  /*2b00*/  IMAD.MOV.U32 R23, RZ, RZ, R27 ;  /* 0x000000ffff177224 */ /* 0x000fe200078e001b */
[----:B------:R-:W-:Y:S01]  /*2b10*/  MOV R28, 0x2b40 ;  /* 0x00002b40001c7802 */ /* 0x000fe20000000f00 */
[----:B------:R-:W-:-:S07]  /*2b20*/  IMAD.MOV.U32 R10, RZ, RZ, R20 ;  /* 0x000000ffff0a7224 */ /* 0x000fce00078e0014 */
[----:B------:R-:W-:Y:S05]  /*2b30*/  CALL.REL.NOINC `($__internal_2_$__cuda_sm20_div_u64) ;  /* 0x0000005c001c7944 */ /* 0x000fea0003c00000 */
[----:B------:R-:W-:-:S07]  /*2b40*/  IMAD.MOV.U32 R21, RZ, RZ, R11 ;  /* 0x000000ffff157224 */ /* 0x000fce00078e000b */
.L_x_229:
[----:B------:R-:W-:Y:S05]  /*2b50*/  BSYNC.RECONVERGENT B2 ;  /* 0x0000000000027941 */ /* 0x000fea0003800200 */
.L_x_227:
[----:B------:R-:W-:-:S04]  /*2b60*/  IADD3 R24, PT, PT, R24, 0x4, RZ ;  /* 0x0000000418187810 */ /* 0x000fc80007ffe0ff */
[----:B------:R-:W-:-:S13]  /*2b70*/  ISETP.NE.AND P0, PT, R24, UR20, PT ;  /* 0x0000001418007c0c */ /* 0x000fda000bf05270 */
[----:B------:R-:W-:Y:S05]  /*2b80*/  @P0 BRA `(.L_x_230) ;  /* 0xffffffec008c0947 */ /* 0x000fea000383ffff */
[----:B------:R-:W-:-:S07]  /*2b90*/  IMAD.U32 R9, RZ, RZ, UR20 ;  /* 0x00000014ff097e24 */ /* 0x000fce000f8e00ff */
.L_x_205:
[----:B------:R-:W-:-:S09]  /*2ba0*/  UISETP.NE.AND UP0, UPT, UR19, URZ, UPT ;  /* 0x000000ff1300728c */ /* 0x000fd2000bf05270 */
[----:B------:R-:W-:Y:S05]  /*2bb0*/  BRA.U !UP0, `(.L_x_231) ;  /* 0x0000000d08147547 */ /* 0x000fea000b800000 */
[----:B------:R-:W-:-:S09]  /*2bc0*/  UISETP.NE.AND UP0, UPT, UR21, URZ, UPT ;  /* 0x000000ff1500728c */ /* 0x000fd2000bf05270 */
[----:B------:R-:W-:Y:S05]  /*2bd0*/  BRA.U !UP0, `(.L_x_232) ;  /* 0x0000000908587547 */ /* 0x000fea000b800000 */
[----:B------:R-:W2:Y:S01]  /*2be0*/  LDCU UR13, c[0x0][0x3cc] ;  /* 0x00007980ff0d77ac */ /* 0x000ea20008000800 */
[----:B------:R-:W-:Y:S01]  /*2bf0*/  BSSY.RECONVERGENT B2, `(.L_x_233) ;  /* 0x000001f000027945 */ /* 0x000fe20003800200 */
[----:B--2---:R-:W-:-:S04]  /*2c00*/  LOP3.LUT R8, R21, UR13, RZ, 0xfc, !PT ;  /* 0x0000000d15087c12 */ /* 0x004fc8000f8efcff */
        /* <DEDUP_REMOVED lines=8> */
[----:B------:R0:W1:Y:S02]  /*2c90*/  F2I.FTZ.U32.TRUNC.NTZ R11, R10 ;  /* 0x0000000a000b7305 */ /* 0x000064000021f000 */
[----:B0-----:R-:W-:Y:S02]  /*2ca0*/  IMAD.MOV.U32 R10, RZ, RZ, RZ ;  /* 0x000000ffff0a7224 */ /* 0x001fe400078e00ff */
[----:B-1----:R-:W-:-:S04]  /*2cb0*/  IMAD.MOV R23, RZ, RZ, -R11 ;  /* 0x000000ffff177224 */ /* 0x002fc800078e0a0b */
        /* <DEDUP_REMOVED lines=11> */
.L_x_234:
[----:B------:R-:W0:Y:S01]  /*2d70*/  LDCU.64 UR24, c[0x0][0x3c8] ;  /* 0x00007900ff1877ac */ /* 0x000e220008000a00 */
[----:B------:R-:W-:Y:S01]  /*2d80*/  IMAD.MOV.U32 R22, RZ, RZ, R20 ;  /* 0x000000ffff167224 */ /* 0x000fe200078e0014 */
[----:B------:R-:W-:Y:S01]  /*2d90*/  MOV R26, 0x2de0 ;  /* 0x00002de0001a7802 */ /* 0x000fe20000000f00 */
[----:B------:R-:W-:Y:S01]  /*2da0*/  IMAD.MOV.U32 R23, RZ, RZ, R21 ;  /* 0x000000ffff177224 */ /* 0x000fe200078e0015 */
[----:B0-----:R-:W-:Y:S01]  /*2db0*/  MOV R10, UR24 ;  /* 0x00000018000a7c02 */ /* 0x001fe20008000f00 */
[----:B------:R-:W-:-:S07]  /*2dc0*/  IMAD.U32 R11, RZ, RZ, UR25 ;  /* 0x00000019ff0b7e24 */ /* 0x000fce000f8e00ff */
[----:B------:R-:W-:Y:S05]  /*2dd0*/  CALL.REL.NOINC `($__internal_3_$__cuda_sm20_rem_u64) ;  /* 0x0000005c00807944 */ /* 0x000fea0003c00000 */
.L_x_235:
[----:B------:R-:W-:Y:S05]  /*2de0*/  BSYNC.RECONVERGENT B2 ;  /* 0x0000000000027941 */ /* 0x000fea0003800200 */
.L_x_233:
[----:B------:R-:W0:Y:S01]  /*2df0*/  LDCU.64 UR24, c[0x0][0x3d0] ;  /* 0x00007a00ff1877ac */ /* 0x000e220008000a00 */
[----:B------:R-:W1:Y:S01]  /*2e00*/  LDC.64 R10, c[0x0][0x3c8] ;  /* 0x0000f200ff0a7b82 */ /* 0x000e620000000a00 */
[----:B------:R-:W-:Y:S01]  /*2e10*/  LEA R8, R9, UR18, 0x3 ;  /* 0x0000001209087c11 */ /* 0x000fe2000f8e18ff */
[----:B------:R-:W-:Y:S01]  /*2e20*/  BSSY.RECONVERGENT B2, `(.L_x_236) ;  /* 0x0000026000027945 */ /* 0x000fe20003800200 */
[----:B0-----:R-:W-:-:S04]  /*2e30*/  ISETP.GT.U32.AND P0, PT, R28, UR24, PT ;  /* 0x000000181c007c0c */ /* 0x001fc8000bf04070 */
[----:B------:R-:W-:-:S04]  /*2e40*/  ISETP.GT.U32.AND.EX P0, PT, R29, UR25, PT, P0 ;  /* 0x000000191d007c0c */ /* 0x000fc8000bf04100 */
[----:B-1----:R-:W-:Y:S02]  /*2e50*/  SEL R25, R10, RZ, P0 ;  /* 0x000000ff0a197207 */ /* 0x002fe40000000000 */
[----:B------:R-:W-:Y:S02]  /*2e60*/  SEL R27, R11, RZ, P0 ;  /* 0x000000ff0b1b7207 */ /* 0x000fe40000000000 */
[----:B------:R-:W-:-:S05]  /*2e70*/  IADD3 R22, P0, PT, R28, -R25, RZ ;  /* 0x800000191c167210 */ /* 0x000fca0007f1e0ff */
[----:B------:R-:W-:Y:S01]  /*2e80*/  IMAD.X R23, R29, 0x1, ~R27, P0 ;  /* 0x000000011d177824 */ /* 0x000fe200000e0e1b */
[----:B------:R-:W-:-:S04]  /*2e90*/  IADD3 R25, P0, PT, R20, R25, RZ ;  /* 0x0000001914197210 */ /* 0x000fc80007f1e0ff */
[----:B------:R0:W-:Y:S01]  /*2ea0*/  STL.64 [R8], R22 ;  /* 0x0000001608007387 */ /* 0x0001e20000100a00 */
[----:B------:R-:W-:-:S05]  /*2eb0*/  IMAD.X R20, R21, 0x1, R27, P0 ;  /* 0x0000000115147824 */ /* 0x000fca00000e061b */
[----:B------:R-:W-:-:S04]  /*2ec0*/  LOP3.LUT R11, R20, R11, RZ, 0xfc, !PT ;  /* 0x0000000b140b7212 */ /* 0x000fc800078efcff */
[----:B------:R-:W-:-:S13]  /*2ed0*/  ISETP.NE.U32.AND P0, PT, R11, RZ, PT ;  /* 0x000000ff0b00720c */ /* 0x000fda0003f05070 */
[----:B0-----:R-:W-:Y:S05]  /*2ee0*/  @P0 BRA `(.L_x_237) ;  /* 0x0000000000500947 */ /* 0x001fea0003800000 */
[----:B------:R-:W0:Y:S01]  /*2ef0*/  I2F.U32.RP R22, R10 ;  /* 0x0000000a00167306 */ /* 0x000e220000209000 */
[----:B------:R-:W-:Y:S01]  /*2f00*/  IMAD.MOV.U32 R20, RZ, RZ, RZ ;  /* 0x000000ffff147224 */ /* 0x000fe200078e00ff */
[----:B------:R-:W-:-:S06]  /*2f10*/  ISETP.NE.U32.AND P3, PT, R10, RZ, PT ;  /* 0x000000ff0a00720c */ /* 0x000fcc0003f65070 */
[----:B0-----:R-:W0:Y:S02]  /*2f20*/  MUFU.RCP R22, R22 ;  /* 0x0000001600167308 */ /* 0x001e240000001000 */
[----:B0-----:R-:W-:-:S06]  /*2f30*/  IADD3 R21, PT, PT, R22, 0xffffffe, RZ ;  /* 0x0ffffffe16157810 */ /* 0x001fcc0007ffe0ff */
        /* <DEDUP_REMOVED lines=15> */
.L_x_237:
[----:B------:R-:W-:Y:S01]  /*3030*/  IMAD.MOV.U32 R23, RZ, RZ, R25 ;  /* 0x000000ffff177224 */ /* 0x000fe200078e0019 */
[----:B------:R-:W-:Y:S01]  /*3040*/  MOV R28, 0x3070 ;  /* 0x00003070001c7802 */ /* 0x000fe20000000f00 */
[----:B------:R-:W-:-:S07]  /*3050*/  IMAD.MOV.U32 R10, RZ, RZ, R20 ;  /* 0x000000ffff0a7224 */ /* 0x000fce00078e0014 */
[----:B------:R-:W-:Y:S05]  /*3060*/  CALL.REL.NOINC `($__internal_2_$__cuda_sm20_div_u64) ;  /* 0x0000005400d07944 */ /* 0x000fea0003c00000 */
[----:B------:R-:W-:-:S07]  /*3070*/  MOV R21, R11 ;  /* 0x0000000b00157202 */ /* 0x000fce0000000f00 */
.L_x_238:
[----:B------:R-:W-:Y:S05]  /*3080*/  BSYNC.RECONVERGENT B2 ;  /* 0x0000000000027941 */ /* 0x000fea0003800200 */
.L_x_236:
        /* <DEDUP_REMOVED lines=25> */
.L_x_240:
[----:B------:R-:W0:Y:S01]  /*3220*/  LDCU.64 UR24, c[0x0][0x3c8] ;  /* 0x00007900ff1877ac */ /* 0x000e220008000a00 */
[----:B------:R-:W-:Y:S01]  /*3230*/  IMAD.MOV.U32 R22, RZ, RZ, R20 ;  /* 0x000000ffff167224 */ /* 0x000fe200078e0014 */
[----:B------:R-:W-:Y:S01]  /*3240*/  MOV R26, 0x3290 ;  /* 0x00003290001a7802 */ /* 0x000fe20000000f00 */
[----:B------:R-:W-:Y:S02]  /*3250*/  IMAD.MOV.U32 R23, RZ, RZ, R21 ;  /* 0x000000ffff177224 */ /* 0x000fe400078e0015 */
[----:B0-----:R-:W-:Y:S01]  /*3260*/  IMAD.U32 R10, RZ, RZ, UR24 ;  /* 0x00000018ff0a7e24 */ /* 0x001fe2000f8e00ff */
[----:B------:R-:W-:-:S07]  /*3270*/  MOV R11, UR25 ;  /* 0x00000019000b7c02 */ /* 0x000fce0008000f00 */
[----:B------:R-:W-:Y:S05]  /*3280*/  CALL.REL.NOINC `($__internal_3_$__cuda_sm20_rem_u64) ;  /* 0x0000005800547944 */ /* 0x000fea0003c00000 */
.L_x_241:
[----:B------:R-:W-:Y:S05]  /*3290*/  BSYNC.RECONVERGENT B2 ;  /* 0x0000000000027941 */ /* 0x000fea0003800200 */
.L_x_239:
[----:B------:R-:W0:Y:S01]  /*32a0*/  LDCU.64 UR24, c[0x0][0x3d0] ;  /* 0x00007a00ff1877ac */ /* 0x000e220008000a00 */
[----:B------:R-:W1:Y:S01]  /*32b0*/  LDC.64 R10, c[0x0][0x3c8] ;  /* 0x0000f200ff0a7b82 */ /* 0x000e620000000a00 */
        /* <DEDUP_REMOVED lines=19> */
[----:B0-----:R-:W-:-:S05]  /*33f0*/  IADD3 R23, PT, PT, RZ, -R21, RZ ;  /* 0x80000015ff177210 */ /* 0x001fca0007ffe0ff */
[----:B------:R-:W-:-:S04]  /*3400*/  IMAD R23, R23, R10, RZ ;  /* 0x0000000a17177224 */ /* 0x000fc800078e02ff */
[----:B------:R-:W-:-:S04]  /*3410*/  IMAD.HI.U32 R20, R21, R23, R20 ;  /* 0x0000001715147227 */ /* 0x000fc800078e0014 */
[----:B------:R-:W-:Y:S02]  /*3420*/  IMAD.MOV.U32 R21, RZ, RZ, RZ ;  /* 0x000000ffff157224 */ /* 0x000fe400078e00ff */
        /* <DEDUP_REMOVED lines=10> */
.L_x_243:
[----:B------:R-:W-:Y:S01]  /*34d0*/  IMAD.MOV.U32 R23, RZ, RZ, R25 ;  /* 0x000000ffff177224 */ /* 0x000fe200078e0019 */
[----:B------:R-:W-:Y:S01]  /*34e0*/  MOV R28, 0x3510 ;  /* 0x00003510001c7802 */ /* 0x000fe20000000f00 */
[----:B------:R-:W-:-:S07]  /*34f0*/  IMAD.MOV.U32 R10, RZ, RZ, R20 ;  /* 0x000000ffff0a7224 */ /* 0x000fce00078e0014 */
[----:B------:R-:W-:Y:S05]  /*3500*/  CALL.REL.NOINC `($__internal_2_$__cuda_sm20_div_u64) ;  /* 0x0000005000a87944 */ /* 0x000fea0003c00000 */
[----:B------:R-:W-:-:S07]  /*3510*/  IMAD.MOV.U32 R21, RZ, RZ, R11 ;  /* 0x000000ffff157224 */ /* 0x000fce00078e000b */
.L_x_244:
[----:B------:R-:W-:Y:S05]  /*3520*/  BSYNC.RECONVERGENT B2 ;  /* 0x0000000000027941 */ /* 0x000fea0003800200 */
.L_x_242:
[----:B------:R-:W-:-:S07]  /*3530*/  IADD3 R9, PT, PT, R9, 0x2, RZ ;  /* 0x0000000209097810 */ /* 0x000fce0007ffe0ff */
.L_x_232:
        /* <DEDUP_REMOVED lines=27> */
.L_x_246:
[----:B------:R-:W0:Y:S01]  /*36f0*/  LDCU.64 UR24, c[0x0][0x3c8] ;  /* 0x00007900ff1877ac */ /* 0x000e220008000a00 */
[----:B------:R-:W-:Y:S01]  /*3700*/  IMAD.MOV.U32 R22, RZ, RZ, R20 ;  /* 0x000000ffff167224 */ /* 0x000fe200078e0014 */
[----:B------:R-:W-:Y:S01]  /*3710*/  MOV R26, 0x3760 ;  /* 0x00003760001a7802 */ /* 0x000fe20000000f00 */
[----:B------:R-:W-:Y:S01]  /*3720*/  IMAD.MOV.U32 R23, RZ, RZ, R21 ;  /* 0x000000ffff177224 */ /* 0x000fe200078e0015 */
[----:B0-----:R-:W-:Y:S01]  /*3730*/  MOV R10, UR24 ;  /* 0x00000018000a7c02 */ /* 0x001fe20008000f00 */
[----:B------:R-:W-:-:S07]  /*3740*/  IMAD.U32 R11, RZ, RZ, UR25 ;  /* 0x00000019ff0b7e24 */ /* 0x000fce000f8e00ff */
[----:B------:R-:W-:Y:S05]  /*3750*/  CALL.REL.NOINC `($__internal_3_$__cuda_sm20_rem_u64) ;  /* 0x0000005400207944 */ /* 0x000fea0003c00000 */
.L_x_247:
[----:B------:R-:W-:Y:S05]  /*3760*/  BSYNC.RECONVERGENT B2 ;  /* 0x0000000000027941 */ /* 0x000fea0003800200 */
.L_x_245:
[----:B------:R-:W0:Y:S01]  /*3770*/  LDCU.64 UR24, c[0x0][0x3d0] ;  /* 0x00007a00ff1877ac */ /* 0x000e220008000a00 */
[----:B------:R-:W1:Y:S01]  /*3780*/  LDC.64 R20, c[0x0][0x3c8] ;  /* 0x0000f200ff147b82 */ /* 0x000e620000000a00 */
[----:B------:R-:W-:Y:S02]  /*3790*/  LEA R9, R9, UR18, 0x3 ;  /* 0x0000001209097c11 */ /* 0x000fe4000f8e18ff */
[----:B0-----:R-:W-:-:S04]  /*37a0*/  ISETP.GT.U32.AND P0, PT, R28, UR24, PT ;  /* 0x000000181c007c0c */ /* 0x001fc8000bf04070 */
[----:B------:R-:W-:-:S04]  /*37b0*/  ISETP.GT.U32.AND.EX P0, PT, R29, UR25, PT, P0 ;  /* 0x000000191d007c0c */ /* 0x000fc8000bf04100 */
[----:B-1----:R-:W-:Y:S02]  /*37c0*/  SEL R11, R20, RZ, P0 ;  /* 0x000000ff140b7207 */ /* 0x002fe40000000000 */
[----:B------:R-:W-:Y:S02]  /*37d0*/  SEL R21, R21, RZ, P0 ;  /* 0x000000ff15157207 */ /* 0x000fe40000000000 */
[----:B------:R-:W-:-:S05]  /*37e0*/  IADD3 R10, P0, PT, R28, -R11, RZ ;  /* 0x8000000b1c0a7210 */ /* 0x000fca0007f1e0ff */
[----:B------:R-:W-:-:S05]  /*37f0*/  IMAD.X R11, R29, 0x1, ~R21, P0 ;  /* 0x000000011d0b7824 */ /* 0x000fca00000e0e15 */
[----:B------:R0:W-:Y:S03]  /*3800*/  STL.64 [R9], R10 ;  /* 0x0000000a09007387 */ /* 0x0001e60000100a00 */
.L_x_231:
[----:B0-----:R-:W3:Y:S01]  /*3810*/  LDL.64 R8, [R18] ;  /* 0x0000000012087983 */ /* 0x001ee20000100a00 */
[----:B------:R-:W0:Y:S02]  /*3820*/  LDC R10, c[0x0][0x3e8] ;  /* 0x0000fa00ff0a7b82 */ /* 0x000e240000000800 */
[----:B0-----:R-:W-:-:S05]  /*3830*/  IMAD R19, R10, 0x10, R19 ;  /* 0x000000100a137824 */ /* 0x001fca00078e0213 */
[----:B---3--:R0:W-:Y:S01]  /*3840*/  STS.64 [R19], R8 ;  /* 0x0000000813007388 */ /* 0x0081e20000000a00 */
[----:B------:R-:W-:Y:S05]  /*3850*/  @!P1 BRA `(.L_x_248) ;  /* 0xffffffe000309947 */ /* 0x000fea000383ffff */
.L_x_204:
[----:B------:R-:W-:Y:S05]  /*3860*/  BSYNC.RECONVERGENT B1 ;  /* 0x0000000000017941 */ /* 0x000fea0003800200 */
.L_x_203:
[----:B------:R-:W3:Y:S02]  /*3870*/  LDCU UR5, c[0x0][0x3ec] ;  /* 0x00007d80ff0577ac */ /* 0x000ee40008000800 */
[----:B---3--:R-:W-:Y:S01]  /*3880*/  UISETP.NE.AND UP0, UPT, UR5, URZ, UPT ;  /* 0x000000ff0500728c */ /* 0x008fe2000bf05270 */
[----:B------:R-:W-:Y:S08]  /*3890*/  BAR.SYNC.DEFER_BLOCKING 0x0 ;  /* 0x0000000000007b1d */ /* 0x000ff00000010000 */
[----:B------:R-:W-:Y:S05]  /*38a0*/  BRA.U !UP0, `(.L_x_249) ;  /* 0x0000000508cc7547 */ /* 0x000fea000b800000 */
[----:B-1----:R-:W1:Y:S01]  /*38b0*/  I2F.U32.RP R10, UR17 ;  /* 0x00000011000a7d06 */ /* 0x002e620008209000 */
[----:B------:R-:W-:Y:S01]  /*38c0*/  ISETP.NE.U32.AND P2, PT, RZ, UR17, PT ;  /* 0x00000011ff007c0c */ /* 0x000fe2000bf45070 */
[----:B------:R-:W-:-:S06]  /*38d0*/  UMOV UR5, URZ ;  /* 0x000000ff00057c82 */ /* 0x000fcc0008000000 */
[----:B-1----:R-:W0:Y:S02]  /*38e0*/  MUFU.RCP R10, R10 ;  /* 0x0000000a000a7308 */ /* 0x002e240000001000 */
[----:B0-----:R-:W-:-:S06]  /*38f0*/  VIADD R8, R10, 0xffffffe ;  /* 0x0ffffffe0a087836 */ /* 0x001fcc0000000000 */
[----:B------:R0:W1:Y:S02]  /*3900*/  F2I.FTZ.U32.TRUNC.NTZ R9, R8 ;  /* 0x0000000800097305 */ /* 0x000064000021f000 */
[----:B0-----:R-:W-:Y:S01]  /*3910*/  IMAD.MOV.U32 R8, RZ, RZ, RZ ;  /* 0x000000ffff087224 */ /* 0x001fe200078e00ff */
[----:B-1----:R-:W-:-:S05]  /*3920*/  IADD3 R11, PT, PT, RZ, -R9, RZ ;  /* 0x80000009ff0b7210 */ /* 0x002fca0007ffe0ff */
[----:B------:R-:W-:-:S04]  /*3930*/  IMAD R11, R11, UR17, RZ ;  /* 0x000000110b0b7c24 */ /* 0x000fc8000f8e02ff */
[----:B------:R-:W-:-:S06]  /*3940*/  IMAD.HI.U32 R9, R9, R11, R8 ;  /* 0x0000000b09097227 */ /* 0x000fcc00078e0008 */
[----:B------:R-:W-:-:S04]  /*3950*/  IMAD.HI.U32 R9, R9, R12, RZ ;  /* 0x0000000c09097227 */ /* 0x000fc800078e00ff */
[----:B------:R-:W-:-:S04]  /*3960*/  IMAD.MOV R11, RZ, RZ, -R9 ;  /* 0x000000ffff0b7224 */ /* 0x000fc800078e0a09 */
[----:B------:R-:W-:-:S05]  /*3970*/  IMAD R11, R11, UR17, R12 ;  /* 0x000000110b0b7c24 */ /* 0x000fca000f8e020c */
[----:B------:R-:W-:-:S13]  /*3980*/  ISETP.GE.U32.AND P0, PT, R11, UR17, PT ;  /* 0x000000110b007c0c */ /* 0x000fda000bf06070 */
[----:B------:R-:W-:Y:S02]  /*3990*/  @P0 VIADD R11, R11, -UR17 ;  /* 0x800000110b0b0c36 */ /* 0x000fe40008000000 */
[----:B------:R-:W-:-:S03]  /*39a0*/  @P0 VIADD R9, R9, 0x1 ;  /* 0x0000000109090836 */ /* 0x000fc60000000000 */
[----:B------:R-:W-:-:S13]  /*39b0*/  ISETP.GE.U32.AND P1, PT, R11, UR17, PT ;  /* 0x000000110b007c0c */ /* 0x000fda000bf26070 */
[----:B------:R-:W-:Y:S02]  /*39c0*/  @P1 IADD3 R9, PT, PT, R9, 0x1, RZ ;  /* 0x0000000109091810 */ /* 0x000fe40007ffe0ff */
[----:B------:R-:W-:-:S04]  /*39d0*/  @!P2 LOP3.LUT R9, RZ, UR17, RZ, 0x33, !PT ;  /* 0x00000011ff09ac12 */ /* 0x000fc8000f8e33ff */
[----:B------:R-:W-:-:S07]  /*39e0*/  VIMNMX.U32 R8, PT, PT, R9, 0x1, !PT ;  /* 0x0000000109087848 */ /* 0x000fce0007fe0000 */
.L_x_253:
[----:B0-----:R-:W0:Y:S01]  /*39f0*/  LDC.64 R10, c[0x0][0x3e8] ;  /* 0x0000fa00ff0a7b82 */ /* 0x001e220000000a00 */
[----:B------:R-:W-:Y:S01]  /*3a00*/  ISETP.LT.U32.AND P0, PT, R12, UR17, PT ;  /* 0x000000110c007c0c */ /* 0x000fe2000bf01070 */
        /* <DEDUP_REMOVED lines=8> */
[----:B------:R-:W-:Y:S01]  /*3a90*/  IMAD.MOV R17, RZ, RZ, -R9 ;  /* 0x000000ffff117224 */ /* 0x000fe200078e0a09 */
[C---:B------:R-:W-:Y:S01]  /*3aa0*/  ISETP.NE.U32.AND P3, PT, R9.reuse, RZ, PT ;  /* 0x000000ff0900720c */ /* 0x040fe20003f65070 */
[----:B------:R-:W-:Y:S01]  /*3ab0*/  IMAD.MOV.U32 R29, RZ, RZ, 0x1 ;  /* 0x00000001ff1d7424 */ /* 0x000fe200078e00ff */
[----:B------:R-:W-:Y:S01]  /*3ac0*/  SHF.L.U32 R28, R9, 0x1, RZ ;  /* 0x00000001091c7819 */ /* 0x000fe200000006ff */
[----:B------:R-:W-:Y:S01]  /*3ad0*/  IMAD.MOV.U32 R31, RZ, RZ, RZ ;  /* 0x000000ffff1f7224 */ /* 0x000fe200078e00ff */
        /* <DEDUP_REMOVED lines=8> */
.L_x_252:
[----:B--2---:R-:W-:-:S05]  /*3b60*/  IMAD R20, R31, UR17, R0 ;  /* 0x000000111f147c24 */ /* 0x004fca000f8e0200 */
[----:B------:R-:W-:-:S13]  /*3b70*/  ISETP.GE.U32.AND P0, PT, R20, R5, PT ;  /* 0x000000051400720c */ /* 0x000fda0003f06070 */
[----:B0-----:R-:W-:Y:S05]  /*3b80*/  @P0 BRA `(.L_x_251) ;  /* 0x0000000400080947 */ /* 0x001fea0003800000 */
[----:B------:R-:W-:-:S04]  /*3b90*/  IMAD.HI.U32 R19, R17, R20, RZ ;  /* 0x0000001411137227 */ /* 0x000fc800078e00ff */
[----:B------:R-:W-:-:S04]  /*3ba0*/  IMAD.MOV R10, RZ, RZ, -R19 ;  /* 0x000000ffff0a7224 */ /* 0x000fc800078e0a13 */
[----:B------:R-:W-:-:S05]  /*3bb0*/  IMAD R10, R9, R10, R20 ;  /* 0x0000000a090a7224 */ /* 0x000fca00078e0214 */
[----:B------:R-:W-:-:S13]  /*3bc0*/  ISETP.GE.U32.AND P0, PT, R10, R9, PT ;  /* 0x000000090a00720c */ /* 0x000fda0003f06070 */
[----:B------:R-:W-:Y:S02]  /*3bd0*/  @P0 IMAD.IADD R10, R10, 0x1, -R9 ;  /* 0x000000010a0a0824 */ /* 0x000fe400078e0a09 */
[----:B------:R-:W-:-:S03]  /*3be0*/  @P0 VIADD R19, R19, 0x1 ;  /* 0x0000000113130836 */ /* 0x000fc60000000000 */
[----:B------:R-:W-:Y:S02]  /*3bf0*/  ISETP.GE.U32.AND P1, PT, R10, R9, PT ;  /* 0x000000090a00720c */ /* 0x000fe40003f26070 */
[----:B------:R-:W0:Y:S11]  /*3c00*/  LDC.64 R10, c[0x0][0x3a8] ;  /* 0x0000ea00ff0a7b82 */ /* 0x000e360000000a00 */
[----:B------:R-:W-:-:S04]  /*3c10*/  @P1 IADD3 R19, PT, PT, R19, 0x1, RZ ;  /* 0x0000000113131810 */ /* 0x000fc80007ffe0ff */
[----:B------:R-:W-:-:S05]  /*3c20*/  SEL R21, R30, R19, !P3 ;  /* 0x000000131e157207 */ /* 0x000fca0005800000 */
[----:B------:R-:W-:-:S04]  /*3c30*/  IMAD.IADD R19, R29, 0x1, R21 ;  /* 0x000000011d137824 */ /* 0x000fc800078e0215 */
[C---:B0-----:R-:W-:Y:S02]  /*3c40*/  IMAD.WIDE.U32 R22, R19.reuse, 0x8, R10 ;  /* 0x0000000813167825 */ /* 0x041fe400078e000a */
[----:B------:R-:W0:Y:S04]  /*3c50*/  LDC.64 R10, c[0x0][0x3a0] ;  /* 0x0000e800ff0a7b82 */ /* 0x000e280000000a00 */
[----:B------:R-:W2:Y:S01]  /*3c60*/  LDG.E.64.CONSTANT R22, desc[UR14][R22.64] ;  /* 0x0000000e16167981 */ /* 0x000ea2000c1e9b00 */
[----:B0-----:R-:W-:-:S06]  /*3c70*/  IMAD.WIDE.U32 R18, R19, 0x8, R10 ;  /* 0x0000000813127825 */ /* 0x001fcc00078e000a */
[----:B------:R-:W3:Y:S01]  /*3c80*/  LDG.E.64.CONSTANT R18, desc[UR14][R18.64] ;  /* 0x0000000e12127981 */ /* 0x000ee2000c1e9b00 */
[----:B------:R-:W-:Y:S02]  /*3c90*/  IMAD.MOV R10, RZ, RZ, -R21 ;  /* 0x000000ffff0a7224 */ /* 0x000fe400078e0a15 */
[----:B------:R-:W-:Y:S02]  /*3ca0*/  VIADD R31, R31, 0x1 ;  /* 0x000000011f1f7836 */ /* 0x000fe40000000000 */
[----:B------:R-:W-:-:S04]  /*3cb0*/  IMAD R20, R9, R10, R20 ;  /* 0x0000000a09147224 */ /* 0x000fc800078e0214 */
[----:B------:R-:W-:-:S04]  /*3cc0*/  IMAD R21, R28, R21, R20 ;  /* 0x000000151c157224 */ /* 0x000fc800078e0214 */
[----:B------:R-:W-:Y:S02]  /*3cd0*/  IMAD R34, R21, 0x8, R16 ;  /* 0x0000000815227824 */ /* 0x000fe400078e0210 */
[----:B------:R-:W0:Y:S02]  /*3ce0*/  LDC.64 R20, c[0x0][0x3c0] ;  /* 0x0000f000ff147b82 */ /* 0x000e240000000a00 */
[----:B------:R-:W-:-:S05]  /*3cf0*/  IMAD R32, R9, 0x8, R34 ;  /* 0x0000000809207824 */ /* 0x000fca00078e0222 */
[----:B------:R-:W2:Y:S02]  /*3d00*/  LDS.64 R10, [R32] ;  /* 0x00000000200a7984 */ /* 0x000ea40000000a00 */
[----:B--2---:R-:W-:-:S04]  /*3d10*/  IMAD.WIDE.U32 R24, R11, R22, RZ ;  /* 0x000000160b187225 */ /* 0x004fc800078e00ff */
[----:B------:R-:W-:-:S04]  /*3d20*/  IMAD.WIDE.U32 R26, R10, R22, RZ ;  /* 0x000000160a1a7225 */ /* 0x000fc800078e00ff */
[----:B------:R-:W-:-:S04]  /*3d30*/  IMAD.WIDE.U32 R24, P0, R23, R10, R24 ;  /* 0x0000000a17187225 */ /* 0x000fc80007800018 */
[----:B------:R-:W-:Y:S01]  /*3d40*/  IMAD.MOV.U32 R26, RZ, RZ, R25 ;  /* 0x000000ffff1a7224 */ /* 0x000fe200078e0019 */
[----:B------:R-:W-:Y:S02]  /*3d50*/  IADD3 RZ, P1, PT, R27, R24, RZ ;  /* 0x000000181bff7210 */ /* 0x000fe40007f3e0ff */
[----:B------:R-:W-:Y:S01]  /*3d60*/  IADD3.X R27, PT, PT, RZ, RZ, RZ, P0, !PT ;  /* 0x000000ffff1b7210 */ /* 0x000fe200007fe4ff */
[----:B------:R-:W1:Y:S02]  /*3d70*/  LDS.64 R24, [R34] ;  /* 0x0000000022187984 */ /* 0x000e640000000a00 */
[----:B------:R-:W-:-:S04]  /*3d80*/  IMAD.WIDE.U32.X R22, R23, R11, R26, P1 ;  /* 0x0000000b17167225 */ /* 0x000fc800008e041a */
[----:B0-----:R-:W-:Y:S02]  /*3d90*/  IMAD R23, R23, R20, RZ ;  /* 0x0000001417177224 */ /* 0x001fe400078e02ff */
[----:B---3--:R-:W-:Y:S02]  /*3da0*/  IMAD R11, R11, R18, RZ ;  /* 0x000000120b0b7224 */ /* 0x008fe400078e02ff */
[C---:B------:R-:W-:Y:S02]  /*3db0*/  IMAD R27, R22.reuse, R21, R23 ;  /* 0x00000015161b7224 */ /* 0x040fe400078e0217 */
[----:B------:R-:W-:-:S04]  /*3dc0*/  IMAD.WIDE.U32 R22, R22, R20, RZ ;  /* 0x0000001416167225 */ /* 0x000fc800078e00ff */
[----:B------:R-:W-:Y:S01]  /*3dd0*/  IMAD.IADD R23, R23, 0x1, R27 ;  /* 0x0000000117177824 */ /* 0x000fe200078e021b */
[----:B------:R-:W-:Y:S01]  /*3de0*/  IADD3 R22, P0, PT, RZ, -R22, RZ ;  /* 0x80000016ff167210 */ /* 0x000fe20007f1e0ff */
[----:B------:R-:W-:-:S04]  /*3df0*/  IMAD R11, R19, R10, R11 ;  /* 0x0000000a130b7224 */ /* 0x000fc800078e020b */
[----:B------:R-:W-:Y:S02]  /*3e00*/  IMAD.X R23, RZ, RZ, ~R23, P0 ;  /* 0x000000ffff177224 */ /* 0x000fe400000e0e17 */
[----:B------:R-:W-:-:S04]  /*3e10*/  IMAD.WIDE.U32 R22, R18, R10, R22 ;  /* 0x0000000a12167225 */ /* 0x000fc800078e0016 */
[----:B------:R-:W-:Y:S01]  /*3e20*/  IMAD.IADD R10, R23, 0x1, R11 ;  /* 0x00000001170a7824 */ /* 0x000fe200078e020b */
[----:B------:R-:W-:-:S04]  /*3e30*/  ISETP.GE.U32.AND P0, PT, R22, R20, PT ;  /* 0x000000141600720c */ /* 0x000fc80003f06070 */
[----:B------:R-:W-:-:S04]  /*3e40*/  ISETP.GE.U32.AND.EX P0, PT, R10, R21, PT, P0 ;  /* 0x000000150a00720c */ /* 0x000fc80003f06100 */
[----:B------:R-:W-:Y:S02]  /*3e50*/  SEL R27, R20, RZ, P0 ;  /* 0x000000ff141b7207 */ /* 0x000fe40000000000 */
[----:B------:R-:W-:Y:S02]  /*3e60*/  SEL R33, R21, RZ, P0 ;  /* 0x000000ff15217207 */ /* 0x000fe40000000000 */
[----:B------:R-:W-:-:S04]  /*3e70*/  IADD3 R27, P1, PT, -R27, R22, RZ ;  /* 0x000000161b1b7210 */ /* 0x000fc80007f3e1ff */
[CC--:B-1----:R-:W-:Y:S02]  /*3e80*/  IADD3 R23, P4, PT, R24.reuse, R27.reuse, RZ ;  /* 0x0000001b18177210 */ /* 0x0c2fe40007f9e0ff */
[----:B------:R-:W-:Y:S02]  /*3e90*/  IADD3.X R33, PT, PT, ~R33, R10, RZ, P1, !PT ;  /* 0x0000000a21217210 */ /* 0x000fe40000ffe5ff */
[----:B------:R-:W-:Y:S02]  /*3ea0*/  ISETP.GE.U32.AND P1, PT, R24, R27, PT ;  /* 0x0000001b1800720c */ /* 0x000fe40003f26070 */
[----:B------:R-:W-:Y:S01]  /*3eb0*/  ISETP.GE.U32.AND P0, PT, R23, R20, PT ;  /* 0x000000141700720c */ /* 0x000fe20003f06070 */
[C---:B------:R-:W-:Y:S01]  /*3ec0*/  IMAD.X R22, R25.reuse, 0x1, R33, P4 ;  /* 0x0000000119167824 */ /* 0x040fe200020e0621 */
[----:B------:R-:W-:-:S04]  /*3ed0*/  ISETP.GE.U32.AND.EX P1, PT, R25, R33, PT, P1 ;  /* 0x000000211900720c */ /* 0x000fc80003f26110 */
[----:B------:R-:W-:Y:S02]  /*3ee0*/  ISETP.GE.U32.AND.EX P0, PT, R22, R21, PT, P0 ;  /* 0x000000151600720c */ /* 0x000fe40003f06100 */
[C---:B------:R-:W-:Y:S02]  /*3ef0*/  SEL R11, R20.reuse, RZ, !P1 ;  /* 0x000000ff140b7207 */ /* 0x040fe40004800000 */
[----:B------:R-:W-:Y:S02]  /*3f00*/  SEL R18, R20, RZ, P0 ;  /* 0x000000ff14127207 */ /* 0x000fe40000000000 */
[----:B------:R-:W-:Y:S02]  /*3f10*/  SEL R19, R21, RZ, !P1 ;  /* 0x000000ff15137207 */ /* 0x000fe40004800000 */
[----:B------:R-:W-:Y:S02]  /*3f20*/  IADD3 R10, P4, P5, R11, R24, -R27 ;  /* 0x000000180b0a7210 */ /* 0x000fe40007d9e81b */
[----:B------:R-:W-:-:S02]  /*3f30*/  IADD3 R18, P1, PT, -R18, R23, RZ ;  /* 0x0000001712127210 */ /* 0x000fc40007f3e1ff */
[----:B------:R-:W-:Y:S02]  /*3f40*/  SEL R21, R21, RZ, P0 ;  /* 0x000000ff15157207 */ /* 0x000fe40000000000 */
[----:B------:R-:W-:Y:S02]  /*3f50*/  IADD3.X R11, PT, PT, R19, R25, ~R33, P4, P5 ;  /* 0x00000019130b7210 */ /* 0x000fe400027eac21 */
[----:B------:R-:W-:Y:S01]  /*3f60*/  ISETP.NE.AND P0, PT, R31, R8, PT ;  /* 0x000000081f00720c */ /* 0x000fe20003f05270 */
[----:B------:R-:W-:-:S05]  /*3f70*/  IMAD.X R19, R22, 0x1, ~R21, P1 ;  /* 0x0000000116137824 */ /* 0x000fca00008e0e15 */
[----:B------:R0:W-:Y:S04]  /*3f80*/  STS.64 [R34], R18 ;  /* 0x0000001222007388 */ /* 0x0001e80000000a00 */
[----:B------:R0:W-:Y:S03]  /*3f90*/  STS.64 [R32], R10 ;  /* 0x0000000a20007388 */ /* 0x0001e60000000a00 */
[----:B------:R-:W-:Y:S05]  /*3fa0*/  @P0 BRA `(.L_x_252) ;  /* 0xfffffff800ec0947 */ /* 0x000fea000383ffff */
.L_x_251:
[----:B------:R-:W-:Y:S05]  /*3fb0*/  BSYNC.RECONVERGENT B1 ;  /* 0x0000000000017941 */ /* 0x000fea0003800200 */
.L_x_250:
[----:B------:R-:W-:Y:S06]  /*3fc0*/  BAR.SYNC.DEFER_BLOCKING 0x0 ;  /* 0x0000000000007b1d */ /* 0x000fec0000010000 */
[----:B------:R-:W-:Y:S05]  /*3fd0*/  @P2 BRA `(.L_x_253) ;  /* 0xfffffff800842947 */ /* 0x000fea000383ffff */
.L_x_249:
[----:B------:R-:W3:Y:S01]  /*3fe0*/  LDCU UR12, c[0x0][0x3e8] ;  /* 0x00007d00ff0c77ac */ /* 0x000ee20008000800 */
[----:B------:R-:W-:Y:S01]  /*3ff0*/  BSSY.RECONVERGENT B1, `(.L_x_254) ;  /* 0x000004b000017945 */ /* 0x000fe20003800200 */
[----:B------:R-:W-:Y:S01]  /*4000*/  USHF.L.U32 UR5, UR4, 0x1, URZ ;  /* 0x0000000104057899 */ /* 0x000fe200080006ff */
[----:B---3--:R-:W-:-:S13]  /*4010*/  ISETP.GE.U32.AND P0, PT, R0, UR12, PT ;  /* 0x0000000c00007c0c */ /* 0x008fda000bf06070 */
[----:B------:R-:W-:Y:S05]  /*4020*/  @P0 BRA `(.L_x_255) ;  /* 0x00000004001c0947 */ /* 0x000fea0003800000 */
[----:B0-----:R-:W0:Y:S01]  /*4030*/  S2R R8, SR_CgaCtaId ;  /* 0x0000000000087919 */ /* 0x001e220000008800 */
[----:B-1----:R-:W-:Y:S01]  /*4040*/  MOV R17, 0x400 ;  /* 0x0000040000117802 */ /* 0x002fe20000000f00 */
[----:B------:R-:W-:-:S03]  /*4050*/  IMAD.MOV.U32 R30, RZ, RZ, R0 ;  /* 0x000000ffff1e7224 */ /* 0x000fc600078e0000 */
[----:B0-----:R-:W-:-:S07]  /*4060*/  LEA R17, R8, R17, 0x18 ;  /* 0x0000001108117211 */ /* 0x001fce00078ec0ff */
.L_x_256:
[----:B---3--:R-:W0:Y:S01]  /*4070*/  LDC.64 R8, c[0x0][0x3a8] ;  /* 0x0000ea00ff087b82 */ /* 0x008e220000000a00 */
[----:B------:R-:W-:Y:S01]  /*4080*/  MOV R19, UR12 ;  /* 0x0000000c00137c02 */ /* 0x000fe20008000f00 */
[----:B------:R-:W-:-:S06]  /*4090*/  IMAD R28, R30, 0x8, R16 ;  /* 0x000000081e1c7824 */ /* 0x000fcc00078e0210 */
[----:B--2---:R-:W1:Y:S01]  /*40a0*/  LDC.64 R20, c[0x0][0x3c0] ;  /* 0x0000f000ff147b82 */ /* 0x004e620000000a00 */
[----:B0-----:R-:W-:Y:S01]  /*40b0*/  IMAD.WIDE.U32 R8, R30, 0x8, R8 ;  /* 0x000000081e087825 */ /* 0x001fe200078e0008 */
[----:B------:R-:W0:Y:S05]  /*40c0*/  LDS.64 R28, [R28] ;  /* 0x000000001c1c7984 */ /* 0x000e2a0000000a00 */
[----:B------:R-:W0:Y:S01]  /*40d0*/  LDG.E.64.CONSTANT R8, desc[UR14][R8.64] ;  /* 0x0000000e08087981 */ /* 0x000e22000c1e9b00 */
[----:B------:R-:W-:-:S04]  /*40e0*/  IMAD R19, R19, UR5, R30 ;  /* 0x0000000513137c24 */ /* 0x000fc8000f8e021e */
[----:B------:R-:W-:-:S06]  /*40f0*/  IMAD.WIDE.U32 R10, R19, 0x8, R14 ;  /* 0x00000008130a7825 */ /* 0x000fcc00078e000e */
[----:B------:R-:W2:Y:S01]  /*4100*/  LDG.E.64.CONSTANT R10, desc[UR14][R10.64] ;  /* 0x0000000e0a0a7981 */ /* 0x000ea2000c1e9b00 */
[----:B------:R-:W-:-:S04]  /*4110*/  VIADD R19, R19, UR12 ;  /* 0x0000000c13137c36 */ /* 0x000fc80008000000 */
[----:B------:R-:W-:-:S06]  /*4120*/  IMAD.WIDE.U32 R18, R19, 0x8, R14 ;  /* 0x0000000813127825 */ /* 0x000fcc00078e000e */
[----:B------:R-:W3:Y:S01]  /*4130*/  LDG.E.64.CONSTANT R18, desc[UR14][R18.64] ;  /* 0x0000000e12127981 */ /* 0x000ee2000c1e9b00 */
[----:B------:R-:W-:Y:S02]  /*4140*/  IMAD R31, R30, 0x8, R17 ;  /* 0x000000081e1f7824 */ /* 0x000fe400078e0211 */
[----:B0-----:R-:W-:-:S04]  /*4150*/  IMAD.WIDE.U32 R22, R29, R8, RZ ;  /* 0x000000081d167225 */ /* 0x001fc800078e00ff */
[----:B------:R-:W-:-:S04]  /*4160*/  IMAD.WIDE.U32 R24, R28, R8, RZ ;  /* 0x000000081c187225 */ /* 0x000fc800078e00ff */
[----:B------:R-:W-:-:S04]  /*4170*/  IMAD.WIDE.U32 R22, P0, R28, R9, R22 ;  /* 0x000000091c167225 */ /* 0x000fc80007800016 */
[----:B------:R-:W-:Y:S01]  /*4180*/  IMAD.X R27, RZ, RZ, RZ, P0 ;  /* 0x000000ffff1b7224 */ /* 0x000fe200000e06ff */
[----:B------:R-:W-:Y:S01]  /*4190*/  IADD3 RZ, P0, PT, R25, R22, RZ ;  /* 0x0000001619ff7210 */ /* 0x000fe20007f1e0ff */
[----:B--2---:R-:W-:Y:S01]  /*41a0*/  IMAD R11, R11, R28, RZ ;  /* 0x0000001c0b0b7224 */ /* 0x004fe200078e02ff */
[----:B------:R-:W-:Y:S02]  /*41b0*/  MOV R26, R23 ;  /* 0x00000017001a7202 */ /* 0x000fe40000000f00 */
[----:B------:R-:W0:Y:S03]  /*41c0*/  LDS.64 R22, [R31] ;  /* 0x000000001f167984 */ /* 0x000e260000000a00 */
[----:B------:R-:W-:-:S04]  /*41d0*/  IMAD.WIDE.U32.X R8, R29, R9, R26, P0 ;  /* 0x000000091d087225 */ /* 0x000fc800000e041a */
[-C--:B-1----:R-:W-:Y:S02]  /*41e0*/  IMAD R9, R9, R20.reuse, RZ ;  /* 0x0000001409097224 */ /* 0x082fe400078e02ff */
[----:B------:R-:W-:-:S04]  /*41f0*/  IMAD.WIDE.U32 R24, R8, R20, RZ ;  /* 0x0000001408187225 */ /* 0x000fc800078e00ff */
[----:B------:R-:W-:Y:S01]  /*4200*/  IMAD R9, R8, R21, R9 ;  /* 0x0000001508097224 */ /* 0x000fe200078e0209 */
[----:B------:R-:W-:Y:S01]  /*4210*/  IADD3 R8, P0, PT, RZ, -R24, RZ ;  /* 0x80000018ff087210 */ /* 0x000fe20007f1e0ff */
[----:B---3--:R-:W-:Y:S02]  /*4220*/  IMAD R19, R19, R28, RZ ;  /* 0x0000001c13137224 */ /* 0x008fe400078e02ff */
[----:B------:R-:W-:Y:S02]  /*4230*/  IMAD.IADD R24, R25, 0x1, R9 ;  /* 0x0000000119187824 */ /* 0x000fe400078e0209 */
[C---:B------:R-:W-:Y:S02]  /*4240*/  IMAD R25, R29.reuse, R10, R11 ;  /* 0x0000000a1d197224 */ /* 0x040fe400078e020b */
[----:B------:R-:W-:Y:S02]  /*4250*/  IMAD.X R9, RZ, RZ, ~R24, P0 ;  /* 0x000000ffff097224 */ /* 0x000fe400000e0e18 */
[----:B------:R-:W-:-:S02]  /*4260*/  IMAD R19, R29, R18, R19 ;  /* 0x000000121d137224 */ /* 0x000fc400078e0213 */
[----:B------:R-:W-:-:S04]  /*4270*/  IMAD.WIDE.U32 R10, R28, R10, R8 ;  /* 0x0000000a1c0a7225 */ /* 0x000fc800078e0008 */
[----:B------:R-:W-:Y:S01]  /*4280*/  IMAD.IADD R24, R11, 0x1, R25 ;  /* 0x000000010b187824 */ /* 0x000fe200078e0219 */
[----:B------:R-:W-:Y:S01]  /*4290*/  ISETP.GE.U32.AND P0, PT, R10, R20, PT ;  /* 0x000000140a00720c */ /* 0x000fe20003f06070 */
[----:B------:R-:W-:-:S03]  /*42a0*/  IMAD.WIDE.U32 R8, R28, R18, R8 ;  /* 0x000000121c087225 */ /* 0x000fc600078e0008 */
[----:B------:R-:W-:Y:S01]  /*42b0*/  ISETP.GE.U32.AND.EX P0, PT, R24, R21, PT, P0 ;  /* 0x000000151800720c */ /* 0x000fe20003f06100 */
[----:B------:R-:W-:-:S03]  /*42c0*/  IMAD.IADD R18, R9, 0x1, R19 ;  /* 0x0000000109127824 */ /* 0x000fc600078e0213 */
[----:B------:R-:W-:Y:S02]  /*42d0*/  SEL R25, R20, RZ, P0 ;  /* 0x000000ff14197207 */ /* 0x000fe40000000000 */
[----:B------:R-:W-:Y:S02]  /*42e0*/  SEL R11, R21, RZ, P0 ;  /* 0x000000ff150b7207 */ /* 0x000fe40000000000 */
[----:B0-----:R-:W-:-:S04]  /*42f0*/  IADD3 R25, P0, P1, R22, R10, -R25 ;  /* 0x0000000a16197210 */ /* 0x001fc8000791e819 */
[----:B------:R-:W-:Y:S02]  /*4300*/  IADD3.X R22, PT, PT, R23, R24, ~R11, P0, P1 ;  /* 0x0000001817167210 */ /* 0x000fe400007e2c0b */
[----:B------:R-:W-:Y:S02]  /*4310*/  ISETP.GE.U32.AND P0, PT, R25, R20, PT ;  /* 0x000000141900720c */ /* 0x000fe40003f06070 */
[C---:B------:R-:W-:Y:S01]  /*4320*/  LEA R24, R30.reuse, R3, 0x3 ;  /* 0x000000031e187211 */ /* 0x040fe200078e18ff */
[----:B------:R-:W-:Y:S01]  /*4330*/  VIADD R30, R30, UR17 ;  /* 0x000000111e1e7c36 */ /* 0x000fe20008000000 */
[----:B------:R-:W-:-:S04]  /*4340*/  ISETP.GE.U32.AND.EX P0, PT, R22, R21, PT, P0 ;  /* 0x000000151600720c */ /* 0x000fc80003f06100 */
[----:B------:R-:W-:Y:S02]  /*4350*/  SEL R10, R20, RZ, P0 ;  /* 0x000000ff140a7207 */ /* 0x000fe40000000000 */
[----:B------:R-:W-:Y:S02]  /*4360*/  SEL R11, R21, RZ, P0 ;  /* 0x000000ff150b7207 */ /* 0x000fe40000000000 */
[----:B------:R-:W-:-:S05]  /*4370*/  IADD3 R10, P0, PT, -R10, R25, RZ ;  /* 0x000000190a0a7210 */ /* 0x000fca0007f1e1ff */
        /* <DEDUP_REMOVED lines=18> */
.L_x_255:
[----:B------:R-:W-:Y:S05]  /*44a0*/  BSYNC.RECONVERGENT B1 ;  /* 0x0000000000017941 */ /* 0x000fea0003800200 */
.L_x_254:
[----:B------:R-:W4:Y:S01]  /*44b0*/  LDCU UR12, c[0x0][0x3f4] ;  /* 0x00007e80ff0c77ac */ /* 0x000f220008000800 */
[----:B------:R-:W-:-:S04]  /*44c0*/  UIADD3 UR4, UPT, UPT, UR5, 0x1, -UR4 ;  /* 0x0000000105047890 */ /* 0x000fc8000fffe804 */
[----:B----4-:R-:W-:Y:S01]  /*44d0*/  UISETP.NE.AND UP0, UPT, UR4, UR12, UPT ;  /* 0x0000000c0400728c */ /* 0x010fe2000bf05270 */
[----:B------:R-:W-:Y:S08]  /*44e0*/  BAR.SYNC.DEFER_BLOCKING 0x0 ;  /* 0x0000000000007b1d */ /* 0x000ff00000010000 */
[----:B------:R-:W-:Y:S05]  /*44f0*/  BRA.U UP0, `(.L_x_257) ;  /* 0xffffffd100dc7547 */ /* 0x000fea000b83ffff */
[----:B------:R-:W-:-:S05]  /*4500*/  UMOV UR4, URZ ;  /* 0x000000ff00047c82 */ /* 0x000fca0008000000 */
.L_x_312:
[----:B----4-:R-:W4:Y:S01]  /*4510*/  LDCU UR5, c[0x0][0x3e8] ;  /* 0x00007d00ff0577ac */ /* 0x010f220008000800 */
[----:B------:R-:W-:Y:S01]  /*4520*/  BSSY.RECONVERGENT B1, `(.L_x_258) ;  /* 0x00001ff000017945 */ /* 0x000fe20003800200 */
[----:B0-----:R-:W0:Y:S01]  /*4530*/  LDCU UR22, c[0x0][0x3cc] ;  /* 0x00007980ff1677ac */ /* 0x001e220008000800 */
[----:B------:R-:W0:Y:S01]  /*4540*/  LDCU UR23, c[0x0][0x3c8] ;  /* 0x00007900ff1777ac */ /* 0x000e220008000800 */
[----:B------:R-:W0:Y:S01]  /*4550*/  LDCU.64 UR24, c[0x0][0x3d0] ;  /* 0x00007a00ff1877ac */ /* 0x000e220008000a00 */
[----:B----4-:R-:W-:-:S13]  /*4560*/  ISETP.GE.U32.AND P0, PT, R0, UR5, PT ;  /* 0x0000000500007c0c */ /* 0x010fda000bf06070 */
[----:B01----:R-:W-:Y:S05]  /*4570*/  @P0 BRA `(.L_x_259) ;  /* 0x0000001c00e40947 */ /* 0x003fea0003800000 */
[----:B------:R-:W-:Y:S01]  /*4580*/  IMAD.U32 R18, RZ, RZ, UR4 ;  /* 0x00000004ff127e24 */ /* 0x000fe2000f8e00ff */
[----:B-1----:R-:W-:-:S04]  /*4590*/  MOV R17, R0 ;  /* 0x0000000000117202 */ /* 0x002fc80000000f00 */
[----:B------:R-:W-:-:S07]  /*45a0*/  LEA R18, R18, UR18, 0x3 ;  /* 0x0000001212127c11 */ /* 0x000fce000f8e18ff */
.L_x_303:
[----:B-12---:R-:W-:Y:S01]  /*45b0*/  IMAD R20, R17, 0x8, R13 ;  /* 0x0000000811147824 */ /* 0x006fe200078e020d */
[----:B0-----:R-:W0:Y:S01]  /*45c0*/  LDCU UR5, c[0x0][0x3f4] ;  /* 0x00007e80ff0577ac */ /* 0x001e220008000800 */
[----:B---3--:R-:W-:-:S04]  /*45d0*/  IMAD.MOV.U32 R9, RZ, RZ, RZ ;  /* 0x000000ffff097224 */ /* 0x008fc800078e00ff */
[----:B------:R-:W1:Y:S01]  /*45e0*/  LDS.64 R20, [R20] ;  /* 0x0000000014147984 */ /* 0x000e620000000a00 */
[----:B0-----:R-:W-:-:S09]  /*45f0*/  UISETP.GE.U32.AND UP0, UPT, UR5, 0x4, UPT ;  /* 0x000000040500788c */ /* 0x001fd2000bf06070 */
[----:B------:R-:W-:Y:S05]  /*4600*/  BRA.U !UP0, `(.L_x_260) ;  /* 0x0000001108887547 */ /* 0x000fea000b800000 */
[----:B------:R-:W-:-:S07]  /*4610*/  IMAD.MOV.U32 R19, RZ, RZ, RZ ;  /* 0x000000ffff137224 */ /* 0x000fce00078e00ff */
.L_x_285:
[----:B-1----:R-:W-:Y:S01]  /*4620*/  LOP3.LUT R8, R21, UR22, RZ, 0xfc, !PT ;  /* 0x0000001615087c12 */ /* 0x002fe2000f8efcff */
[----:B------:R-:W-:Y:S03]  /*4630*/  BSSY.RECONVERGENT B2, `(.L_x_261) ;  /* 0x000001d000027945 */ /* 0x000fe60003800200 */
[----:B------:R-:W-:-:S13]  /*4640*/  ISETP.NE.U32.AND P0, PT, R8, RZ, PT ;  /* 0x000000ff0800720c */ /* 0x000fda0003f05070 */
[----:B------:R-:W-:Y:S05]  /*4650*/  @P0 BRA `(.L_x_262) ;  /* 0x00000000004c0947 */ /* 0x000fea0003800000 */
[----:B------:R-:W0:Y:S01]  /*4660*/  I2F.U32.RP R10, UR23 ;  /* 0x00000017000a7d06 */ /* 0x000e220008209000 */
[----:B------:R-:W-:Y:S01]  /*4670*/  IMAD.MOV.U32 R8, RZ, RZ, RZ ;  /* 0x000000ffff087224 */ /* 0x000fe200078e00ff */
[----:B------:R-:W-:Y:S01]  /*4680*/  ISETP.NE.U32.AND P1, PT, RZ, UR23, PT ;  /* 0x00000017ff007c0c */ /* 0x000fe2000bf25070 */
[----:B------:R-:W-:-:S05]  /*4690*/  HFMA2 R29, -RZ, RZ, 0, 0 ;  /* 0x00000000ff1d7431 */ /* 0x000fca00000001ff */
        /* <DEDUP_REMOVED lines=15> */
.L_x_262:
[----:B------:R-:W0:Y:S01]  /*4790*/  LDCU.64 UR12, c[0x0][0x3c8] ;  /* 0x00007900ff0c77ac */ /* 0x000e220008000a00 */
[----:B------:R-:W-:Y:S01]  /*47a0*/  IMAD.MOV.U32 R22, RZ, RZ, R20 ;  /* 0x000000ffff167224 */ /* 0x000fe200078e0014 */
[----:B------:R-:W-:Y:S01]  /*47b0*/  MOV R26, 0x4800 ;  /* 0x00004800001a7802 */ /* 0x000fe20000000f00 */
[----:B------:R-:W-:Y:S02]  /*47c0*/  IMAD.MOV.U32 R23, RZ, RZ, R21 ;  /* 0x000000ffff177224 */ /* 0x000fe400078e0015 */
[----:B0-----:R-:W-:Y:S02]  /*47d0*/  IMAD.U32 R10, RZ, RZ, UR12 ;  /* 0x0000000cff0a7e24 */ /* 0x001fe4000f8e00ff */
[----:B------:R-:W-:-:S07]  /*47e0*/  IMAD.U32 R11, RZ, RZ, UR13 ;  /* 0x0000000dff0b7e24 */ /* 0x000fce000f8e00ff */
[----:B------:R-:W-:Y:S05]  /*47f0*/  CALL.REL.NOINC `($__internal_3_$__cuda_sm20_rem_u64) ;  /* 0x0000004000f87944 */ /* 0x000fea0003c00000 */
.L_x_263:
[----:B------:R-:W-:Y:S05]  /*4800*/  BSYNC.RECONVERGENT B2 ;  /* 0x0000000000027941 */ /* 0x000fea0003800200 */
.L_x_261:
[----:B------:R-:W0:Y:S01]  /*4810*/  LDC.64 R10, c[0x0][0x3c8] ;  /* 0x0000f200ff0a7b82 */ /* 0x000e220000000a00 */
[----:B------:R-:W-:Y:S01]  /*4820*/  ISETP.GT.U32.AND P0, PT, R28, UR24, PT ;  /* 0x000000181c007c0c */ /* 0x000fe2000bf04070 */
[----:B------:R-:W-:Y:S03]  /*4830*/  BSSY.RECONVERGENT B2, `(.L_x_264) ;  /* 0x0000024000027945 */ /* 0x000fe60003800200 */
[----:B------:R-:W-:-:S04]  /*4840*/  ISETP.GT.U32.AND.EX P0, PT, R29, UR25, PT, P0 ;  /* 0x000000191d007c0c */ /* 0x000fc8000bf04100 */
[----:B0-----:R-:W-:Y:S02]  /*4850*/  SEL R9, R10, RZ, P0 ;  /* 0x000000ff0a097207 */ /* 0x001fe40000000000 */
        /* <DEDUP_REMOVED lines=28> */
.L_x_265:
[----:B------:R-:W-:Y:S02]  /*4a20*/  MOV R10, R20 ;  /* 0x00000014000a7202 */ /* 0x000fe40000000f00 */
[----:B------:R-:W-:-:S07]  /*4a30*/  MOV R28, 0x4a50 ;  /* 0x00004a50001c7802 */ /* 0x000fce0000000f00 */
[----:B------:R-:W-:Y:S05]  /*4a40*/  CALL.REL.NOINC `($__internal_2_$__cuda_sm20_div_u64) ;  /* 0x0000003c00587944 */ /* 0x000fea0003c00000 */
[----:B------:R-:W-:Y:S02]  /*4a50*/  IMAD.MOV.U32 R24, RZ, RZ, R20 ;  /* 0x000000ffff187224 */ /* 0x000fe400078e0014 */
[----:B------:R-:W-:-:S07]  /*4a60*/  IMAD.MOV.U32 R25, RZ, RZ, R11 ;  /* 0x000000ffff197224 */ /* 0x000fce00078e000b */
.L_x_266:
[----:B------:R-:W-:Y:S05]  /*4a70*/  BSYNC.RECONVERGENT B2 ;  /* 0x0000000000027941 */ /* 0x000fea0003800200 */
.L_x_264:
        /* <DEDUP_REMOVED lines=23> */
.L_x_268:
[----:B------:R-:W0:Y:S01]  /*4bf0*/  LDCU.64 UR12, c[0x0][0x3c8] ;  /* 0x00007900ff0c77ac */ /* 0x000e220008000a00 */
[----:B------:R-:W-:Y:S01]  /*4c00*/  MOV R22, R24 ;  /* 0x0000001800167202 */ /* 0x000fe20000000f00 */
[----:B------:R-:W-:Y:S01]  /*4c10*/  IMAD.MOV.U32 R23, RZ, RZ, R25 ;  /* 0x000000ffff177224 */ /* 0x000fe200078e0019 */
[----:B------:R-:W-:Y:S01]  /*4c20*/  MOV R26, 0x4c60 ;  /* 0x00004c60001a7802 */ /* 0x000fe20000000f00 */
[----:B0-----:R-:W-:Y:S02]  /*4c30*/  IMAD.U32 R10, RZ, RZ, UR12 ;  /* 0x0000000cff0a7e24 */ /* 0x001fe4000f8e00ff */
[----:B------:R-:W-:-:S07]  /*4c40*/  IMAD.U32 R11, RZ, RZ, UR13 ;  /* 0x0000000dff0b7e24 */ /* 0x000fce000f8e00ff */
[----:B------:R-:W-:Y:S05]  /*4c50*/  CALL.REL.NOINC `($__internal_3_$__cuda_sm20_rem_u64) ;  /* 0x0000003c00e07944 */ /* 0x000fea0003c00000 */
.L_x_269:
[----:B------:R-:W-:Y:S05]  /*4c60*/  BSYNC.RECONVERGENT B2 ;  /* 0x0000000000027941 */ /* 0x000fea0003800200 */
.L_x_267:
        /* <DEDUP_REMOVED lines=35> */
.L_x_271:
[----:B------:R-:W-:Y:S01]  /*4ea0*/  IMAD.MOV.U32 R23, RZ, RZ, R27 ;  /* 0x000000ffff177224 */ /* 0x000fe200078e001b */
[----:B------:R-:W-:Y:S02]  /*4eb0*/  MOV R10, R24 ;  /* 0x00000018000a7202 */ /* 0x000fe40000000f00 */
[----:B------:R-:W-:-:S07]  /*4ec0*/  MOV R28, 0x4ee0 ;  /* 0x00004ee0001c7802 */ /* 0x000fce0000000f00 */
[----:B------:R-:W-:Y:S05]  /*4ed0*/  CALL.REL.NOINC `($__internal_2_$__cuda_sm20_div_u64) ;  /* 0x0000003800347944 */ /* 0x000fea0003c00000 */
[----:B------:R-:W-:Y:S02]  /*4ee0*/  IMAD.MOV.U32 R8, RZ, RZ, R20 ;  /* 0x000000ffff087224 */ /* 0x000fe400078e0014 */
[----:B------:R-:W-:-:S07]  /*4ef0*/  IMAD.MOV.U32 R9, RZ, RZ, R11 ;  /* 0x000000ffff097224 */ /* 0x000fce00078e000b */
.L_x_272:
[----:B------:R-:W-:Y:S05]  /*4f00*/  BSYNC.RECONVERGENT B2 ;  /* 0x0000000000027941 */ /* 0x000fea0003800200 */
.L_x_270:
        /* <DEDUP_REMOVED lines=23> */
.L_x_274:
[----:B------:R-:W0:Y:S01]  /*5080*/  LDCU.64 UR12, c[0x0][0x3c8] ;  /* 0x00007900ff0c77ac */ /* 0x000e220008000a00 */
[----:B------:R-:W-:Y:S01]  /*5090*/  MOV R22, R8 ;  /* 0x0000000800167202 */ /* 0x000fe20000000f00 */
[----:B------:R-:W-:Y:S01]  /*50a0*/  IMAD.MOV.U32 R23, RZ, RZ, R9 ;  /* 0x000000ffff177224 */ /* 0x000fe200078e0009 */
[----:B------:R-:W-:Y:S01]  /*50b0*/  MOV R26, 0x50f0 ;  /* 0x000050f0001a7802 */ /* 0x000fe20000000f00 */
[----:B0-----:R-:W-:Y:S02]  /*50c0*/  IMAD.U32 R10, RZ, RZ, UR12 ;  /* 0x0000000cff0a7e24 */ /* 0x001fe4000f8e00ff */
[----:B------:R-:W-:-:S07]  /*50d0*/  IMAD.U32 R11, RZ, RZ, UR13 ;  /* 0x0000000dff0b7e24 */ /* 0x000fce000f8e00ff */
[----:B------:R-:W-:Y:S05]  /*50e0*/  CALL.REL.NOINC `($__internal_3_$__cuda_sm20_rem_u64) ;  /* 0x0000003800bc7944 */ /* 0x000fea0003c00000 */
.L_x_275:
[----:B------:R-:W-:Y:S05]  /*50f0*/  BSYNC.RECONVERGENT B2 ;  /* 0x0000000000027941 */ /* 0x000fea0003800200 */
.L_x_273:
        /* <DEDUP_REMOVED lines=14> */
[----:B------:R-:W-:-:S07]  /*51e0*/  ISETP.NE.U32.AND P2, PT, R10, RZ, PT ;  /* 0x000000ff0a00720c */ /* 0x000fce0003f45070 */
        /* <DEDUP_REMOVED lines=13> */
[----:B------:R-:W-:Y:S01]  /*52c0*/  ISETP.GE.U32.AND P1, PT, R25, R10, PT ;  /* 0x0000000a1900720c */ /* 0x000fe20003f26070 */
[----:B------:R-:W-:-:S12]  /*52d0*/  IMAD.MOV.U32 R25, RZ, RZ, RZ ;  /* 0x000000ffff197224 */ /* 0x000fd800078e00ff */
[----:B------:R-:W-:Y:S01]  /*52e0*/  @P1 VIADD R24, R24, 0x1 ;  /* 0x0000000118181836 */ /* 0x000fe20000000000 */
[----:B------:R-:W-:Y:S01]  /*52f0*/  @!P2 LOP3.LUT R24, RZ, R10, RZ, 0x33, !PT ;  /* 0x0000000aff18a212 */ /* 0x000fe200078e33ff */
[----:B------:R-:W-:Y:S06]  /*5300*/  BRA `(.L_x_278) ;  /* 0x0000000000187947 */ /* 0x000fec0003800000 */
.L_x_277:
[----:B------:R-:W-:Y:S01]  /*5310*/  IMAD.MOV.U32 R23, RZ, RZ, R25 ;  /* 0x000000ffff177224 */ /* 0x000fe200078e0019 */
[----:B------:R-:W-:Y:S02]  /*5320*/  MOV R10, R20 ;  /* 0x00000014000a7202 */ /* 0x000fe40000000f00 */
[----:B------:R-:W-:-:S07]  /*5330*/  MOV R28, 0x5350 ;  /* 0x00005350001c7802 */ /* 0x000fce0000000f00 */
[----:B------:R-:W-:Y:S05]  /*5340*/  CALL.REL.NOINC `($__internal_2_$__cuda_sm20_div_u64) ;  /* 0x0000003400187944 */ /* 0x000fea0003c00000 */
[----:B------:R-:W-:Y:S02]  /*5350*/  IMAD.MOV.U32 R24, RZ, RZ, R20 ;  /* 0x000000ffff187224 */ /* 0x000fe400078e0014 */
[----:B------:R-:W-:-:S07]  /*5360*/  IMAD.MOV.U32 R25, RZ, RZ, R11 ;  /* 0x000000ffff197224 */ /* 0x000fce00078e000b */
.L_x_278:
[----:B------:R-:W-:Y:S05]  /*5370*/  BSYNC.RECONVERGENT B2 ;  /* 0x0000000000027941 */ /* 0x000fea0003800200 */
.L_x_276:
        /* <DEDUP_REMOVED lines=23> */
.L_x_280:
[----:B------:R-:W0:Y:S01]  /*54f0*/  LDCU.64 UR12, c[0x0][0x3c8] ;  /* 0x00007900ff0c77ac */ /* 0x000e220008000a00 */
[----:B------:R-:W-:Y:S01]  /*5500*/  MOV R22, R24 ;  /* 0x0000001800167202 */ /* 0x000fe20000000f00 */
[----:B------:R-:W-:Y:S01]  /*5510*/  IMAD.MOV.U32 R23, RZ, RZ, R25 ;  /* 0x000000ffff177224 */ /* 0x000fe200078e0019 */
[----:B------:R-:W-:Y:S01]  /*5520*/  MOV R26, 0x5560 ;  /* 0x00005560001a7802 */ /* 0x000fe20000000f00 */
[----:B0-----:R-:W-:Y:S02]  /*5530*/  IMAD.U32 R10, RZ, RZ, UR12 ;  /* 0x0000000cff0a7e24 */ /* 0x001fe4000f8e00ff */
[----:B------:R-:W-:-:S07]  /*5540*/  IMAD.U32 R11, RZ, RZ, UR13 ;  /* 0x0000000dff0b7e24 */ /* 0x000fce000f8e00ff */
[----:B------:R-:W-:Y:S05]  /*5550*/  CALL.REL.NOINC `($__internal_3_$__cuda_sm20_rem_u64) ;  /* 0x0000003400a07944 */ /* 0x000fea0003c00000 */
.L_x_281:
[----:B------:R-:W-:Y:S05]  /*5560*/  BSYNC.RECONVERGENT B2 ;  /* 0x0000000000027941 */ /* 0x000fea0003800200 */
.L_x_279:
        /* <DEDUP_REMOVED lines=34> */
.L_x_283:
[----:B------:R-:W-:Y:S01]  /*5790*/  IMAD.MOV.U32 R23, RZ, RZ, R27 ;  /* 0x000000ffff177224 */ /* 0x000fe200078e001b */
[----:B------:R-:W-:Y:S02]  /*57a0*/  MOV R10, R24 ;  /* 0x00000018000a7202 */ /* 0x000fe40000000f00 */
[----:B------:R-:W-:-:S07]  /*57b0*/  MOV R28, 0x57d0 ;  /* 0x000057d0001c7802 */ /* 0x000fce0000000f00 */
[----:B------:R-:W-:Y:S05]  /*57c0*/  CALL.REL.NOINC `($__internal_2_$__cuda_sm20_div_u64) ;  /* 0x0000002c00f87944 */ /* 0x000fea0003c00000 */
[----:B------:R-:W-:-:S07]  /*57d0*/  IMAD.MOV.U32 R21, RZ, RZ, R11 ;  /* 0x000000ffff157224 */ /* 0x000fce00078e000b */
.L_x_284:
[----:B------:R-:W-:Y:S05]  /*57e0*/  BSYNC.RECONVERGENT B2 ;  /* 0x0000000000027941 */ /* 0x000fea0003800200 */
.L_x_282:
[----:B------:R-:W-:-:S05]  /*57f0*/  VIADD R19, R19, 0x4 ;  /* 0x0000000413137836 */ /* 0x000fca0000000000 */
[----:B------:R-:W-:-:S13]  /*5800*/  ISETP.NE.AND P0, PT, R19, UR20, PT ;  /* 0x0000001413007c0c */ /* 0x000fda000bf05270 */
[----:B------:R-:W-:Y:S05]  /*5810*/  @P0 BRA `(.L_x_285) ;  /* 0xffffffec00800947 */ /* 0x000fea000383ffff */
[----:B------:R-:W-:-:S07]  /*5820*/  IMAD.U32 R9, RZ, RZ, UR20 ;  /* 0x00000014ff097e24 */ /* 0x000fce000f8e00ff */
.L_x_260:
[----:B------:R-:W-:-:S09]  /*5830*/  UISETP.NE.AND UP0, UPT, UR19, URZ, UPT ;  /* 0x000000ff1300728c */ /* 0x000fd2000bf05270 */
[----:B------:R-:W-:Y:S05]  /*5840*/  BRA.U !UP0, `(.L_x_286) ;  /* 0x0000000d08147547 */ /* 0x000fea000b800000 */
[----:B------:R-:W-:-:S09]  /*5850*/  UISETP.NE.AND UP0, UPT, UR21, URZ, UPT ;  /* 0x000000ff1500728c */ /* 0x000fd2000bf05270 */
[----:B------:R-:W-:Y:S05]  /*5860*/  BRA.U !UP0, `(.L_x_287) ;  /* 0x0000000908587547 */ /* 0x000fea000b800000 */
[----:B------:R-:W1:Y:S01]  /*5870*/  LDCU UR5, c[0x0][0x3cc] ;  /* 0x00007980ff0577ac */ /* 0x000e620008000800 */
[----:B------:R-:W-:Y:S01]  /*5880*/  BSSY.RECONVERGENT B2, `(.L_x_288) ;  /* 0x000001f000027945 */ /* 0x000fe20003800200 */
[----:B-1----:R-:W-:-:S04]  /*5890*/  LOP3.LUT R8, R21, UR5, RZ, 0xfc, !PT ;  /* 0x0000000515087c12 */ /* 0x002fc8000f8efcff */
[----:B------:R-:W-:-:S13]  /*58a0*/  ISETP.NE.U32.AND P0, PT, R8, RZ, PT ;  /* 0x000000ff0800720c */ /* 0x000fda0003f05070 */
[----:B------:R-:W-:Y:S05]  /*58b0*/  @P0 BRA `(.L_x_289) ;  /* 0x0000000000500947 */ /* 0x000fea0003800000 */
[----:B------:R-:W0:Y:S01]  /*58c0*/  LDCU UR5, c[0x0][0x3c8] ;  /* 0x00007900ff0577ac */ /* 0x000e220008000800 */
[----:B------:R-:W-:Y:S01]  /*58d0*/  HFMA2 R29, -RZ, RZ, 0, 0 ;  /* 0x00000000ff1d7431 */ /* 0x000fe200000001ff */
[----:B0-----:R-:W0:Y:S01]  /*58e0*/  I2F.U32.RP R19, UR5 ;  /* 0x0000000500137d06 */ /* 0x001e220008209000 */
[----:B------:R-:W-:-:S07]  /*58f0*/  ISETP.NE.U32.AND P1, PT, RZ, UR5, PT ;  /* 0x00000005ff007c0c */ /* 0x000fce000bf25070 */
[----:B0-----:R-:W0:Y:S02]  /*5900*/  MUFU.RCP R19, R19 ;  /* 0x0000001300137308 */ /* 0x001e240000001000 */
        /* <DEDUP_REMOVED lines=15> */
.L_x_289:
[----:B------:R-:W0:Y:S01]  /*5a00*/  LDCU.64 UR12, c[0x0][0x3c8] ;  /* 0x00007900ff0c77ac */ /* 0x000e220008000a00 */
[----:B------:R-:W-:Y:S01]  /*5a10*/  IMAD.MOV.U32 R22, RZ, RZ, R20 ;  /* 0x000000ffff167224 */ /* 0x000fe200078e0014 */
[----:B------:R-:W-:Y:S01]  /*5a20*/  MOV R26, 0x5a70 ;  /* 0x00005a70001a7802 */ /* 0x000fe20000000f00 */
[----:B------:R-:W-:Y:S02]  /*5a30*/  IMAD.MOV.U32 R23, RZ, RZ, R21 ;  /* 0x000000ffff177224 */ /* 0x000fe400078e0015 */
[----:B0-----:R-:W-:Y:S02]  /*5a40*/  IMAD.U32 R10, RZ, RZ, UR12 ;  /* 0x0000000cff0a7e24 */ /* 0x001fe4000f8e00ff */
[----:B------:R-:W-:-:S07]  /*5a50*/  IMAD.U32 R11, RZ, RZ, UR13 ;  /* 0x0000000dff0b7e24 */ /* 0x000fce000f8e00ff */
[----:B------:R-:W-:Y:S05]  /*5a60*/  CALL.REL.NOINC `($__internal_3_$__cuda_sm20_rem_u64) ;  /* 0x00000030005c7944 */ /* 0x000fea0003c00000 */
.L_x_290:
[----:B------:R-:W-:Y:S05]  /*5a70*/  BSYNC.RECONVERGENT B2 ;  /* 0x0000000000027941 */ /* 0x000fea0003800200 */
.L_x_288:
        /* <DEDUP_REMOVED lines=8> */
[----:B------:R-:W-:-:S04]  /*5b00*/  IADD3 R22, P0, PT, R28, -R19, RZ ;  /* 0x800000131c167210 */ /* 0x000fc80007f1e0ff */
[----:B------:R-:W-:Y:S02]  /*5b10*/  IADD3.X R23, PT, PT, R29, ~R25, RZ, P0, !PT ;  /* 0x800000191d177210 */ /* 0x000fe400007fe4ff */
[----:B------:R-:W-:-:S03]  /*5b20*/  IADD3 R19, P0, PT, R20, R19, RZ ;  /* 0x0000001314137210 */ /* 0x000fc60007f1e0ff */
[----:B------:R0:W-:Y:S02]  /*5b30*/  STL.64 [R8], R22 ;  /* 0x0000001608007387 */ /* 0x0001e40000100a00 */
        /* <DEDUP_REMOVED lines=24> */
.L_x_292:
[----:B------:R-:W-:Y:S01]  /*5cc0*/  MOV R23, R19 ;  /* 0x0000001300177202 */ /* 0x000fe20000000f00 */
[----:B------:R-:W-:Y:S01]  /*5cd0*/  IMAD.MOV.U32 R10, RZ, RZ, R20 ;  /* 0x000000ffff0a7224 */ /* 0x000fe200078e0014 */
[----:B------:R-:W-:-:S07]  /*5ce0*/  MOV R28, 0x5d00 ;  /* 0x00005d00001c7802 */ /* 0x000fce0000000f00 */
[----:B------:R-:W-:Y:S05]  /*5cf0*/  CALL.REL.NOINC `($__internal_2_$__cuda_sm20_div_u64) ;  /* 0x0000002800ac7944 */ /* 0x000fea0003c00000 */
[----:B------:R-:W-:-:S07]  /*5d00*/  IMAD.MOV.U32 R21, RZ, RZ, R11 ;  /* 0x000000ffff157224 */ /* 0x000fce00078e000b */
.L_x_293:
[----:B------:R-:W-:Y:S05]  /*5d10*/  BSYNC.RECONVERGENT B2 ;  /* 0x0000000000027941 */ /* 0x000fea0003800200 */
.L_x_291:
[----:B------:R-:W0:Y:S01]  /*5d20*/  LDCU UR5, c[0x0][0x3cc] ;  /* 0x00007980ff0577ac */ /* 0x000e220008000800 */
[----:B------:R-:W-:Y:S01]  /*5d30*/  BSSY.RECONVERGENT B2, `(.L_x_294) ;  /* 0x000001f000027945 */ /* 0x000fe20003800200 */
[----:B0-----:R-:W-:-:S04]  /*5d40*/  LOP3.LUT R10, R21, UR5, RZ, 0xfc, !PT ;  /* 0x00000005150a7c12 */ /* 0x001fc8000f8efcff */
[----:B------:R-:W-:-:S13]  /*5d50*/  ISETP.NE.U32.AND P0, PT, R10, RZ, PT ;  /* 0x000000ff0a00720c */ /* 0x000fda0003f05070 */
[----:B------:R-:W-:Y:S05]  /*5d60*/  @P0 BRA `(.L_x_295) ;  /* 0x0000000000500947 */ /* 0x000fea0003800000 */
[----:B------:R-:W0:Y:S01]  /*5d70*/  LDCU UR5, c[0x0][0x3c8] ;  /* 0x00007900ff0577ac */ /* 0x000e220008000800 */
[----:B------:R-:W-:Y:S02]  /*5d80*/  HFMA2 R10, -RZ, RZ, 0, 0 ;  /* 0x00000000ff0a7431 */ /* 0x000fe400000001ff */
        /* <DEDUP_REMOVED lines=18> */
.L_x_295:
[----:B------:R-:W0:Y:S01]  /*5eb0*/  LDCU.64 UR12, c[0x0][0x3c8] ;  /* 0x00007900ff0c77ac */ /* 0x000e220008000a00 */
[----:B------:R-:W-:Y:S01]  /*5ec0*/  MOV R22, R20 ;  /* 0x0000001400167202 */ /* 0x000fe20000000f00 */
[----:B------:R-:W-:Y:S01]  /*5ed0*/  IMAD.MOV.U32 R23, RZ, RZ, R21 ;  /* 0x000000ffff177224 */ /* 0x000fe200078e0015 */
[----:B------:R-:W-:Y:S01]  /*5ee0*/  MOV R26, 0x5f20 ;  /* 0x00005f20001a7802 */ /* 0x000fe20000000f00 */
[----:B0-----:R-:W-:Y:S02]  /*5ef0*/  IMAD.U32 R10, RZ, RZ, UR12 ;  /* 0x0000000cff0a7e24 */ /* 0x001fe4000f8e00ff */
[----:B------:R-:W-:-:S07]  /*5f00*/  IMAD.U32 R11, RZ, RZ, UR13 ;  /* 0x0000000dff0b7e24 */ /* 0x000fce000f8e00ff */
[----:B------:R-:W-:Y:S05]  /*5f10*/  CALL.REL.NOINC `($__internal_3_$__cuda_sm20_rem_u64) ;  /* 0x0000002c00307944 */ /* 0x000fea0003c00000 */
.L_x_296:
[----:B------:R-:W-:Y:S05]  /*5f20*/  BSYNC.RECONVERGENT B2 ;  /* 0x0000000000027941 */ /* 0x000fea0003800200 */
.L_x_294:
        /* <DEDUP_REMOVED lines=10> */
[----:B------:R-:W-:Y:S01]  /*5fd0*/  IADD3.X R20, PT, PT, R21, R25, RZ, P0, !PT ;  /* 0x0000001915147210 */ /* 0x000fe200007fe4ff */
[----:B------:R0:W-:Y:S03]  /*5fe0*/  STL.64 [R8+0x8], R22 ;  /* 0x0000081608007387 */ /* 0x0001e60000100a00 */
        /* <DEDUP_REMOVED lines=23> */
.L_x_298:
[----:B------:R-:W-:Y:S01]  /*6160*/  IMAD.MOV.U32 R23, RZ, RZ, R19 ;  /* 0x000000ffff177224 */ /* 0x000fe200078e0013 */
[----:B------:R-:W-:Y:S02]  /*6170*/  MOV R10, R20 ;  /* 0x00000014000a7202 */ /* 0x000fe40000000f00 */
[----:B------:R-:W-:-:S07]  /*6180*/  MOV R28, 0x61a0 ;  /* 0x000061a0001c7802 */ /* 0x000fce0000000f00 */
[----:B------:R-:W-:Y:S05]  /*6190*/  CALL.REL.NOINC `($__internal_2_$__cuda_sm20_div_u64) ;  /* 0x0000002400847944 */ /* 0x000fea0003c00000 */
[----:B------:R-:W-:-:S07]  /*61a0*/  IMAD.MOV.U32 R21, RZ, RZ, R11 ;  /* 0x000000ffff157224 */ /* 0x000fce00078e000b */
.L_x_299:
[----:B------:R-:W-:Y:S05]  /*61b0*/  BSYNC.RECONVERGENT B2 ;  /* 0x0000000000027941 */ /* 0x000fea0003800200 */
.L_x_297:
[----:B------:R-:W-:-:S07]  /*61c0*/  VIADD R9, R9, 0x2 ;  /* 0x0000000209097836 */ /* 0x000fce0000000000 */
.L_x_287:
        /* <DEDUP_REMOVED lines=14> */
[----:B0-----:R-:W-:Y:S02]  /*62b0*/  HFMA2 R10, -RZ, RZ, 0, 0 ;  /* 0x00000000ff0a7431 */ /* 0x001fe400000001ff */
        /* <DEDUP_REMOVED lines=12> */
.L_x_301:
[----:B------:R-:W0:Y:S01]  /*6380*/  LDCU.64 UR12, c[0x0][0x3c8] ;  /* 0x00007900ff0c77ac */ /* 0x000e220008000a00 */
[----:B------:R-:W-:Y:S01]  /*6390*/  MOV R22, R20 ;  /* 0x0000001400167202 */ /* 0x000fe20000000f00 */
[----:B------:R-:W-:Y:S01]  /*63a0*/  IMAD.MOV.U32 R23, RZ, RZ, R21 ;  /* 0x000000ffff177224 */ /* 0x000fe200078e0015 */
[----:B------:R-:W-:Y:S01]  /*63b0*/  MOV R26, 0x63f0 ;  /* 0x000063f0001a7802 */ /* 0x000fe20000000f00 */
[----:B0-----:R-:W-:Y:S02]  /*63c0*/  IMAD.U32 R10, RZ, RZ, UR12 ;  /* 0x0000000cff0a7e24 */ /* 0x001fe4000f8e00ff */
[----:B------:R-:W-:-:S07]  /*63d0*/  IMAD.U32 R11, RZ, RZ, UR13 ;  /* 0x0000000dff0b7e24 */ /* 0x000fce000f8e00ff */
[----:B------:R-:W-:Y:S05]  /*63e0*/  CALL.REL.NOINC `($__internal_3_$__cuda_sm20_rem_u64) ;  /* 0x0000002400fc7944 */ /* 0x000fea0003c00000 */
.L_x_302:
[----:B------:R-:W-:Y:S05]  /*63f0*/  BSYNC.RECONVERGENT B2 ;  /* 0x0000000000027941 */ /* 0x000fea0003800200 */
.L_x_300:
        /* <DEDUP_REMOVED lines=10> */
.L_x_286:
[----:B0-----:R-:W2:Y:S01]  /*64a0*/  LDL.64 R8, [R18] ;  /* 0x0000000012087983 */ /* 0x001ea20000100a00 */
[----:B------:R-:W0:Y:S01]  /*64b0*/  LDCU UR5, c[0x0][0x3e8] ;  /* 0x00007d00ff0577ac */ /* 0x000e220008000800 */
[C---:B------:R-:W-:Y:S01]  /*64c0*/  LEA R11, R17.reuse, R16, 0x3 ;  /* 0x00000010110b7211 */ /* 0x040fe200078e18ff */
[----:B------:R-:W-:-:S05]  /*64d0*/  VIADD R17, R17, UR17 ;  /* 0x0000001111117c36 */ /* 0x000fca0008000000 */
[----:B0-----:R-:W-:Y:S01]  /*64e0*/  ISETP.GE.U32.AND P0, PT, R17, UR5, PT ;  /* 0x0000000511007c0c */ /* 0x001fe2000bf06070 */
[----:B--2---:R0:W-:-:S12]  /*64f0*/  STS.64 [R11], R8 ;  /* 0x000000080b007388 */ /* 0x0041d80000000a00 */
[----:B------:R-:W-:Y:S05]  /*6500*/  @!P0 BRA `(.L_x_303) ;  /* 0xffffffe000288947 */ /* 0x000fea000383ffff */
.L_x_259:
[----:B------:R-:W-:Y:S05]  /*6510*/  BSYNC.RECONVERGENT B1 ;  /* 0x0000000000017941 */ /* 0x000fea0003800200 */
.L_x_258:
[----:B------:R-:W4:Y:S02]  /*6520*/  LDCU UR5, c[0x0][0x3ec] ;  /* 0x00007d80ff0577ac */ /* 0x000f240008000800 */
[----:B----4-:R-:W-:Y:S01]  /*6530*/  UISETP.NE.AND UP0, UPT, UR5, URZ, UPT ;  /* 0x000000ff0500728c */ /* 0x010fe2000bf05270 */
[----:B------:R-:W-:Y:S08]  /*6540*/  BAR.SYNC.DEFER_BLOCKING 0x0 ;  /* 0x0000000000007b1d */ /* 0x000ff00000010000 */
[----:B------:R-:W-:Y:S05]  /*6550*/  BRA.U !UP0, `(.L_x_304) ;  /* 0x0000000508cc7547 */ /* 0x000fea000b800000 */
[----:B-1----:R-:W1:Y:S01]  /*6560*/  I2F.U32.RP R10, UR17 ;  /* 0x00000011000a7d06 */ /* 0x002e620008209000 */
[----:B------:R-:W-:Y:S01]  /*6570*/  ISETP.NE.U32.AND P2, PT, RZ, UR17, PT ;  /* 0x00000011ff007c0c */ /* 0x000fe2000bf45070 */
[----:B------:R-:W-:-:S06]  /*6580*/  UMOV UR5, URZ ;  /* 0x000000ff00057c82 */ /* 0x000fcc0008000000 */
[----:B-1----:R-:W0:Y:S02]  /*6590*/  MUFU.RCP R10, R10 ;  /* 0x0000000a000a7308 */ /* 0x002e240000001000 */
[----:B0--3--:R-:W-:-:S06]  /*65a0*/  VIADD R8, R10, 0xffffffe ;  /* 0x0ffffffe0a087836 */ /* 0x009fcc0000000000 */
        /* <DEDUP_REMOVED lines=9> */
[----:B------:R-:W-:Y:S02]  /*6640*/  @P0 VIADD R9, R9, -UR17 ;  /* 0x8000001109090c36 */ /* 0x000fe40008000000 */
[----:B------:R-:W-:-:S03]  /*6650*/  @P0 VIADD R11, R11, 0x1 ;  /* 0x000000010b0b0836 */ /* 0x000fc60000000000 */
[----:B------:R-:W-:-:S13]  /*6660*/  ISETP.GE.U32.AND P1, PT, R9, UR17, PT ;  /* 0x0000001109007c0c */ /* 0x000fda000bf26070 */
[----:B------:R-:W-:Y:S01]  /*6670*/  @P1 VIADD R11, R11, 0x1 ;  /* 0x000000010b0b1836 */ /* 0x000fe20000000000 */
[----:B------:R-:W-:-:S04]  /*6680*/  @!P2 LOP3.LUT R11, RZ, UR17, RZ, 0x33, !PT ;  /* 0x00000011ff0bac12 */ /* 0x000fc8000f8e33ff */
[----:B------:R-:W-:-:S07]  /*6690*/  VIMNMX.U32 R8, PT, PT, R11, 0x1, !PT ;  /* 0x000000010b087848 */ /* 0x000fce0007fe0000 */
.L_x_308:
        /* <DEDUP_REMOVED lines=11> */
[----:B------:R-:W-:Y:S01]  /*6750*/  IMAD.MOV.U32 R29, RZ, RZ, 0x1 ;  /* 0x00000001ff1d7424 */ /* 0x000fe200078e00ff */
        /* <DEDUP_REMOVED lines=11> */
.L_x_307:
[----:B--2---:R-:W-:-:S05]  /*6810*/  IMAD R20, R31, UR17, R0 ;  /* 0x000000111f147c24 */ /* 0x004fca000f8e0200 */
[----:B------:R-:W-:-:S13]  /*6820*/  ISETP.GE.U32.AND P0, PT, R20, R5, PT ;  /* 0x000000051400720c */ /* 0x000fda0003f06070 */
[----:B0-----:R-:W-:Y:S05]  /*6830*/  @P0 BRA `(.L_x_306) ;  /* 0x0000000400080947 */ /* 0x001fea0003800000 */
[----:B------:R-:W-:-:S05]  /*6840*/  IMAD.HI.U32 R19, R17, R20, RZ ;  /* 0x0000001411137227 */ /* 0x000fca00078e00ff */
[----:B------:R-:W-:-:S05]  /*6850*/  IADD3 R10, PT, PT, -R19, RZ, RZ ;  /* 0x000000ff130a7210 */ /* 0x000fca0007ffe1ff */
[----:B------:R-:W-:-:S05]  /*6860*/  IMAD R10, R9, R10, R20 ;  /* 0x0000000a090a7224 */ /* 0x000fca00078e0214 */
[----:B------:R-:W-:-:S13]  /*6870*/  ISETP.GE.U32.AND P0, PT, R10, R9, PT ;  /* 0x000000090a00720c */ /* 0x000fda0003f06070 */
[----:B------:R-:W-:Y:S02]  /*6880*/  @P0 IMAD.IADD R10, R10, 0x1, -R9 ;  /* 0x000000010a0a0824 */ /* 0x000fe400078e0a09 */
[----:B------:R-:W-:-:S03]  /*6890*/  @P0 VIADD R19, R19, 0x1 ;  /* 0x0000000113130836 */ /* 0x000fc60000000000 */
[----:B------:R-:W-:Y:S02]  /*68a0*/  ISETP.GE.U32.AND P1, PT, R10, R9, PT ;  /* 0x000000090a00720c */ /* 0x000fe40003f26070 */
[----:B------:R-:W0:Y:S11]  /*68b0*/  LDC.64 R10, c[0x0][0x3a8] ;  /* 0x0000ea00ff0a7b82 */ /* 0x000e360000000a00 */
[----:B------:R-:W-:-:S05]  /*68c0*/  @P1 VIADD R19, R19, 0x1 ;  /* 0x0000000113131836 */ /* 0x000fca0000000000 */
[----:B------:R-:W-:-:S05]  /*68d0*/  SEL R21, R30, R19, !P3 ;  /* 0x000000131e157207 */ /* 0x000fca0005800000 */
[----:B------:R-:W-:-:S04]  /*68e0*/  IMAD.IADD R19, R29, 0x1, R21 ;  /* 0x000000011d137824 */ /* 0x000fc800078e0215 */
[C---:B0-----:R-:W-:Y:S02]  /*68f0*/  IMAD.WIDE.U32 R22, R19.reuse, 0x8, R10 ;  /* 0x0000000813167825 */ /* 0x041fe400078e000a */
[----:B------:R-:W0:Y:S04]  /*6900*/  LDC.64 R10, c[0x0][0x3a0] ;  /* 0x0000e800ff0a7b82 */ /* 0x000e280000000a00 */
[----:B------:R-:W2:Y:S01]  /*6910*/  LDG.E.64.CONSTANT R22, desc[UR14][R22.64] ;  /* 0x0000000e16167981 */ /* 0x000ea2000c1e9b00 */
[----:B0-----:R-:W-:-:S06]  /*6920*/  IMAD.WIDE.U32 R18, R19, 0x8, R10 ;  /* 0x0000000813127825 */ /* 0x001fcc00078e000a */
[----:B------:R-:W3:Y:S01]  /*6930*/  LDG.E.64.CONSTANT R18, desc[UR14][R18.64] ;  /* 0x0000000e12127981 */ /* 0x000ee2000c1e9b00 */
[----:B------:R-:W-:Y:S01]  /*6940*/  IADD3 R10, PT, PT, -R21, RZ, RZ ;  /* 0x000000ff150a7210 */ /* 0x000fe20007ffe1ff */
[----:B------:R-:W-:-:S04]  /*6950*/  VIADD R31, R31, 0x1 ;  /* 0x000000011f1f7836 */ /* 0x000fc80000000000 */
        /* <DEDUP_REMOVED lines=12> */
[----:B------:R-:W1:Y:S03]  /*6a20*/  LDS.64 R24, [R34] ;  /* 0x0000000022187984 */ /* 0x000e660000000a00 */
[----:B------:R-:W-:-:S04]  /*6a30*/  IMAD.WIDE.U32.X R22, R23, R11, R26, P1 ;  /* 0x0000000b17167225 */ /* 0x000fc800008e041a */
[----:B0-----:R-:W-:-:S04]  /*6a40*/  IMAD R23, R23, R20, RZ ;  /* 0x0000001417177224 */ /* 0x001fc800078e02ff */
[C---:B------:R-:W-:Y:S02]  /*6a50*/  IMAD R27, R22.reuse, R21, R23 ;  /* 0x00000015161b7224 */ /* 0x040fe400078e0217 */
[----:B------:R-:W-:-:S04]  /*6a60*/  IMAD.WIDE.U32 R22, R22, R20, RZ ;  /* 0x0000001416167225 */ /* 0x000fc800078e00ff */
[----:B---3--:R-:W-:Y:S01]  /*6a70*/  IMAD R11, R11, R18, RZ ;  /* 0x000000120b0b7224 */ /* 0x008fe200078e02ff */
[----:B------:R-:W-:Y:S02]  /*6a80*/  IADD3 R23, PT, PT, R23, R27, RZ ;  /* 0x0000001b17177210 */ /* 0x000fe40007ffe0ff */
        /* <DEDUP_REMOVED lines=10> */
[-C--:B-1----:R-:W-:Y:S01]  /*6b30*/  IADD3 R23, P4, PT, R24, R27.reuse, RZ ;  /* 0x0000001b18177210 */ /* 0x082fe20007f9e0ff */
[----:B------:R-:W-:Y:S01]  /*6b40*/  IMAD.X R33, R10, 0x1, ~R33, P1 ;  /* 0x000000010a217824 */ /* 0x000fe200008e0e21 */
        /* <DEDUP_REMOVED lines=12> */
[----:B------:R-:W-:Y:S02]  /*6c10*/  IADD3.X R19, PT, PT, ~R21, R22, RZ, P1, !PT ;  /* 0x0000001615137210 */ /* 0x000fe40000ffe5ff */
[----:B------:R-:W-:-:S03]  /*6c20*/  ISETP.NE.AND P0, PT, R31, R8, PT ;  /* 0x000000081f00720c */ /* 0x000fc60003f05270 */
[----:B------:R0:W-:Y:S04]  /*6c30*/  STS.64 [R34], R18 ;  /* 0x0000001222007388 */ /* 0x0001e80000000a00 */
[----:B------:R0:W-:Y:S06]  /*6c40*/  STS.64 [R32], R10 ;  /* 0x0000000a20007388 */ /* 0x0001ec0000000a00 */
[----:B------:R-:W-:Y:S05]  /*6c50*/  @P0 BRA `(.L_x_307) ;  /* 0xfffffff800ec0947 */ /* 0x000fea000383ffff */
.L_x_306:
[----:B------:R-:W-:Y:S05]  /*6c60*/  BSYNC.RECONVERGENT B1 ;  /* 0x0000000000017941 */ /* 0x000fea0003800200 */
.L_x_305:
[----:B------:R-:W-:Y:S06]  /*6c70*/  BAR.SYNC.DEFER_BLOCKING 0x0 ;  /* 0x0000000000007b1d */ /* 0x000fec0000010000 */
[----:B------:R-:W-:Y:S05]  /*6c80*/  @P2 BRA `(.L_x_308) ;  /* 0xfffffff800842947 */ /* 0x000fea000383ffff */
.L_x_304:
[----:B------:R-:W4:Y:S01]  /*6c90*/  LDCU UR12, c[0x0][0x3e8] ;  /* 0x00007d00ff0c77ac */ /* 0x000f220008000800 */
[----:B------:R-:W-:Y:S01]  /*6ca0*/  BSSY.RECONVERGENT B1, `(.L_x_309) ;  /* 0x000004d000017945 */ /* 0x000fe20003800200 */
[----:B----4-:R-:W-:-:S13]  /*6cb0*/  ISETP.GE.U32.AND P0, PT, R0, UR12, PT ;  /* 0x0000000c00007c0c */ /* 0x010fda000bf06070 */
[----:B------:R-:W-:Y:S05]  /*6cc0*/  @P0 BRA `(.L_x_310) ;  /* 0x0000000400280947 */ /* 0x000fea0003800000 */
[----:B0--3--:R-:W0:Y:S01]  /*6cd0*/  S2R R9, SR_CgaCtaId ;  /* 0x0000000000097919 */ /* 0x009e220000008800 */
[----:B------:R-:W3:Y:S01]  /*6ce0*/  LDCU UR5, c[0x0][0x3f4] ;  /* 0x00007e80ff0577ac */ /* 0x000ee20008000800 */
[----:B------:R-:W-:Y:S01]  /*6cf0*/  MOV R30, 0x400 ;  /* 0x00000400001e7802 */ /* 0x000fe20000000f00 */
[----:B------:R-:W-:Y:S01]  /*6d00*/  IMAD.MOV.U32 R31, RZ, RZ, R0 ;  /* 0x000000ffff1f7224 */ /* 0x000fe200078e0000 */
[----:B---3--:R-:W-:-:S06]  /*6d10*/  UIADD3 UR5, UPT, UPT, UR4, UR5, URZ ;  /* 0x0000000504057290 */ /* 0x008fcc000fffe0ff */
[----:B-1----:R-:W-:-:S04]  /*6d20*/  IMAD.U32 R17, RZ, RZ, UR5 ;  /* 0x00000005ff117e24 */ /* 0x002fc8000f8e00ff */
[----:B------:R-:W-:Y:S01]  /*6d30*/  IMAD.SHL.U32 R17, R17, 0x2, RZ ;  /* 0x0000000211117824 */ /* 0x000fe200078e00ff */
[----:B0-----:R-:W-:-:S07]  /*6d40*/  LEA R30, R9, R30, 0x18 ;  /* 0x0000001e091e7211 */ /* 0x001fce00078ec0ff */
.L_x_311:
[----:B----4-:R-:W0:Y:S01]  /*6d50*/  LDC.64 R8, c[0x0][0x3a8] ;  /* 0x0000ea00ff087b82 */ /* 0x010e220000000a00 */
[----:B------:R-:W-:Y:S02]  /*6d60*/  IMAD R19, R17, UR12, R31 ;  /* 0x0000000c11137c24 */ /* 0x000fe4000f8e021f */
[----:B------:R-:W-:-:S05]  /*6d70*/  IMAD R28, R31, 0x8, R16 ;  /* 0x000000081f1c7824 */ /* 0x000fca00078e0210 */
[----:B--2---:R-:W1:Y:S01]  /*6d80*/  LDC.64 R20, c[0x0][0x3c0] ;  /* 0x0000f000ff147b82 */ /* 0x004e620000000a00 */
[----:B0-----:R-:W-:Y:S01]  /*6d90*/  IMAD.WIDE.U32 R8, R31, 0x8, R8 ;  /* 0x000000081f087825 */ /* 0x001fe200078e0008 */
[----:B------:R-:W0:Y:S05]  /*6da0*/  LDS.64 R28, [R28] ;  /* 0x000000001c1c7984 */ /* 0x000e2a0000000a00 */
[----:B------:R-:W0:Y:S01]  /*6db0*/  LDG.E.64.CONSTANT R8, desc[UR14][R8.64] ;  /* 0x0000000e08087981 */ /* 0x000e22000c1e9b00 */
[----:B------:R-:W-:-:S06]  /*6dc0*/  IMAD.WIDE.U32 R10, R19, 0x8, R14 ;  /* 0x00000008130a7825 */ /* 0x000fcc00078e000e */
[----:B------:R-:W2:Y:S01]  /*6dd0*/  LDG.E.64.CONSTANT R10, desc[UR14][R10.64] ;  /* 0x0000000e0a0a7981 */ /* 0x000ea2000c1e9b00 */
[----:B------:R-:W-:-:S05]  /*6de0*/  IADD3 R19, PT, PT, R19, UR12, RZ ;  /* 0x0000000c13137c10 */ /* 0x000fca000fffe0ff */
        /* <DEDUP_REMOVED lines=8> */
[----:B------:R-:W-:Y:S02]  /*6e70*/  IMAD.MOV.U32 R26, RZ, RZ, R23 ;  /* 0x000000ffff1a7224 */ /* 0x000fe400078e0017 */
[----:B------:R-:W0:Y:S01]  /*6e80*/  LDS.64 R22, [R32] ;  /* 0x0000000020167984 */ /* 0x000e220000000a00 */
[----:B--2---:R-:W-:Y:S02]  /*6e90*/  IMAD R11, R11, R28, RZ ;  /* 0x0000001c0b0b7224 */ /* 0x004fe400078e02ff */
[----:B------:R-:W-:-:S04]  /*6ea0*/  IMAD.WIDE.U32.X R8, R29, R9, R26, P0 ;  /* 0x000000091d087225 */ /* 0x000fc800000e041a */
[-C--:B-1----:R-:W-:Y:S02]  /*6eb0*/  IMAD R9, R9, R20.reuse, RZ ;  /* 0x0000001409097224 */ /* 0x082fe400078e02ff */
[----:B------:R-:W-:-:S04]  /*6ec0*/  IMAD.WIDE.U32 R24, R8, R20, RZ ;  /* 0x0000001408187225 */ /* 0x000fc800078e00ff */
[----:B------:R-:W-:Y:S01]  /*6ed0*/  IMAD R9, R8, R21, R9 ;  /* 0x0000001508097224 */ /* 0x000fe200078e0209 */
[----:B------:R-:W-:Y:S01]  /*6ee0*/  IADD3 R8, P0, PT, RZ, -R24, RZ ;  /* 0x80000018ff087210 */ /* 0x000fe20007f1e0ff */
[----:B---3--:R-:W-:-:S03]  /*6ef0*/  IMAD R19, R19, R28, RZ ;  /* 0x0000001c13137224 */ /* 0x008fc600078e02ff */
[----:B------:R-:W-:Y:S01]  /*6f00*/  IADD3 R24, PT, PT, R25, R9, RZ ;  /* 0x0000000919187210 */ /* 0x000fe20007ffe0ff */
[C---:B------:R-:W-:Y:S02]  /*6f10*/  IMAD R25, R29.reuse, R10, R11 ;  /* 0x0000000a1d197224 */ /* 0x040fe400078e020b */
[----:B------:R-:W-:Y:S02]  /*6f20*/  IMAD R19, R29, R18, R19 ;  /* 0x000000121d137224 */ /* 0x000fe400078e0213 */
[----:B------:R-:W-:Y:S02]  /*6f30*/  IMAD.X R9, RZ, RZ, ~R24, P0 ;  /* 0x000000ffff097224 */ /* 0x000fe400000e0e18 */
[----:B------:R-:W-:-:S04]  /*6f40*/  IMAD.WIDE.U32 R10, R28, R10, R8 ;  /* 0x0000000a1c0a7225 */ /* 0x000fc800078e0008 */
[----:B------:R-:W-:Y:S01]  /*6f50*/  IMAD.IADD R24, R11, 0x1, R25 ;  /* 0x000000010b187824 */ /* 0x000fe200078e0219 */
[----:B------:R-:W-:Y:S01]  /*6f60*/  ISETP.GE.U32.AND P0, PT, R10, R20, PT ;  /* 0x000000140a00720c */ /* 0x000fe20003f06070 */
[----:B------:R-:W-:-:S03]  /*6f70*/  IMAD.WIDE.U32 R8, R28, R18, R8 ;  /* 0x000000121c087225 */ /* 0x000fc600078e0008 */
[----:B------:R-:W-:Y:S02]  /*6f80*/  ISETP.GE.U32.AND.EX P0, PT, R24, R21, PT, P0 ;  /* 0x000000151800720c */ /* 0x000fe40003f06100 */
[----:B------:R-:W-:Y:S02]  /*6f90*/  IADD3 R18, PT, PT, R9, R19, RZ ;  /* 0x0000001309127210 */ /* 0x000fe40007ffe0ff */
[----:B------:R-:W-:Y:S02]  /*6fa0*/  SEL R25, R20, RZ, P0 ;  /* 0x000000ff14197207 */ /* 0x000fe40000000000 */
[----:B------:R-:W-:Y:S02]  /*6fb0*/  SEL R11, R21, RZ, P0 ;  /* 0x000000ff150b7207 */ /* 0x000fe40000000000 */
[----:B0-----:R-:W-:-:S04]  /*6fc0*/  IADD3 R25, P0, P1, R22, R10, -R25 ;  /* 0x0000000a16197210 */ /* 0x001fc8000791e819 */
[----:B------:R-:W-:Y:S01]  /*6fd0*/  IADD3.X R22, PT, PT, R23, R24, ~R11, P0, P1 ;  /* 0x0000001817167210 */ /* 0x000fe200007e2c0b */
[----:B------:R-:W-:Y:S01]  /*6fe0*/  IMAD R24, R31, 0x8, R3 ;  /* 0x000000081f187824 */ /* 0x000fe200078e0203 */
[----:B------:R-:W-:Y:S01]  /*6ff0*/  ISETP.GE.U32.AND P0, PT, R25, R20, PT ;  /* 0x000000141900720c */ /* 0x000fe20003f06070 */
[----:B------:R-:W-:-:S03]  /*7000*/  VIADD R31, R31, UR17 ;  /* 0x000000111f1f7c36 */ /* 0x000fc60008000000 */
        /* <DEDUP_REMOVED lines=22> */
.L_x_310:
[----:B------:R-:W-:Y:S05]  /*7170*/  BSYNC.RECONVERGENT B1 ;  /* 0x0000000000017941 */ /* 0x000fea0003800200 */
.L_x_309:
[----:B------:R-:W5:Y:S01]  /*7180*/  LDCU UR5, c[0x0][0x3f4] ;  /* 0x00007e80ff0577ac */ /* 0x000f620008000800 */
[----:B------:R-:W-:-:S04]  /*7190*/  UIADD3 UR4, UPT, UPT, UR4, 0x1, URZ ;  /* 0x0000000104047890 */ /* 0x000fc8000fffe0ff */
[----:B-----5:R-:W-:Y:S01]  /*71a0*/  UISETP.NE.AND UP0, UPT, UR4, UR5, UPT ;  /* 0x000000050400728c */ /* 0x020fe2000bf05270 */
[----:B------:R-:W-:Y:S08]  /*71b0*/  BAR.SYNC.DEFER_BLOCKING 0x0 ;  /* 0x0000000000007b1d */ /* 0x000ff00000010000 */
[----:B------:R-:W-:Y:S05]  /*71c0*/  BRA.U UP0, `(.L_x_312) ;  /* 0xffffffd100d07547 */ /* 0x000fea000b83ffff */
.L_x_202:
[----:B------:R-:W5:Y:S02]  /*71d0*/  LDCU UR12, c[0x0][0x3ec] ;  /* 0x00007d80ff0c77ac */ /* 0x000f640008000800 */
[----:B-----5:R-:W-:-:S09]  /*71e0*/  UISETP.NE.AND UP0, UPT, UR12, URZ, UPT ;  /* 0x000000ff0c00728c */ /* 0x020fd2000bf05270 */
[----:B------:R-:W-:Y:S05]  /*71f0*/  BRA.U !UP0, `(.L_x_313) ;  /* 0x0000000508987547 */ /* 0x000fea000b800000 */
[----:B01----:R-:W0:Y:S01]  /*7200*/  I2F.U32.RP R10, UR17 ;  /* 0x00000011000a7d06 */ /* 0x003e220008209000 */
[----:B------:R-:W-:Y:S01]  /*7210*/  ISETP.NE.U32.AND P2, PT, RZ, UR17, PT ;  /* 0x00000011ff007c0c */ /* 0x000fe2000bf45070 */
[----:B------:R-:W-:-:S06]  /*7220*/  UMOV UR4, URZ ;  /* 0x000000ff00047c82 */ /* 0x000fcc0008000000 */
[----:B0-----:R-:W3:Y:S02]  /*7230*/  MUFU.RCP R10, R10 ;  /* 0x0000000a000a7308 */ /* 0x001ee40000001000 */
[----:B---34-:R-:W-:-:S06]  /*7240*/  VIADD R8, R10, 0xffffffe ;  /* 0x0ffffffe0a087836 */ /* 0x018fcc0000000000 */
        /* <DEDUP_REMOVED lines=15> */
.L_x_317:
[----:B------:R-:W-:Y:S01]  /*7340*/  ISETP.LT.U32.AND P0, PT, R12, UR17, PT ;  /* 0x000000110c007c0c */ /* 0x000fe2000bf01070 */
[----:B------:R-:W-:Y:S01]  /*7350*/  UMOV UR5, UR4 ;  /* 0x0000000400057c82 */ /* 0x000fe20008000000 */
[----:B------:R-:W-:Y:S01]  /*7360*/  UIADD3 UR4, UPT, UPT, UR4, 0x1, URZ ;  /* 0x0000000104047890 */ /* 0x000fe2000fffe0ff */
[----:B------:R-:W-:Y:S10]  /*7370*/  BSSY.RECONVERGENT B1, `(.L_x_314) ;  /* 0x000004a000017945 */ /* 0x000ff40003800200 */
[----:B0-----:R-:W-:Y:S05]  /*7380*/  @P0 BRA `(.L_x_315) ;  /* 0x0000000400200947 */ /* 0x001fea0003800000 */
[----:B--2---:R-:W0:Y:S01]  /*7390*/  S2R R14, SR_CgaCtaId ;  /* 0x00000000000e7919 */ /* 0x004e220000008800 */
[----:B------:R-:W1:Y:S01]  /*73a0*/  LDC R10, c[0x0][0x3e8] ;  /* 0x0000fa00ff0a7b82 */ /* 0x000e620000000800 */
[----:B------:R-:W-:Y:S01]  /*73b0*/  IMAD.MOV.U32 R17, RZ, RZ, 0x2 ;  /* 0x00000002ff117424 */ /* 0x000fe200078e00ff */
[----:B------:R-:W-:Y:S01]  /*73c0*/  MOV R9, 0x400 ;  /* 0x0000040000097802 */ /* 0x000fe20000000f00 */
[----:B------:R-:W-:Y:S01]  /*73d0*/  IMAD.MOV.U32 R26, RZ, RZ, 0x8 ;  /* 0x00000008ff1a7424 */ /* 0x000fe200078e00ff */
[----:B------:R-:W-:Y:S01]  /*73e0*/  MOV R11, 0xffffffff ;  /* 0xffffffff000b7802 */ /* 0x000fe20000000f00 */
[----:B------:R-:W-:Y:S01]  /*73f0*/  IMAD.MOV.U32 R27, RZ, RZ, RZ ;  /* 0x000000ffff1b7224 */ /* 0x000fe200078e00ff */
[----:B------:R-:W-:Y:S02]  /*7400*/  SHF.L.U32 R17, R17, UR5, RZ ;  /* 0x0000000511117c19 */ /* 0x000fe400080006ff */
[----:B------:R-:W-:Y:S02]  /*7410*/  SHF.L.U32 R11, R11, UR5, RZ ;  /* 0x000000050b0b7c19 */ /* 0x000fe400080006ff */
[----:B------:R-:W-:-:S02]  /*7420*/  SHF.L.U32 R26, R26, UR5, RZ ;  /* 0x000000051a1a7c19 */ /* 0x000fc400080006ff */
[----:B-1----:R-:W-:Y:S02]  /*7430*/  SHF.R.U32.HI R10, RZ, UR4, R10 ;  /* 0x00000004ff0a7c19 */ /* 0x002fe4000801160a */
[----:B0-----:R-:W-:-:S07]  /*7440*/  LEA R9, R14, R9, 0x18 ;  /* 0x000000090e097211 */ /* 0x001fce00078ec0ff */
.L_x_316:
[----:B------:R-:W-:-:S05]  /*7450*/  IMAD R24, R27, UR17, R0 ;  /* 0x000000111b187c24 */ /* 0x000fca000f8e0200 */
[----:B------:R-:W-:-:S13]  /*7460*/  ISETP.GE.U32.AND P0, PT, R24, R5, PT ;  /* 0x000000051800720c */ /* 0x000fda0003f06070 */
[----:B0-----:R-:W-:Y:S05]  /*7470*/  @P0 BRA `(.L_x_315) ;  /* 0x0000000000e40947 */ /* 0x001fea0003800000 */
[----:B------:R-:W0:Y:S01]  /*7480*/  LDC.64 R14, c[0x0][0x3b8] ;  /* 0x0000ee00ff0e7b82 */ /* 0x000e220000000a00 */
[----:B------:R-:W-:-:S05]  /*7490*/  SHF.R.U32.HI R22, RZ, UR5, R24 ;  /* 0x00000005ff167c19 */ /* 0x000fca0008011618 */
[----:B------:R-:W-:-:S04]  /*74a0*/  IMAD.IADD R19, R10, 0x1, R22 ;  /* 0x000000010a137824 */ /* 0x000fc800078e0216 */
[C---:B0-----:R-:W-:Y:S02]  /*74b0*/  IMAD.WIDE.U32 R20, R19.reuse, 0x8, R14 ;  /* 0x0000000813147825 */ /* 0x041fe400078e000e */
[----:B------:R-:W0:Y:S04]  /*74c0*/  LDC.64 R14, c[0x0][0x3b0] ;  /* 0x0000ec00ff0e7b82 */ /* 0x000e280000000a00 */
[----:B------:R-:W2:Y:S01]  /*74d0*/  LDG.E.64.CONSTANT R20, desc[UR14][R20.64] ;  /* 0x0000000e14147981 */ /* 0x000ea2000c1e9b00 */
[----:B0-----:R-:W-:-:S06]  /*74e0*/  IMAD.WIDE.U32 R18, R19, 0x8, R14 ;  /* 0x0000000813127825 */ /* 0x001fcc00078e000e */
[----:B------:R-:W3:Y:S01]  /*74f0*/  LDG.E.64.CONSTANT R18, desc[UR14][R18.64] ;  /* 0x0000000e12127981 */ /* 0x000ee2000c1e9b00 */
[----:B------:R-:W-:Y:S02]  /*7500*/  LOP3.LUT R14, R24, R11, RZ, 0x30, !PT ;  /* 0x0000000b180e7212 */ /* 0x000fe400078e30ff */
[----:B------:R-:W-:-:S03]  /*7510*/  IADD3 R27, PT, PT, R27, 0x1, RZ ;  /* 0x000000011b1b7810 */ /* 0x000fc60007ffe0ff */
[----:B------:R-:W-:-:S05]  /*7520*/  IMAD R14, R17, R22, R14 ;  /* 0x00000016110e7224 */ /* 0x000fca00078e020e */
[----:B------:R-:W-:Y:S02]  /*7530*/  LEA R29, R14, R9, 0x3 ;  /* 0x000000090e1d7211 */ /* 0x000fe400078e18ff */
[----:B------:R-:W0:Y:S03]  /*7540*/  LDC.64 R14, c[0x0][0x3c0] ;  /* 0x0000f000ff0e7b82 */ /* 0x000e260000000a00 */
[----:B------:R-:W-:Y:S01]  /*7550*/  IMAD.IADD R28, R29, 0x1, R26 ;  /* 0x000000011d1c7824 */ /* 0x000fe200078e021a */
[----:B------:R-:W-:Y:S04]  /*7560*/  LDS.64 R24, [R29] ;  /* 0x000000001d187984 */ /* 0x000fe80000000a00 */
[----:B------:R-:W1:Y:S02]  /*7570*/  LDS.64 R22, [R28] ;  /* 0x000000001c167984 */ /* 0x000e640000000a00 */
[----:B-1----:R-:W-:-:S04]  /*7580*/  ISETP.GE.U32.AND P0, PT, R24, R22, PT ;  /* 0x000000161800720c */ /* 0x002fc80003f06070 */
[----:B------:R-:W-:-:S04]  /*7590*/  ISETP.GE.U32.AND.EX P0, PT, R25, R23, PT, P0 ;  /* 0x000000171900720c */ /* 0x000fc80003f06100 */
[----:B0-----:R-:W-:Y:S02]  /*75a0*/  SEL R31, R14, RZ, !P0 ;  /* 0x000000ff0e1f7207 */ /* 0x001fe40004000000 */
[----:B------:R-:W-:Y:S02]  /*75b0*/  SEL R33, R15, RZ, !P0 ;  /* 0x000000ff0f217207 */ /* 0x000fe40004000000 */
[----:B------:R-:W-:-:S04]  /*75c0*/  IADD3 R31, P0, P1, R31, R24, -R22 ;  /* 0x000000181f1f7210 */ /* 0x000fc8000791e816 */
[----:B------:R-:W-:Y:S02]  /*75d0*/  IADD3.X R33, PT, PT, R33, R25, ~R23, P0, P1 ;  /* 0x0000001921217210 */ /* 0x000fe400007e2c17 */
[----:B------:R-:W-:-:S05]  /*75e0*/  IADD3 R35, P0, PT, R24, R22, RZ ;  /* 0x0000001618237210 */ /* 0x000fca0007f1e0ff */
[----:B------:R-:W-:Y:S02]  /*75f0*/  IMAD.X R30, R25, 0x1, R23, P0 ;  /* 0x00000001191e7824 */ /* 0x000fe400000e0617 */
[----:B--2---:R-:W-:-:S04]  /*7600*/  IMAD.WIDE.U32 R22, R33, R20, RZ ;  /* 0x0000001421167225 */ /* 0x004fc800078e00ff */
        /* <DEDUP_REMOVED lines=8> */
[----:B------:R-:W-:-:S04]  /*7690*/  IMAD.WIDE.U32 R20, R20, R14, RZ ;  /* 0x0000000e14147225 */ /* 0x000fc800078e00ff */
[----:B---3--:R-:W-:Y:S01]  /*76a0*/  IMAD R33, R33, R18, RZ ;  /* 0x0000001221217224 */ /* 0x008fe200078e02ff */
[----:B------:R-:W-:Y:S02]  /*76b0*/  IADD3 R20, P0, PT, RZ, -R20, RZ ;  /* 0x80000014ff147210 */ /* 0x000fe40007f1e0ff */
[----:B------:R-:W-:Y:S01]  /*76c0*/  IADD3 R21, PT, PT, R21, R23, RZ ;  /* 0x0000001715157210 */ /* 0x000fe20007ffe0ff */
[----:B------:R-:W-:-:S04]  /*76d0*/  IMAD R19, R19, R31, R33 ;  /* 0x0000001f13137224 */ /* 0x000fc800078e0221 */
[----:B------:R-:W-:Y:S01]  /*76e0*/  IMAD.X R21, RZ, RZ, ~R21, P0 ;  /* 0x000000ffff157224 */ /* 0x000fe200000e0e15 */
[----:B------:R-:W-:Y:S01]  /*76f0*/  ISETP.GE.U32.AND P0, PT, R35, R14, PT ;  /* 0x0000000e2300720c */ /* 0x000fe20003f06070 */
[----:B------:R-:W-:-:S03]  /*7700*/  IMAD.WIDE.U32 R20, R18, R31, R20 ;  /* 0x0000001f12147225 */ /* 0x000fc600078e0014 */
[-C--:B------:R-:W-:Y:S01]  /*7710*/  ISETP.GE.U32.AND.EX P0, PT, R30, R15.reuse, PT, P0 ;  /* 0x0000000f1e00720c */ /* 0x080fe20003f06100 */
[----:B------:R-:W-:Y:S01]  /*7720*/  IMAD.IADD R19, R21, 0x1, R19 ;  /* 0x0000000115137824 */ /* 0x000fe200078e0213 */
[----:B------:R-:W-:Y:S02]  /*7730*/  ISETP.GE.U32.AND P1, PT, R20, R14, PT ;  /* 0x0000000e1400720c */ /* 0x000fe40003f26070 */
[C---:B------:R-:W-:Y:S02]  /*7740*/  SEL R18, R14.reuse, RZ, P0 ;  /* 0x000000ff0e127207 */ /* 0x040fe40000000000 */
[----:B------:R-:W-:Y:S02]  /*7750*/  ISETP.GE.U32.AND.EX P1, PT, R19, R15, PT, P1 ;  /* 0x0000000f1300720c */ /* 0x000fe40003f26110 */
[----:B------:R-:W-:Y:S02]  /*7760*/  SEL R23, R15, RZ, P0 ;  /* 0x000000ff0f177207 */ /* 0x000fe40000000000 */
[----:B------:R-:W-:-:S02]  /*7770*/  SEL R21, R14, RZ, P1 ;  /* 0x000000ff0e157207 */ /* 0x000fc40000800000 */
[----:B------:R-:W-:Y:S02]  /*7780*/  IADD3 R14, P0, PT, -R18, R35, RZ ;  /* 0x00000023120e7210 */ /* 0x000fe40007f1e1ff */
[----:B------:R-:W-:Y:S02]  /*7790*/  IADD3 R20, P2, PT, -R21, R20, RZ ;  /* 0x0000001415147210 */ /* 0x000fe40007f5e1ff */
[----:B------:R-:W-:Y:S01]  /*77a0*/  SEL R18, R15, RZ, P1 ;  /* 0x000000ff0f127207 */ /* 0x000fe20000800000 */
[----:B------:R-:W-:Y:S01]  /*77b0*/  IMAD.X R15, R30, 0x1, ~R23, P0 ;  /* 0x000000011e0f7824 */ /* 0x000fe200000e0e17 */
[----:B------:R-:W-:-:S03]  /*77c0*/  ISETP.NE.AND P0, PT, R27, R8, PT ;  /* 0x000000081b00720c */ /* 0x000fc60003f05270 */
[----:B------:R-:W-:Y:S01]  /*77d0*/  IMAD.X R21, R19, 0x1, ~R18, P2 ;  /* 0x0000000113157824 */ /* 0x000fe200010e0e12 */
[----:B------:R0:W-:Y:S04]  /*77e0*/  STS.64 [R29], R14 ;  /* 0x0000000e1d007388 */ /* 0x0001e80000000a00 */
[----:B------:R0:W-:Y:S05]  /*77f0*/  STS.64 [R28], R20 ;  /* 0x000000141c007388 */ /* 0x0001ea0000000a00 */
[----:B------:R-:W-:Y:S05]  /*7800*/  @P0 BRA `(.L_x_316) ;  /* 0xfffffffc00100947 */ /* 0x000fea000383ffff */
.L_x_315:
[----:B------:R-:W-:Y:S05]  /*7810*/  BSYNC.RECONVERGENT B1 ;  /* 0x0000000000017941 */ /* 0x000fea0003800200 */
.L_x_314:
[----:B------:R-:W1:Y:S02]  /*7820*/  LDCU UR12, c[0x0][0x3ec] ;  /* 0x00007d80ff0c77ac */ /* 0x000e640008000800 */
[----:B-1----:R-:W-:Y:S01]  /*7830*/  UISETP.NE.AND UP0, UPT, UR4, UR12, UPT ;  /* 0x0000000c0400728c */ /* 0x002fe2000bf05270 */
[----:B------:R-:W-:Y:S08]  /*7840*/  BAR.SYNC.DEFER_BLOCKING 0x0 ;  /* 0x0000000000007b1d */ /* 0x000ff00000010000 */
[----:B------:R-:W-:Y:S05]  /*7850*/  BRA.U UP0, `(.L_x_317) ;  /* 0xfffffff900b87547 */ /* 0x000fea000b83ffff */
.L_x_313:
[----:B------:R-:W5:Y:S01]  /*7860*/  LDCU UR13, c[0x0][0x3e8] ;  /* 0x00007d00ff0d77ac */ /* 0x000f620008000800 */
[----:B------:R-:W-:Y:S01]  /*7870*/  BSSY.RECONVERGENT B1, `(.L_x_318) ;  /* 0x0000027000017945 */ /* 0x000fe20003800200 */
[----:B------:R-:W0:Y:S01]  /*7880*/  LDCU.64 UR4, c[0x0][0x3e0] ;  /* 0x00007c00ff0477ac */ /* 0x000e220008000a00 */
[----:B------:R-:W0:Y:S01]  /*7890*/  LDCU.64 UR8, c[0x0][0x3d8] ;  /* 0x00007b00ff0877ac */ /* 0x000e220008000a00 */
[----:B-----5:R-:W-:-:S13]  /*78a0*/  ISETP.GE.U32.AND P0, PT, R0, UR13, PT ;  /* 0x0000000d00007c0c */ /* 0x020fda000bf06070 */
[----:B0-----:R-:W-:Y:S05]  /*78b0*/  @P0 BRA `(.L_x_319) ;  /* 0x0000000000880947 */ /* 0x001fea0003800000 */
[----:B-1----:R-:W0:Y:S01]  /*78c0*/  S2R R11, SR_CgaCtaId ;  /* 0x00000000000b7919 */ /* 0x002e220000008800 */
[----:B---34-:R-:W1:Y:S01]  /*78d0*/  LDC.64 R8, c[0x0][0x3c0] ;  /* 0x0000f000ff087b82 */ /* 0x018e620000000a00 */
[----:B--2---:R-:W-:Y:S01]  /*78e0*/  MOV R14, 0x400 ;  /* 0x00000400000e7802 */ /* 0x004fe20000000f00 */
[----:B------:R-:W-:-:S03]  /*78f0*/  IMAD.MOV.U32 R15, RZ, RZ, R0 ;  /* 0x000000ffff0f7224 */ /* 0x000fc600078e0000 */
[----:B0-----:R-:W-:-:S07]  /*7900*/  LEA R14, R11, R14, 0x18 ;  /* 0x0000000e0b0e7211 */ /* 0x001fce00078ec0ff */
.L_x_320:
[C---:B0-----:R-:W-:Y:S02]  /*7910*/  IMAD R17, R15.reuse, 0x8, R14 ;  /* 0x000000080f117824 */ /* 0x041fe400078e020e */
[----:B------:R-:W-:-:S03]  /*7920*/  VIADD R15, R15, UR17 ;  /* 0x000000110f0f7c36 */ /* 0x000fc60008000000 */
[----:B------:R-:W0:Y:S02]  /*7930*/  LDS.64 R10, [R17] ;  /* 0x00000000110a7984 */ /* 0x000e240000000a00 */
[----:B0-----:R-:W-:-:S04]  /*7940*/  IMAD.WIDE.U32 R18, R11, UR4, RZ ;  /* 0x000000040b127c25 */ /* 0x001fc8000f8e00ff */
[----:B------:R-:W-:-:S04]  /*7950*/  IMAD.WIDE.U32 R20, P0, R10, UR5, R18 ;  /* 0x000000050a147c25 */ /* 0x000fc8000f800012 */
[----:B------:R-:W-:-:S04]  /*7960*/  IMAD.WIDE.U32 R18, R10, UR4, RZ ;  /* 0x000000040a127c25 */ /* 0x000fc8000f8e00ff */
[----:B------:R-:W-:Y:S01]  /*7970*/  IMAD.X R23, RZ, RZ, RZ, P0 ;  /* 0x000000ffff177224 */ /* 0x000fe200000e06ff */
[----:B------:R-:W-:Y:S01]  /*7980*/  IADD3 RZ, P0, PT, R19, R20, RZ ;  /* 0x0000001413ff7210 */ /* 0x000fe20007f1e0ff */
[----:B------:R-:W-:-:S04]  /*7990*/  IMAD.MOV.U32 R22, RZ, RZ, R21 ;  /* 0x000000ffff167224 */ /* 0x000fc800078e0015 */
[----:B------:R-:W-:-:S04]  /*79a0*/  IMAD.WIDE.U32.X R20, R11, UR5, R22, P0 ;  /* 0x000000050b147c25 */ /* 0x000fc800080e0416 */
[-C--:B-1----:R-:W-:Y:S02]  /*79b0*/  IMAD R21, R21, R8.reuse, RZ ;  /* 0x0000000815157224 */ /* 0x082fe400078e02ff */
[----:B------:R-:W-:-:S04]  /*79c0*/  IMAD.WIDE.U32 R18, R20, R8, RZ ;  /* 0x0000000814127225 */ /* 0x000fc800078e00ff */
[----:B------:R-:W-:Y:S01]  /*79d0*/  IMAD R21, R20, R9, R21 ;  /* 0x0000000914157224 */ /* 0x000fe200078e0215 */
[----:B------:R-:W-:Y:S01]  /*79e0*/  IADD3 R18, P0, PT, RZ, -R18, RZ ;  /* 0x80000012ff127210 */ /* 0x000fe20007f1e0ff */
[----:B------:R-:W-:-:S03]  /*79f0*/  IMAD R11, R11, UR8, RZ ;  /* 0x000000080b0b7c24 */ /* 0x000fc6000f8e02ff */
[----:B------:R-:W-:Y:S01]  /*7a00*/  IADD3 R19, PT, PT, R19, R21, RZ ;  /* 0x0000001513137210 */ /* 0x000fe20007ffe0ff */
[----:B------:R-:W-:-:S04]  /*7a10*/  IMAD R11, R10, UR9, R11 ;  /* 0x000000090a0b7c24 */ /* 0x000fc8000f8e020b */
[----:B------:R-:W-:Y:S02]  /*7a20*/  IMAD.X R19, RZ, RZ, ~R19, P0 ;  /* 0x000000ffff137224 */ /* 0x000fe400000e0e13 */
[----:B------:R-:W-:-:S04]  /*7a30*/  IMAD.WIDE.U32 R18, R10, UR8, R18 ;  /* 0x000000080a127c25 */ /* 0x000fc8000f8e0012 */
[----:B------:R-:W-:Y:S01]  /*7a40*/  IMAD.IADD R11, R19, 0x1, R11 ;  /* 0x00000001130b7824 */ /* 0x000fe200078e020b */
        /* <DEDUP_REMOVED lines=9> */
.L_x_319:
[----:B------:R-:W-:Y:S05]  /*7ae0*/  BSYNC.RECONVERGENT B1 ;  /* 0x0000000000017941 */ /* 0x000fea0003800200 */
.L_x_318:
[----:B------:R-:W-:Y:S01]  /*7af0*/  BAR.SYNC.DEFER_BLOCKING 0x0 ;  /* 0x0000000000007b1d */ /* 0x000fe20000010000 */
[----:B------:R-:W-:-:S09]  /*7b00*/  UISETP.NE.AND UP0, UPT, UR12, URZ, UPT ;  /* 0x000000ff0c00728c */ /* 0x000fd2000bf05270 */
[----:B------:R-:W-:Y:S05]  /*7b10*/  BRA.U !UP0, `(.L_x_321) ;  /* 0x00000005088c7547 */ /* 0x000fea000b800000 */
[----:B-1----:R-:W1:Y:S01]  /*7b20*/  I2F.U32.RP R10, UR17 ;  /* 0x00000011000a7d06 */ /* 0x002e620008209000 */
[----:B------:R-:W-:Y:S01]  /*7b30*/  ISETP.NE.U32.AND P2, PT, RZ, UR17, PT ;  /* 0x00000011ff007c0c */ /* 0x000fe2000bf45070 */
[----:B------:R-:W-:-:S06]  /*7b40*/  UMOV UR4, URZ ;  /* 0x000000ff00047c82 */ /* 0x000fcc0008000000 */
[----:B-1----:R-:W3:Y:S02]  /*7b50*/  MUFU.RCP R10, R10 ;  /* 0x0000000a000a7308 */ /* 0x002ee40000001000 */
[----:B---34-:R-:W-:-:S06]  /*7b60*/  IADD3 R8, PT, PT, R10, 0xffffffe, RZ ;  /* 0x0ffffffe0a087810 */ /* 0x018fcc0007ffe0ff */
[----:B------:R1:W3:Y:S02]  /*7b70*/  F2I.FTZ.U32.TRUNC.NTZ R9, R8 ;  /* 0x0000000800097305 */ /* 0x0002e4000021f000 */
[----:B-1----:R-:W-:Y:S02]  /*7b80*/  IMAD.MOV.U32 R8, RZ, RZ, RZ ;  /* 0x000000ffff087224 */ /* 0x002fe400078e00ff */
[----:B---3--:R-:W-:-:S04]  /*7b90*/  IMAD.MOV R11, RZ, RZ, -R9 ;  /* 0x000000ffff0b7224 */ /* 0x008fc800078e0a09 */
[----:B------:R-:W-:-:S04]  /*7ba0*/  IMAD R11, R11, UR17, RZ ;  /* 0x000000110b0b7c24 */ /* 0x000fc8000f8e02ff */
[----:B------:R-:W-:-:S06]  /*7bb0*/  IMAD.HI.U32 R11, R9, R11, R8 ;  /* 0x0000000b090b7227 */ /* 0x000fcc00078e0008 */
[----:B------:R-:W-:-:S04]  /*7bc0*/  IMAD.HI.U32 R11, R11, R12, RZ ;  /* 0x0000000c0b0b7227 */ /* 0x000fc800078e00ff */
[----:B------:R-:W-:-:S04]  /*7bd0*/  IMAD.MOV R9, RZ, RZ, -R11 ;  /* 0x000000ffff097224 */ /* 0x000fc800078e0a0b */
[----:B------:R-:W-:-:S05]  /*7be0*/  IMAD R9, R9, UR17, R12 ;  /* 0x0000001109097c24 */ /* 0x000fca000f8e020c */
[----:B------:R-:W-:-:S13]  /*7bf0*/  ISETP.GE.U32.AND P0, PT, R9, UR17, PT ;  /* 0x0000001109007c0c */ /* 0x000fda000bf06070 */
[----:B------:R-:W-:Y:S01]  /*7c00*/  @P0 VIADD R9, R9, -UR17 ;  /* 0x8000001109090c36 */ /* 0x000fe20008000000 */
[----:B------:R-:W-:-:S04]  /*7c10*/  @P0 IADD3 R11, PT, PT, R11, 0x1, RZ ;  /* 0x000000010b0b0810 */ /* 0x000fc80007ffe0ff */
[----:B------:R-:W-:-:S13]  /*7c20*/  ISETP.GE.U32.AND P1, PT, R9, UR17, PT ;  /* 0x0000001109007c0c */ /* 0x000fda000bf26070 */
[----:B------:R-:W-:Y:S01]  /*7c30*/  @P1 VIADD R11, R11, 0x1 ;  /* 0x000000010b0b1836 */ /* 0x000fe20000000000 */
[----:B------:R-:W-:-:S04]  /*7c40*/  @!P2 LOP3.LUT R11, RZ, UR17, RZ, 0x33, !PT ;  /* 0x00000011ff0bac12 */ /* 0x000fc8000f8e33ff */
[----:B------:R-:W-:-:S07]  /*7c50*/  VIMNMX.U32 R8, PT, PT, R11, 0x1, !PT ;  /* 0x000000010b087848 */ /* 0x000fce0007fe0000 */
.L_x_325:
[----:B------:R-:W-:Y:S01]  /*7c60*/  ISETP.LT.U32.AND P0, PT, R12, UR17, PT ;  /* 0x000000110c007c0c */ /* 0x000fe2000bf01070 */
[----:B------:R-:W-:Y:S01]  /*7c70*/  UMOV UR5, UR4 ;  /* 0x0000000400057c82 */ /* 0x000fe20008000000 */
[----:B------:R-:W-:Y:S01]  /*7c80*/  UIADD3 UR4, UPT, UPT, UR4, 0x1, URZ ;  /* 0x0000000104047890 */ /* 0x000fe2000fffe0ff */
[----:B------:R-:W-:Y:S10]  /*7c90*/  BSSY.RECONVERGENT B1, `(.L_x_322) ;  /* 0x0000047000017945 */ /* 0x000ff40003800200 */
[----:B-1----:R-:W-:Y:S05]  /*7ca0*/  @P0 BRA `(.L_x_323) ;  /* 0x0000000400140947 */ /* 0x002fea0003800000 */
[----:B------:R-:W1:Y:S01]  /*7cb0*/  LDC R9, c[0x0][0x3e8] ;  /* 0x0000fa00ff097b82 */ /* 0x000e620000000800 */
[----:B0-2---:R-:W-:Y:S02]  /*7cc0*/  IMAD.MOV.U32 R17, RZ, RZ, -0x1 ;  /* 0xffffffffff117424 */ /* 0x005fe400078e00ff */
[----:B------:R-:W-:Y:S02]  /*7cd0*/  HFMA2 R29, -RZ, RZ, 0, 0 ;  /* 0x00000000ff1d7431 */ /* 0x000fe400000001ff */
[----:B------:R-:W-:Y:S02]  /*7ce0*/  IMAD.MOV.U32 R26, RZ, RZ, 0x2 ;  /* 0x00000002ff1a7424 */ /* 0x000fe400078e00ff */
[----:B------:R-:W-:Y:S01]  /*7cf0*/  IMAD.MOV.U32 R27, RZ, RZ, 0x8 ;  /* 0x00000008ff1b7424 */ /* 0x000fe200078e00ff */
[----:B------:R-:W-:Y:S02]  /*7d00*/  SHF.L.U32 R17, R17, UR5, RZ ;  /* 0x0000000511117c19 */ /* 0x000fe400080006ff */
[----:B------:R-:W-:-:S02]  /*7d10*/  SHF.L.U32 R26, R26, UR5, RZ ;  /* 0x000000051a1a7c19 */ /* 0x000fc400080006ff */
[----:B------:R-:W-:Y:S02]  /*7d20*/  SHF.L.U32 R27, R27, UR5, RZ ;  /* 0x000000051b1b7c19 */ /* 0x000fe400080006ff */
[----:B-1----:R-:W-:-:S07]  /*7d30*/  SHF.R.U32.HI R9, RZ, UR4, R9 ;  /* 0x00000004ff097c19 */ /* 0x002fce0008011609 */
.L_x_324:
[----:B------:R-:W-:-:S05]  /*7d40*/  IMAD R20, R29, UR17, R0 ;  /* 0x000000111d147c24 */ /* 0x000fca000f8e0200 */
[----:B------:R-:W-:-:S13]  /*7d50*/  ISETP.GE.U32.AND P0, PT, R20, R5, PT ;  /* 0x000000051400720c */ /* 0x000fda0003f06070 */
[----:B-1----:R-:W-:Y:S05]  /*7d60*/  @P0 BRA `(.L_x_323) ;  /* 0x0000000000e40947 */ /* 0x002fea0003800000 */
[----:B------:R-:W0:Y:S01]  /*7d70*/  LDC.64 R10, c[0x0][0x3b8] ;  /* 0x0000ee00ff0a7b82 */ /* 0x000e220000000a00 */
[----:B------:R-:W-:-:S05]  /*7d80*/  SHF.R.U32.HI R18, RZ, UR5, R20 ;  /* 0x00000005ff127c19 */ /* 0x000fca0008011614 */
[----:B------:R-:W-:Y:S02]  /*7d90*/  IMAD.IADD R19, R9, 0x1, R18 ;  /* 0x0000000109137824 */ /* 0x000fe400078e0212 */
[----:B------:R-:W1:Y:S08]  /*7da0*/  LDC.64 R14, c[0x0][0x3b0] ;  /* 0x0000ec00ff0e7b82 */ /* 0x000e700000000a00 */
[----:B------:R-:W2:Y:S01]  /*7db0*/  LDC.64 R22, c[0x0][0x3c0] ;  /* 0x0000f000ff167b82 */ /* 0x000ea20000000a00 */
[----:B0-----:R-:W-:-:S06]  /*7dc0*/  IMAD.WIDE.U32 R10, R19, 0x8, R10 ;  /* 0x00000008130a7825 */ /* 0x001fcc00078e000a */
[----:B------:R-:W3:Y:S01]  /*7dd0*/  LDG.E.64.CONSTANT R10, desc[UR14][R10.64] ;  /* 0x0000000e0a0a7981 */ /* 0x000ee2000c1e9b00 */
[----:B-1----:R-:W-:-:S06]  /*7de0*/  IMAD.WIDE.U32 R14, R19, 0x8, R14 ;  /* 0x00000008130e7825 */ /* 0x002fcc00078e000e */
[----:B------:R-:W4:Y:S01]  /*7df0*/  LDG.E.64.CONSTANT R14, desc[UR14][R14.64] ;  /* 0x0000000e0e0e7981 */ /* 0x000f22000c1e9b00 */
[----:B------:R-:W-:Y:S01]  /*7e00*/  LOP3.LUT R19, R20, R17, RZ, 0x30, !PT ;  /* 0x0000001114137212 */ /* 0x000fe200078e30ff */
[----:B------:R-:W-:-:S04]  /*7e10*/  VIADD R29, R29, 0x1 ;  /* 0x000000011d1d7836 */ /* 0x000fc80000000000 */
[----:B------:R-:W-:-:S04]  /*7e20*/  IMAD R30, R26, R18, R19 ;  /* 0x000000121a1e7224 */ /* 0x000fc800078e0213 */
[----:B------:R-:W-:-:S04]  /*7e30*/  IMAD R30, R30, 0x8, R3 ;  /* 0x000000081e1e7824 */ /* 0x000fc800078e0203 */
[----:B------:R-:W-:Y:S01]  /*7e40*/  IMAD.IADD R28, R30, 0x1, R27 ;  /* 0x000000011e1c7824 */ /* 0x000fe200078e021b */
[----:B------:R-:W-:Y:S04]  /*7e50*/  LDS.64 R18, [R30] ;  /* 0x000000001e127984 */ /* 0x000fe80000000a00 */
[----:B------:R-:W0:Y:S02]  /*7e60*/  LDS.64 R20, [R28] ;  /* 0x000000001c147984 */ /* 0x000e240000000a00 */
[----:B0-----:R-:W-:-:S04]  /*7e70*/  ISETP.GE.U32.AND P0, PT, R18, R20, PT ;  /* 0x000000141200720c */ /* 0x001fc80003f06070 */
[----:B------:R-:W-:-:S04]  /*7e80*/  ISETP.GE.U32.AND.EX P0, PT, R19, R21, PT, P0 ;  /* 0x000000151300720c */ /* 0x000fc80003f06100 */
[----:B--2---:R-:W-:Y:S02]  /*7e90*/  SEL R35, R22, RZ, !P0 ;  /* 0x000000ff16237207 */ /* 0x004fe40004000000 */
[----:B------:R-:W-:Y:S02]  /*7ea0*/  SEL R31, R23, RZ, !P0 ;  /* 0x000000ff171f7207 */ /* 0x000fe40004000000 */
[----:B------:R-:W-:-:S04]  /*7eb0*/  IADD3 R35, P0, P1, R35, R18, -R20 ;  /* 0x0000001223237210 */ /* 0x000fc8000791e814 */
[----:B------:R-:W-:Y:S02]  /*7ec0*/  IADD3.X R31, PT, PT, R31, R19, ~R21, P0, P1 ;  /* 0x000000131f1f7210 */ /* 0x000fe400007e2c15 */
[----:B------:R-:W-:-:S05]  /*7ed0*/  IADD3 R33, P0, PT, R18, R20, RZ ;  /* 0x0000001412217210 */ /* 0x000fca0007f1e0ff */
[----:B------:R-:W-:Y:S02]  /*7ee0*/  IMAD.X R20, R19, 0x1, R21, P0 ;  /* 0x0000000113147824 */ /* 0x000fe400000e0615 */
[----:B---3--:R-:W-:-:S04]  /*7ef0*/  IMAD.WIDE.U32 R24, R31, R10, RZ ;  /* 0x0000000a1f187225 */ /* 0x008fc800078e00ff */
[----:B------:R-:W-:-:S04]  /*7f00*/  IMAD.WIDE.U32 R18, R35, R10, RZ ;  /* 0x0000000a23127225 */ /* 0x000fc800078e00ff */
[----:B------:R-:W-:-:S04]  /*7f10*/  IMAD.WIDE.U32 R24, P0, R11, R35, R24 ;  /* 0x000000230b187225 */ /* 0x000fc80007800018 */
[----:B------:R-:W-:Y:S01]  /*7f20*/  IMAD.MOV.U32 R18, RZ, RZ, R25 ;  /* 0x000000ffff127224 */ /* 0x000fe200078e0019 */
[----:B------:R-:W-:Y:S02]  /*7f30*/  IADD3 RZ, P1, PT, R19, R24, RZ ;  /* 0x0000001813ff7210 */ /* 0x000fe40007f3e0ff */
[----:B------:R-:W-:-:S03]  /*7f40*/  IADD3.X R19, PT, PT, RZ, RZ, RZ, P0, !PT ;  /* 0x000000ffff137210 */ /* 0x000fc600007fe4ff */
[----:B------:R-:W-:-:S04]  /*7f50*/  IMAD.WIDE.U32.X R18, R11, R31, R18, P1 ;  /* 0x0000001f0b127225 */ /* 0x000fc800008e0412 */
[-C--:B------:R-:W-:Y:S02]  /*7f60*/  IMAD R19, R19, R22.reuse, RZ ;  /* 0x0000001613137224 */ /* 0x080fe400078e02ff */
[----:B------:R-:W-:-:S04]  /*7f70*/  IMAD.WIDE.U32 R10, R18, R22, RZ ;  /* 0x00000016120a7225 */ /* 0x000fc800078e00ff */
[----:B------:R-:W-:Y:S01]  /*7f80*/  IMAD R19, R18, R23, R19 ;  /* 0x0000001712137224 */ /* 0x000fe200078e0213 */
[----:B------:R-:W-:Y:S01]  /*7f90*/  IADD3 R10, P0, PT, RZ, -R10, RZ ;  /* 0x8000000aff0a7210 */ /* 0x000fe20007f1e0ff */
[----:B----4-:R-:W-:Y:S02]  /*7fa0*/  IMAD R31, R31, R14, RZ ;  /* 0x0000000e1f1f7224 */ /* 0x010fe400078e02ff */
[----:B------:R-:W-:Y:S02]  /*7fb0*/  IMAD.IADD R11, R11, 0x1, R19 ;  /* 0x000000010b0b7824 */ /* 0x000fe400078e0213 */
[-C--:B------:R-:W-:Y:S02]  /*7fc0*/  IMAD R31, R15, R35.reuse, R31 ;  /* 0x000000230f1f7224 */ /* 0x080fe400078e021f */
[----:B------:R-:W-:Y:S01]  /*7fd0*/  IMAD.X R11, RZ, RZ, ~R11, P0 ;  /* 0x000000ffff0b7224 */ /* 0x000fe200000e0e0b */
[----:B------:R-:W-:Y:S01]  /*7fe0*/  ISETP.GE.U32.AND P0, PT, R33, R22, PT ;  /* 0x000000162100720c */ /* 0x000fe20003f06070 */
[----:B------:R-:W-:-:S03]  /*7ff0*/  IMAD.WIDE.U32 R10, R14, R35, R10 ;  /* 0x000000230e0a7225 */ /* 0x000fc600078e000a */
[-C--:B------:R-:W-:Y:S01]  /*8000*/  ISETP.GE.U32.AND.EX P0, PT, R20, R23.reuse, PT, P0 ;  /* 0x000000171400720c */ /* 0x080fe20003f06100 */
[----:B------:R-:W-:Y:S01]  /*8010*/  IMAD.IADD R18, R11, 0x1, R31 ;  /* 0x000000010b127824 */ /* 0x000fe200078e021f */
[----:B------:R-:W-:Y:S02]  /*8020*/  ISETP.GE.U32.AND P1, PT, R10, R22, PT ;  /* 0x000000160a00720c */ /* 0x000fe40003f26070 */
[----:B------:R-:W-:Y:S02]  /*8030*/  SEL R14, R22, RZ, P0 ;  /* 0x000000ff160e7207 */ /* 0x000fe40000000000 */
[----:B------:R-:W-:Y:S02]  /*8040*/  ISETP.GE.U32.AND.EX P1, PT, R18, R23, PT, P1 ;  /* 0x000000171200720c */ /* 0x000fe40003f26110 */
[----:B------:R-:W-:Y:S02]  /*8050*/  SEL R15, R23, RZ, P0 ;  /* 0x000000ff170f7207 */ /* 0x000fe40000000000 */
[----:B------:R-:W-:-:S02]  /*8060*/  SEL R11, R22, RZ, P1 ;  /* 0x000000ff160b7207 */ /* 0x000fc40000800000 */
[----:B------:R-:W-:Y:S02]  /*8070*/  IADD3 R14, P0, PT, -R14, R33, RZ ;  /* 0x000000210e0e7210 */ /* 0x000fe40007f1e1ff */
[----:B------:R-:W-:Y:S02]  /*8080*/  IADD3 R10, P2, PT, -R11, R10, RZ ;  /* 0x0000000a0b0a7210 */ /* 0x000fe40007f5e1ff */
[----:B------:R-:W-:Y:S02]  /*8090*/  SEL R23, R23, RZ, P1 ;  /* 0x000000ff17177207 */ /* 0x000fe40000800000 */
[----:B------:R-:W-:Y:S02]  /*80a0*/  IADD3.X R15, PT, PT, ~R15, R20, RZ, P0, !PT ;  /* 0x000000140f0f7210 */ /* 0x000fe400007fe5ff */
[----:B------:R-:W-:Y:S01]  /*80b0*/  ISETP.NE.AND P0, PT, R29, R8, PT ;  /* 0x000000081d00720c */ /* 0x000fe20003f05270 */
[----:B------:R-:W-:Y:S02]  /*80c0*/  IMAD.X R11, R18, 0x1, ~R23, P2 ;  /* 0x00000001120b7824 */ /* 0x000fe400010e0e17 */
[----:B------:R1:W-:Y:S04]  /*80d0*/  STS.64 [R30], R14 ;  /* 0x0000000e1e007388 */ /* 0x0003e80000000a00 */
[----:B------:R1:W-:Y:S06]  /*80e0*/  STS.64 [R28], R10 ;  /* 0x0000000a1c007388 */ /* 0x0003ec0000000a00 */
[----:B------:R-:W-:Y:S05]  /*80f0*/  @P0 BRA `(.L_x_324) ;  /* 0xfffffffc00100947 */ /* 0x000fea000383ffff */
.L_x_323:
[----:B------:R-:W-:Y:S05]  /*8100*/  BSYNC.RECONVERGENT B1 ;  /* 0x0000000000017941 */ /* 0x000fea0003800200 */
.L_x_322:
[----:B------:R-:W3:Y:S02]  /*8110*/  LDCU UR5, c[0x0][0x3ec] ;  /* 0x00007d80ff0577ac */ /* 0x000ee40008000800 */
[----:B---3--:R-:W-:Y:S01]  /*8120*/  UISETP.NE.AND UP0, UPT, UR4, UR5, UPT ;  /* 0x000000050400728c */ /* 0x008fe2000bf05270 */
[----:B------:R-:W-:Y:S08]  /*8130*/  BAR.SYNC.DEFER_BLOCKING 0x0 ;  /* 0x0000000000007b1d */ /* 0x000ff00000010000 */
[----:B------:R-:W-:Y:S05]  /*8140*/  BRA.U UP0, `(.L_x_325) ;  /* 0xfffffff900c47547 */ /* 0x000fea000b83ffff */
.L_x_321:
[----:B------:R-:W5:Y:S01]  /*8150*/  LDCU UR4, c[0x0][0x3e8] ;  /* 0x00007d00ff0477ac */ /* 0x000f620008000800 */
[----:B------:R-:W-:Y:S01]  /*8160*/  BSSY.RECONVERGENT B1, `(.L_x_326) ;  /* 0x0000025000017945 */ /* 0x000fe20003800200 */
[----:B------:R-:W0:Y:S01]  /*8170*/  LDCU.64 UR8, c[0x0][0x3e0] ;  /* 0x00007c00ff0877ac */ /* 0x000e220008000a00 */
[----:B------:R-:W0:Y:S01]  /*8180*/  LDCU.64 UR12, c[0x0][0x3d8] ;  /* 0x00007b00ff0c77ac */ /* 0x000e220008000a00 */
[C---:B-----5:R-:W-:Y:S02]  /*8190*/  ISETP.GE.U32.AND P0, PT, R0.reuse, UR4, PT ;  /* 0x0000000400007c0c */ /* 0x060fe4000bf06070 */
[----:B------:R-:W-:-:S11]  /*81a0*/  ISETP.GE.U32.AND P1, PT, R0, UR4, PT ;  /* 0x0000000400007c0c */ /* 0x000fd6000bf26070 */
[----:B0-----:R-:W-:Y:S05]  /*81b0*/  @P0 BRA `(.L_x_327) ;  /* 0x00000000007c0947 */ /* 0x001fea0003800000 */
[----:B---34-:R-:W0:Y:S01]  /*81c0*/  LDC.64 R8, c[0x0][0x3c0] ;  /* 0x0000f000ff087b82 */ /* 0x018e220000000a00 */
[----:B-12---:R-:W-:-:S07]  /*81d0*/  IMAD.MOV.U32 R14, RZ, RZ, R0 ;  /* 0x000000ffff0e7224 */ /* 0x006fce00078e0000 */
.L_x_328:
[C---:B0-----:R-:W-:Y:S02]  /*81e0*/  IMAD R15, R14.reuse, 0x8, R3 ;  /* 0x000000080e0f7824 */ /* 0x041fe400078e0203 */
[----:B------:R-:W-:-:S03]  /*81f0*/  VIADD R14, R14, UR17 ;  /* 0x000000110e0e7c36 */ /* 0x000fc60008000000 */
[----:B------:R-:W1:Y:S02]  /*8200*/  LDS.64 R10, [R15] ;  /* 0x000000000f0a7984 */ /* 0x000e640000000a00 */
[----:B-1----:R-:W-:-:S04]  /*8210*/  IMAD.WIDE.U32 R18, R11, UR8, RZ ;  /* 0x000000080b127c25 */ /* 0x002fc8000f8e00ff */
[----:B------:R-:W-:-:S04]  /*8220*/  IMAD.WIDE.U32 R20, P0, R10, UR9, R18 ;  /* 0x000000090a147c25 */ /* 0x000fc8000f800012 */
[----:B------:R-:W-:Y:S01]  /*8230*/  IMAD.WIDE.U32 R18, R10, UR8, RZ ;  /* 0x000000080a127c25 */ /* 0x000fe2000f8e00ff */
[----:B------:R-:W-:-:S03]  /*8240*/  IADD3.X R23, PT, PT, RZ, RZ, RZ, P0, !PT ;  /* 0x000000ffff177210 */ /* 0x000fc600007fe4ff */
[----:B------:R-:W-:Y:S01]  /*8250*/  IMAD.MOV.U32 R22, RZ, RZ, R21 ;  /* 0x000000ffff167224 */ /* 0x000fe200078e0015 */
[----:B------:R-:W-:-:S05]  /*8260*/  IADD3 RZ, P0, PT, R19, R20, RZ ;  /* 0x0000001413ff7210 */ /* 0x000fca0007f1e0ff */
[----:B------:R-:W-:-:S04]  /*8270*/  IMAD.WIDE.U32.X R18, R11, UR9, R22, P0 ;  /* 0x000000090b127c25 */ /* 0x000fc800080e0416 */
[-C--:B0-----:R-:W-:Y:S02]  /*8280*/  IMAD R17, R19, R8.reuse, RZ ;  /* 0x0000000813117224 */ /* 0x081fe400078e02ff */
[----:B------:R-:W-:-:S04]  /*8290*/  IMAD.WIDE.U32 R20, R18, R8, RZ ;  /* 0x0000000812147225 */ /* 0x000fc800078e00ff */
[----:B------:R-:W-:Y:S01]  /*82a0*/  IMAD R17, R18, R9, R17 ;  /* 0x0000000912117224 */ /* 0x000fe200078e0211 */
[----:B------:R-:W-:Y:S01]  /*82b0*/  IADD3 R18, P0, PT, RZ, -R20, RZ ;  /* 0x80000014ff127210 */ /* 0x000fe20007f1e0ff */
[----:B------:R-:W-:Y:S02]  /*82c0*/  IMAD R11, R11, UR12, RZ ;  /* 0x0000000c0b0b7c24 */ /* 0x000fe4000f8e02ff */
[----:B------:R-:W-:Y:S02]  /*82d0*/  IMAD.IADD R20, R21, 0x1, R17 ;  /* 0x0000000115147824 */ /* 0x000fe400078e0211 */
[C---:B------:R-:W-:Y:S02]  /*82e0*/  IMAD R11, R10.reuse, UR13, R11 ;  /* 0x0000000d0a0b7c24 */ /* 0x040fe4000f8e020b */
[----:B------:R-:W-:Y:S02]  /*82f0*/  IMAD.X R19, RZ, RZ, ~R20, P0 ;  /* 0x000000ffff137224 */ /* 0x000fe400000e0e14 */
[----:B------:R-:W-:-:S04]  /*8300*/  IMAD.WIDE.U32 R18, R10, UR12, R18 ;  /* 0x0000000c0a127c25 */ /* 0x000fc8000f8e0012 */
[----:B------:R-:W-:Y:S01]  /*8310*/  IMAD.IADD R11, R19, 0x1, R11 ;  /* 0x00000001130b7824 */ /* 0x000fe200078e020b */
        /* <DEDUP_REMOVED lines=9> */
.L_x_327:
[----:B------:R-:W-:Y:S05]  /*83b0*/  BSYNC.RECONVERGENT B1 ;  /* 0x0000000000017941 */ /* 0x000fea0003800200 */
.L_x_326:
[----:B------:R-:W-:Y:S06]  /*83c0*/  BAR.SYNC.DEFER_BLOCKING 0x0 ;  /* 0x0000000000007b1d */ /* 0x000fec0000010000 */
[----:B------:R-:W-:Y:S04]  /*83d0*/  BSSY.RECONVERGENT B1, `(.L_x_329) ;  /* 0x0000020000017945 */ /* 0x000fe80003800200 */
[----:B------:R-:W-:Y:S05]  /*83e0*/  @P1 BRA `(.L_x_330) ;  /* 0x0000000000781947 */ /* 0x000fea0003800000 */
[----:B-1----:R-:W1:Y:S01]  /*83f0*/  S2R R11, SR_CgaCtaId ;  /* 0x00000000000b7919 */ /* 0x002e620000008800 */
[----:B---34-:R-:W3:Y:S01]  /*8400*/  LDC.64 R8, c[0x0][0x3c0] ;  /* 0x0000f000ff087b82 */ /* 0x018ee20000000a00 */
[----:B------:R-:W-:Y:S01]  /*8410*/  MOV R10, 0x400 ;  /* 0x00000400000a7802 */ /* 0x000fe20000000f00 */
[----:B0-----:R-:W-:-:S03]  /*8420*/  IMAD.MOV.U32 R18, RZ, RZ, R0 ;  /* 0x000000ffff127224 */ /* 0x001fc600078e0000 */
[----:B-1----:R-:W-:-:S07]  /*8430*/  LEA R23, R11, R10, 0x18 ;  /* 0x0000000a0b177211 */ /* 0x002fce00078ec0ff */
.L_x_331:
[C---:B--2---:R-:W-:Y:S02]  /*8440*/  IMAD R17, R18.reuse, 0x8, R23 ;  /* 0x0000000812117824 */ /* 0x044fe400078e0217 */
[C---:B0-----:R-:W-:Y:S02]  /*8450*/  IMAD R19, R18.reuse, 0x8, R3 ;  /* 0x0000000812137824 */ /* 0x041fe400078e0203 */
[----:B------:R-:W-:Y:S01]  /*8460*/  VIADD R18, R18, UR17 ;  /* 0x0000001112127c36 */ /* 0x000fe20008000000 */
[----:B------:R-:W0:Y:S02]  /*8470*/  LDS.64 R10, [R17] ;  /* 0x00000000110a7984 */ /* 0x000e240000000a00 */
[----:B0-----:R-:W-:-:S05]  /*8480*/  IADD3 R15, P0, PT, R10, R10, RZ ;  /* 0x0000000a0a0f7210 */ /* 0x001fca0007f1e0ff */
[----:B------:R-:W-:Y:S01]  /*8490*/  IMAD.X R11, R11, 0x1, R11, P0 ;  /* 0x000000010b0b7824 */ /* 0x000fe200000e060b */
[----:B---3--:R-:W-:-:S04]  /*84a0*/  ISETP.GE.U32.AND P0, PT, R15, R8, PT ;  /* 0x000000080f00720c */ /* 0x008fc80003f06070 */
[----:B------:R-:W-:-:S04]  /*84b0*/  ISETP.GE.U32.AND.EX P0, PT, R11, R9, PT, P0 ;  /* 0x000000090b00720c */ /* 0x000fc80003f06100 */
[----:B------:R-:W-:Y:S02]  /*84c0*/  SEL R14, R8, RZ, P0 ;  /* 0x000000ff080e7207 */ /* 0x000fe40000000000 */
[----:B------:R-:W-:Y:S02]  /*84d0*/  SEL R10, R9, RZ, P0 ;  /* 0x000000ff090a7207 */ /* 0x000fe40000000000 */
[----:B------:R-:W-:-:S04]  /*84e0*/  IADD3 R14, P0, PT, -R14, R15, RZ ;  /* 0x0000000f0e0e7210 */ /* 0x000fc80007f1e1ff */
[----:B------:R-:W-:-:S05]  /*84f0*/  IADD3.X R15, PT, PT, ~R10, R11, RZ, P0, !PT ;  /* 0x0000000b0a0f7210 */ /* 0x000fca00007fe5ff */
[----:B------:R-:W-:Y:S04]  /*8500*/  STS.64 [R17], R14 ;  /* 0x0000000e11007388 */ /* 0x000fe80000000a00 */
[----:B------:R-:W0:Y:S02]  /*8510*/  LDS.64 R10, [R19] ;  /* 0x00000000130a7984 */ /* 0x000e240000000a00 */
[----:B0-----:R-:W-:-:S05]  /*8520*/  IADD3 R21, P0, PT, R10, R10, RZ ;  /* 0x0000000a0a157210 */ /* 0x001fca0007f1e0ff */
[----:B------:R-:W-:Y:S01]  /*8530*/  IMAD.X R20, R11, 0x1, R11, P0 ;  /* 0x000000010b147824 */ /* 0x000fe200000e060b */
        /* <DEDUP_REMOVED lines=9> */
.L_x_330:
[----:B------:R-:W-:Y:S05]  /*85d0*/  BSYNC.RECONVERGENT B1 ;  /* 0x0000000000017941 */ /* 0x000fea0003800200 */
.L_x_329:
[----:B------:R-:W-:Y:S06]  /*85e0*/  BAR.SYNC.DEFER_BLOCKING 0x0 ;  /* 0x0000000000007b1d */ /* 0x000fec0000010000 */
.L_x_178:
[----:B------:R-:W5:Y:S01]  /*85f0*/  LDCU UR4, c[0x0][0x3f0] ;  /* 0x00007e00ff0477ac */ /* 0x000f620008000800 */
[----:B------:R-:W-:-:S04]  /*8600*/  IADD3 R7, PT, PT, R7, 0x1, RZ ;  /* 0x0000000107077810 */ /* 0x000fc80007ffe0ff */
[----:B-----5:R-:W-:-:S13]  /*8610*/  ISETP.NE.AND P0, PT, R7, UR4, PT ;  /* 0x0000000407007c0c */ /* 0x020fda000bf05270 */
[----:B------:R-:W-:Y:S05]  /*8620*/  @P0 BRA `(.L_x_332) ;  /* 0xffffff84000c0947 */ /* 0x000fea000383ffff */
[----:B------:R-:W-:Y:S05]  /*8630*/  BSYNC B0 ;  /* 0x0000000000007941 */ /* 0x000fea0003800000 */
.L_x_174:
[----:B012---:R-:W0:Y:S02]  /*8640*/  LDC R15, c[0x0][0x3e8] ;  /* 0x0000fa00ff0f7b82 */ /* 0x007e240000000800 */
[----:B0-----:R-:W-:Y:S01]  /*8650*/  ISETP.GE.U32.AND P0, PT, R0, R15, PT ;  /* 0x0000000f0000720c */ /* 0x001fe20003f06070 */
[----:B------:R-:W-:-:S12]  /*8660*/  IMAD R2, R15, UR16, RZ ;  /* 0x000000100f027c24 */ /* 0x000fd8000f8e02ff */
[----:B------:R-:W-:Y:S05]  /*8670*/  @P0 EXIT ;  /* 0x000000000000094d */ /* 0x000fea0003800000 */
[----:B---34-:R-:W0:Y:S01]  /*8680*/  S2R R9, SR_CgaCtaId ;  /* 0x0000000000097919 */ /* 0x018e220000008800 */
[----:B------:R-:W1:Y:S01]  /*8690*/  LDC.64 R4, c[0x0][0x380] ;  /* 0x0000e000ff047b82 */ /* 0x000e620000000a00 */
[----:B------:R-:W-:Y:S01]  /*86a0*/  IMAD.SHL.U32 R7, R2, 0x2, RZ ;  /* 0x0000000202077824 */ /* 0x000fe200078e00ff */
[----:B------:R-:W-:-:S03]  /*86b0*/  MOV R2, 0x400 ;  /* 0x0000040000027802 */ /* 0x000fc60000000f00 */
[----:B-1----:R-:W-:Y:S01]  /*86c0*/  IMAD.WIDE.U32 R4, R7, 0x8, R4 ;  /* 0x0000000807047825 */ /* 0x002fe200078e0004 */
[----:B0-----:R-:W-:-:S07]  /*86d0*/  LEA R17, R9, R2, 0x18 ;  /* 0x0000000209117211 */ /* 0x001fce00078ec0ff */
.L_x_333:
[C---:B0-----:R-:W-:Y:S02]  /*86e0*/  IMAD R6, R0.reuse, 0x8, R17 ;  /* 0x0000000800067824 */ /* 0x041fe400078e0211 */
[C---:B------:R-:W-:Y:S02]  /*86f0*/  IMAD R10, R0.reuse, 0x8, R3 ;  /* 0x00000008000a7824 */ /* 0x040fe400078e0203 */
[C---:B------:R-:W-:Y:S02]  /*8700*/  IMAD.IADD R13, R0.reuse, 0x1, R15 ;  /* 0x00000001000d7824 */ /* 0x040fe400078e020f */
[----:B------:R-:W0:Y:S01]  /*8710*/  LDS.64 R6, [R6] ;  /* 0x0000000006067984 */ /* 0x000e220000000a00 */
[C-C-:B------:R-:W-:Y:S01]  /*8720*/  IMAD.WIDE.U32 R8, R0.reuse, 0x8, R4.reuse ;  /* 0x0000000800087825 */ /* 0x140fe200078e0004 */
[----:B------:R-:W-:Y:S02]  /*8730*/  IADD3 R0, PT, PT, R0, UR17, RZ ;  /* 0x0000001100007c10 */ /* 0x000fe4000fffe0ff */
[----:B------:R-:W1:Y:S01]  /*8740*/  LDS.64 R10, [R10] ;  /* 0x000000000a0a7984 */ /* 0x000e620000000a00 */
[----:B------:R-:W-:Y:S01]  /*8750*/  IMAD.WIDE.U32 R12, R13, 0x8, R4 ;  /* 0x000000080d0c7825 */ /* 0x000fe200078e0004 */
[----:B------:R-:W-:-:S02]  /*8760*/  ISETP.GE.U32.AND P0, PT, R0, R15, PT ;  /* 0x0000000f0000720c */ /* 0x000fc40003f06070 */
[----:B0-----:R0:W-:Y:S04]  /*8770*/  STG.E.64 desc[UR14][R8.64], R6 ;  /* 0x0000000608007986 */ /* 0x0011e8000c101b0e */
[----:B-1----:R0:W-:Y:S07]  /*8780*/  STG.E.64 desc[UR14][R12.64], R10 ;  /* 0x0000000a0c007986 */ /* 0x0021ee000c101b0e */
[----:B------:R-:W-:Y:S05]  /*8790*/  @!P0 BRA `(.L_x_333) ;  /* 0xfffffffc00d08947 */ /* 0x000fea000383ffff */
[----:B------:R-:W-:Y:S05]  /*87a0*/  EXIT ;  /* 0x000000000000794d */ /* 0x000fea0003800000 */
        .weak           $__internal_2_$__cuda_sm20_div_u64
        .type           $__internal_2_$__cuda_sm20_div_u64,@function
        .size           $__internal_2_$__cuda_sm20_div_u64,($__internal_3_$__cuda_sm20_rem_u64 - $__internal_2_$__cuda_sm20_div_u64)
$__internal_2_$__cuda_sm20_div_u64:
[----:B------:R-:W0:Y:S08]  /*87b0*/  I2F.U64.RP R29, UR8 ;  /* 0x00000008001d7d12 */ /* 0x000e300008309000 */
[----:B0-----:R-:W0:Y:S02]  /*87c0*/  MUFU.RCP R29, R29 ;  /* 0x0000001d001d7308 */ /* 0x001e240000001000 */
[----:B0-----:R-:W-:-:S06]  /*87d0*/  VIADD R26, R29, 0x1ffffffe ;  /* 0x1ffffffe1d1a7836 */ /* 0x001fcc0000000000 */
        /* <DEDUP_REMOVED lines=12> */
[----:B------:R-:W-:-:S04]  /*88a0*/  IADD3 R31, P3, PT, R11, R22, RZ ;  /* 0x000000160b1f7210 */ /* 0x000fc80007f7e0ff */
[----:B------:R-:W-:Y:S01]  /*88b0*/  IADD3.X R20, PT, PT, R20, R27, RZ, P0, !PT ;  /* 0x0000001b14147210 */ /* 0x000fe200007fe4ff */
        /* <DEDUP_REMOVED lines=20> */
[----:B------:R-:W-:-:S04]  /*8a00*/  IADD3 R29, P2, PT, R29, R20, RZ ;  /* 0x000000141d1d7210 */ /* 0x000fc80007f5e0ff */
[----:B------:R-:W-:Y:S01]  /*8a10*/  IADD3.X R27, PT, PT, R27, RZ, RZ, P0, !PT ;  /* 0x000000ff1b1b7210 */ /* 0x000fe200007fe4ff */
[C---:B------:R-:W-:Y:S01]  /*8a20*/  IMAD.WIDE.U32 R30, R29.reuse, UR8, RZ ;  /* 0x000000081d1e7c25 */ /* 0x040fe2000f8e00ff */
[----:B------:R-:W-:-:S03]  /*8a30*/  IADD3 R26, P3, PT, R29, 0x1, RZ ;  /* 0x000000011d1a7810 */ /* 0x000fc60007f7e0ff */
[----:B------:R-:W-:Y:S01]  /*8a40*/  IMAD.X R27, RZ, RZ, R27, P2 ;  /* 0x000000ffff1b7224 */ /* 0x000fe200010e061b */
[----:B------:R-:W-:Y:S01]  /*8a50*/  IADD3 R23, P2, PT, -R30, R23, RZ ;  /* 0x000000171e177210 */ /* 0x000fe20007f5e1ff */
[----:B------:R-:W-:Y:S02]  /*8a60*/  IMAD R20, R29, UR9, R31 ;  /* 0x000000091d147c24 */ /* 0x000fe4000f8e021f */
[----:B------:R-:W-:Y:S01]  /*8a70*/  IMAD.X R22, RZ, RZ, R27, P3 ;  /* 0x000000ffff167224 */ /* 0x000fe200018e061b */
[----:B------:R-:W-:Y:S01]  /*8a80*/  ISETP.GE.U32.AND P0, PT, R23, UR8, PT ;  /* 0x0000000817007c0c */ /* 0x000fe2000bf06070 */
[----:B------:R-:W-:-:S04]  /*8a90*/  IMAD R11, R27, UR8, R20 ;  /* 0x000000081b0b7c24 */ /* 0x000fc8000f8e0214 */
[----:B------:R-:W-:Y:S01]  /*8aa0*/  IMAD.X R10, R10, 0x1, ~R11, P2 ;  /* 0x000000010a0a7824 */ /* 0x000fe200010e0e0b */
[----:B------:R-:W-:-:S04]  /*8ab0*/  IADD3 R20, P2, PT, R23, -UR8, RZ ;  /* 0x8000000817147c10 */ /* 0x000fc8000ff5e0ff */
[C---:B------:R-:W-:Y:S02]  /*8ac0*/  ISETP.GE.U32.AND.EX P0, PT, R10.reuse, UR9, PT, P0 ;  /* 0x000000090a007c0c */ /* 0x040fe4000bf06100 */
[----:B------:R-:W-:Y:S02]  /*8ad0*/  IADD3.X R11, PT, PT, R10, ~UR9, RZ, P2, !PT ;  /* 0x800000090a0b7c10 */ /* 0x000fe400097fe4ff */
[----:B------:R-:W-:Y:S02]  /*8ae0*/  SEL R20, R20, R23, P0 ;  /* 0x0000001714147207 */ /* 0x000fe40000000000 */
[----:B------:R-:W-:Y:S01]  /*8af0*/  SEL R26, R26, R29, P0 ;  /* 0x0000001d1a1a7207 */ /* 0x000fe20000000000 */
[----:B------:R-:W-:Y:S01]  /*8b00*/  IMAD.MOV.U32 R29, RZ, RZ, 0x0 ;  /* 0x00000000ff1d7424 */ /* 0x000fe200078e00ff */
[----:B------:R-:W-:Y:S02]  /*8b10*/  SEL R11, R11, R10, P0 ;  /* 0x0000000a0b0b7207 */ /* 0x000fe40000000000 */
[----:B------:R-:W-:-:S02]  /*8b20*/  SEL R22, R22, R27, P0 ;  /* 0x0000001b16167207 */ /* 0x000fc40000000000 */
[----:B------:R-:W-:Y:S02]  /*8b30*/  ISETP.GE.U32.AND P0, PT, R20, UR8, PT ;  /* 0x0000000814007c0c */ /* 0x000fe4000bf06070 */
[----:B------:R-:W-:Y:S02]  /*8b40*/  IADD3 R23, P3, PT, R26, 0x1, RZ ;  /* 0x000000011a177810 */ /* 0x000fe40007f7e0ff */
[----:B------:R-:W-:Y:S02]  /*8b50*/  ISETP.GE.U32.AND.EX P0, PT, R11, UR9, PT, P0 ;  /* 0x000000090b007c0c */ /* 0x000fe4000bf06100 */
[----:B------:R-:W-:Y:S02]  /*8b60*/  ISETP.NE.U32.AND P2, PT, RZ, UR8, PT ;  /* 0x00000008ff007c0c */ /* 0x000fe4000bf45070 */
[----:B------:R-:W-:Y:S02]  /*8b70*/  IADD3.X R11, PT, PT, RZ, R22, RZ, P3, !PT ;  /* 0x00000016ff0b7210 */ /* 0x000fe40001ffe4ff */
[----:B------:R-:W-:-:S02]  /*8b80*/  ISETP.NE.AND.EX P2, PT, RZ, UR9, PT, P2 ;  /* 0x00000009ff007c0c */ /* 0x000fc4000bf45320 */
[----:B------:R-:W-:Y:S02]  /*8b90*/  SEL R20, R23, R26, P0 ;  /* 0x0000001a17147207 */ /* 0x000fe40000000000 */
[----:B------:R-:W-:Y:S02]  /*8ba0*/  SEL R11, R11, R22, P0 ;  /* 0x000000160b0b7207 */ /* 0x000fe40000000000 */
[----:B------:R-:W-:Y:S02]  /*8bb0*/  SEL R20, R20, 0xffffffff, P2 ;  /* 0xffffffff14147807 */ /* 0x000fe40001000000 */
[----:B------:R-:W-:Y:S01]  /*8bc0*/  SEL R11, R11, 0xffffffff, P2 ;  /* 0xffffffff0b0b7807 */ /* 0x000fe20001000000 */
[----:B------:R-:W-:Y:S06]  /*8bd0*/  RET.REL.NODEC R28 `(blind_rotate_fused) ;  /* 0xffffff741c087950 */ /* 0x000fec0003c3ffff */
        .weak           $__internal_3_$__cuda_sm20_rem_u64
        .type           $__internal_3_$__cuda_sm20_rem_u64,@function
        .size           $__internal_3_$__cuda_sm20_rem_u64,(.L_x_338 - $__internal_3_$__cuda_sm20_rem_u64)
$__internal_3_$__cuda_sm20_rem_u64:
[----:B------:R-:W0:Y:S08]  /*8be0*/  I2F.U64.RP R31, R10 ;  /* 0x0000000a001f7312 */ /* 0x000e300000309000 */
[----:B0-----:R-:W0:Y:S02]  /*8bf0*/  MUFU.RCP R29, R31 ;  /* 0x0000001f001d7308 */ /* 0x001e240000001000 */
[----:B0-----:R-:W-:-:S06]  /*8c00*/  VIADD R29, R29, 0x1ffffffe ;  /* 0x1ffffffe1d1d7836 */ /* 0x001fcc0000000000 */
[----:B------:R-:W0:Y:S02]  /*8c10*/  F2I.U64.TRUNC R32, R29 ;  /* 0x0000001d00207311 */ /* 0x000e24000020d800 */
[----:B0-----:R-:W-:-:S04]  /*8c20*/  IMAD.WIDE.U32 R34, R32, R10, RZ ;  /* 0x0000000a20227225 */ /* 0x001fc800078e00ff */
[C---:B------:R-:W-:Y:S01]  /*8c30*/  IMAD R27, R32.reuse, R11, R35 ;  /* 0x0000000b201b7224 */ /* 0x040fe200078e0223 */
[----:B------:R-:W-:Y:S02]  /*8c40*/  IADD3 R30, P0, PT, RZ, -R34, RZ ;  /* 0x80000022ff1e7210 */ /* 0x000fe40007f1e0ff */
[----:B------:R-:W-:Y:S01]  /*8c50*/  MOV R35, R32 ;  /* 0x0000002000237202 */ /* 0x000fe20000000f00 */
[----:B------:R-:W-:Y:S02]  /*8c60*/  IMAD R28, R33, R10, R27 ;  /* 0x0000000a211c7224 */ /* 0x000fe400078e021b */
        /* <DEDUP_REMOVED lines=8> */
[----:B------:R-:W-:-:S03]  /*8cf0*/  IMAD.WIDE.U32 R32, R29, R10, RZ ;  /* 0x0000000a1d207225 */ /* 0x000fc600078e00ff */
[----:B------:R-:W-:Y:S01]  /*8d00*/  IADD3.X R27, PT, PT, RZ, RZ, R27, P3, P2 ;  /* 0x000000ffff1b7210 */ /* 0x000fe20001fe441b */
[----:B------:R-:W-:Y:S01]  /*8d10*/  IMAD R30, R29, R11, R33 ;  /* 0x0000000b1d1e7224 */ /* 0x000fe200078e0221 */
[----:B------:R-:W-:Y:S01]  /*8d20*/  IADD3 R32, P0, PT, RZ, -R32, RZ ;  /* 0x80000020ff207210 */ /* 0x000fe20007f1e0ff */
[----:B------:R-:W-:Y:S02]  /*8d30*/  HFMA2 R33, -RZ, RZ, 0, 0 ;  /* 0x00000000ff217431 */ /* 0x000fe400000001ff */
        /* <DEDUP_REMOVED lines=16> */
[----:B------:R-:W-:Y:S02]  /*8e40*/  IMAD.X R29, RZ, RZ, R30, P0 ;  /* 0x000000ffff1d7224 */ /* 0x000fe400000e061e */
[----:B------:R-:W-:-:S04]  /*8e50*/  IMAD.WIDE.U32 R30, R27, R10, RZ ;  /* 0x0000000a1b1e7225 */ /* 0x000fc800078e00ff */
[----:B------:R-:W-:Y:S02]  /*8e60*/  IMAD.X R29, RZ, RZ, R29, P2 ;  /* 0x000000ffff1d7224 */ /* 0x000fe400010e061d */
[----:B------:R-:W-:Y:S01]  /*8e70*/  IMAD R27, R27, R11, R31 ;  /* 0x0000000b1b1b7224 */ /* 0x000fe200078e021f */
[----:B------:R-:W-:-:S03]  /*8e80*/  IADD3 R31, P2, PT, -R30, R22, RZ ;  /* 0x000000161e1f7210 */ /* 0x000fc60007f5e1ff */
[-C--:B------:R-:W-:Y:S01]  /*8e90*/  IMAD R22, R29, R10.reuse, R27 ;  /* 0x0000000a1d167224 */ /* 0x080fe200078e021b */
[----:B------:R-:W-:Y:S01]  /*8ea0*/  ISETP.GE.U32.AND P0, PT, R31, R10, PT ;  /* 0x0000000a1f00720c */ /* 0x000fe20003f06070 */
[----:B------:R-:W-:Y:S02]  /*8eb0*/  IMAD.MOV.U32 R27, RZ, RZ, 0x0 ;  /* 0x00000000ff1b7424 */ /* 0x000fe400078e00ff */
[----:B------:R-:W-:Y:S01]  /*8ec0*/  IMAD.X R22, R23, 0x1, ~R22, P2 ;  /* 0x0000000117167824 */ /* 0x000fe200010e0e16 */
[----:B------:R-:W-:-:S04]  /*8ed0*/  IADD3 R28, P2, PT, -R10, R31, RZ ;  /* 0x0000001f0a1c7210 */ /* 0x000fc80007f5e1ff */
[----:B------:R-:W-:Y:S02]  /*8ee0*/  ISETP.GE.U32.AND.EX P0, PT, R22, R11, PT, P0 ;  /* 0x0000000b1600720c */ /* 0x000fe40003f06100 */
[-C--:B------:R-:W-:Y:S02]  /*8ef0*/  IADD3.X R23, PT, PT, ~R11, R22.reuse, RZ, P2, !PT ;  /* 0x000000160b177210 */ /* 0x080fe400017fe5ff */
[----:B------:R-:W-:Y:S02]  /*8f00*/  SEL R31, R28, R31, P0 ;  /* 0x0000001f1c1f7207 */ /* 0x000fe40000000000 */
[----:B------:R-:W-:Y:S02]  /*8f10*/  SEL R22, R23, R22, P0 ;  /* 0x0000001617167207 */ /* 0x000fe40000000000 */
[----:B------:R-:W-:Y:S02]  /*8f20*/  IADD3 R28, P3, PT, -R10, R31, RZ ;  /* 0x0000001f0a1c7210 */ /* 0x000fe40007f7e1ff */
[----:B------:R-:W-:-:S02]  /*8f30*/  ISETP.GE.U32.AND P0, PT, R31, R10, PT ;  /* 0x0000000a1f00720c */ /* 0x000fc40003f06070 */
[----:B------:R-:W-:Y:S01]  /*8f40*/  ISETP.NE.U32.AND P2, PT, R10, RZ, PT ;  /* 0x000000ff0a00720c */ /* 0x000fe20003f45070 */
[C---:B------:R-:W-:Y:S01]  /*8f50*/  IMAD.X R23, R22.reuse, 0x1, ~R11, P3 ;  /* 0x0000000116177824 */ /* 0x040fe200018e0e0b */
[----:B------:R-:W-:Y:S02]  /*8f60*/  ISETP.GE.U32.AND.EX P0, PT, R22, R11, PT, P0 ;  /* 0x0000000b1600720c */ /* 0x000fe40003f06100 */
[----:B------:R-:W-:Y:S02]  /*8f70*/  ISETP.NE.AND.EX P2, PT, R11, RZ, PT, P2 ;  /* 0x000000ff0b00720c */ /* 0x000fe40003f45320 */
[----:B------:R-:W-:Y:S02]  /*8f80*/  SEL R28, R28, R31, P0 ;  /* 0x0000001f1c1c7207 */ /* 0x000fe40000000000 */
[----:B------:R-:W-:Y:S02]  /*8f90*/  SEL R23, R23, R22, P0 ;  /* 0x0000001617177207 */ /* 0x000fe40000000000 */
[----:B------:R-:W-:-:S02]  /*8fa0*/  SEL R28, R28, 0xffffffff, P2 ;  /* 0xffffffff1c1c7807 */ /* 0x000fc40001000000 */
[----:B------:R-:W-:Y:S01]  /*8fb0*/  SEL R29, R23, 0xffffffff, P2 ;  /* 0xffffffff171d7807 */ /* 0x000fe20001000000 */
[----:B------:R-:W-:Y:S06]  /*8fc0*/  RET.REL.NODEC R26 `(blind_rotate_fused) ;  /* 0xffffff701a0c7950 */ /* 0x000fec0003c3ffff */
.L_x_334:
        /* <DEDUP_REMOVED lines=11> */
.L_x_338:


//--------------------- .nv.shared.blind_rotate_single_step --------------------------
	.section	.nv.shared.blind_rotate_single_step,"aw",@nobits
	.sectionflags	@""
	.align	16
	.zero		1024


//--------------------- .nv.shared.reserved.0     --------------------------
	.section	.nv.shared.reserved.0,"aw",@nobits
	.weak		__nv_reservedSMEM_offset_0_alias
	.size		__nv_reservedSMEM_offset_0_alias, 0, 64
	.other		__nv_reservedSMEM_offset_0_alias,@"STO_CUDA_RESERVED_SHARED STV_DEFAULT"
__nv_reservedSMEM_offset_0_alias:
	.zero		0
	.zero		64


//--------------------- .nv.shared.blind_rotate_fused --------------------------
	.section	.nv.shared.blind_rotate_fused,"aw",@nobits
	.sectionflags	@""
	.align	16
	.zero		1024


//--------------------- .nv.constant0.blind_rotate_single_step --------------------------
	.section	.nv.constant0.blind_rotate_single_step,"a",@progbits
	.sectionflags	@""
	.align	4
.nv.constant0.blind_rotate_single_step:
	.zero		1016


//--------------------- .nv.constant0.blind_rotate_fused --------------------------
	.section	.nv.constant0.blind_rotate_fused,"a",@progbits
	.sectionflags	@""
	.align	4
.nv.constant0.blind_rotate_fused:
	.zero		1024


//--------------------- SYMBOLS --------------------------

	.type		.nv.reservedSmem.offset0,@object
	.size		.nv.reservedSmem.offset0,0x4
	.type		.nv.reservedSmem.cap,@object
	.size		.nv.reservedSmem.cap,0x4
